//
// Generated by NVIDIA NVVM Compiler
//
// Compiler Build ID: CL-36424714
// Cuda compilation tools, release 13.0, V13.0.88
// Based on NVVM 20.0.0
//

.version 9.0
.target sm_100
.address_size 64

	// .globl	_Z22matrix_multiply_kernelPKfS0_Pfiii
// _ZZN3cub18CUB_300001_SM_10006detail6reduce28DeviceReduceSingleTileKernelINS2_10policy_hubIfjN4cuda3__47maximumIvEEE10Policy1000EPfSB_jS8_ffNS5_3std3__410__identityEEEvT0_T1_T2_T3_T4_T6_E12temp_storage has been demoted
// _ZZN3cub18CUB_300001_SM_10006detail6reduce18DeviceReduceKernelINS2_10policy_hubIfjN4cuda3__47maximumIvEEE10Policy1000EPfjS8_fNS5_3std3__410__identityEEEvT0_PT3_T1_NS0_13GridEvenShareISI_EET2_T4_E12temp_storage has been demoted
// _ZZN3cub18CUB_300001_SM_10006detail6reduce28DeviceReduceSingleTileKernelINS2_10policy_hubIfjN4cuda3__47maximumIvEEE10Policy1000EPfSB_iS8_ffNS5_3std3__410__identityEEEvT0_T1_T2_T3_T4_T6_E12temp_storage has been demoted
.global .align 1 .b8 _ZN34_INTERNAL_7521db15_4_k_cu_1517d0634cuda3std3__45__cpo5beginE[1];
.global .align 1 .b8 _ZN34_INTERNAL_7521db15_4_k_cu_1517d0634cuda3std3__45__cpo3endE[1];
.global .align 1 .b8 _ZN34_INTERNAL_7521db15_4_k_cu_1517d0634cuda3std3__45__cpo6cbeginE[1];
.global .align 1 .b8 _ZN34_INTERNAL_7521db15_4_k_cu_1517d0634cuda3std3__45__cpo4cendE[1];
.global .align 1 .b8 _ZN34_INTERNAL_7521db15_4_k_cu_1517d0634cuda3std3__45__cpo6rbeginE[1];
.global .align 1 .b8 _ZN34_INTERNAL_7521db15_4_k_cu_1517d0634cuda3std3__45__cpo4rendE[1];
.global .align 1 .b8 _ZN34_INTERNAL_7521db15_4_k_cu_1517d0634cuda3std3__45__cpo7crbeginE[1];
.global .align 1 .b8 _ZN34_INTERNAL_7521db15_4_k_cu_1517d0634cuda3std3__45__cpo5crendE[1];
.global .align 1 .b8 _ZN34_INTERNAL_7521db15_4_k_cu_1517d0634cuda3std3__436_GLOBAL__N__7521db15_4_k_cu_1517d0636ignoreE[1];
.global .align 1 .b8 _ZN34_INTERNAL_7521db15_4_k_cu_1517d0634cuda3std3__419piecewise_constructE[1];
.global .align 1 .b8 _ZN34_INTERNAL_7521db15_4_k_cu_1517d0634cuda3std3__48in_placeE[1];
.global .align 1 .b8 _ZN34_INTERNAL_7521db15_4_k_cu_1517d0634cuda3std3__420unreachable_sentinelE[1];
.global .align 1 .b8 _ZN34_INTERNAL_7521db15_4_k_cu_1517d0634cuda3std3__47nulloptE[1];
.global .align 1 .b8 _ZN34_INTERNAL_7521db15_4_k_cu_1517d0634cuda3std3__48unexpectE[1];
.global .align 1 .b8 _ZN34_INTERNAL_7521db15_4_k_cu_1517d0634cuda3std6ranges3__45__cpo4swapE[1];
.global .align 1 .b8 _ZN34_INTERNAL_7521db15_4_k_cu_1517d0634cuda3std6ranges3__45__cpo9iter_moveE[1];
.global .align 1 .b8 _ZN34_INTERNAL_7521db15_4_k_cu_1517d0634cuda3std6ranges3__45__cpo5beginE[1];
.global .align 1 .b8 _ZN34_INTERNAL_7521db15_4_k_cu_1517d0634cuda3std6ranges3__45__cpo3endE[1];
.global .align 1 .b8 _ZN34_INTERNAL_7521db15_4_k_cu_1517d0634cuda3std6ranges3__45__cpo6cbeginE[1];
.global .align 1 .b8 _ZN34_INTERNAL_7521db15_4_k_cu_1517d0634cuda3std6ranges3__45__cpo4cendE[1];
.global .align 1 .b8 _ZN34_INTERNAL_7521db15_4_k_cu_1517d0634cuda3std6ranges3__45__cpo7advanceE[1];
.global .align 1 .b8 _ZN34_INTERNAL_7521db15_4_k_cu_1517d0634cuda3std6ranges3__45__cpo9iter_swapE[1];
.global .align 1 .b8 _ZN34_INTERNAL_7521db15_4_k_cu_1517d0634cuda3std6ranges3__45__cpo4nextE[1];
.global .align 1 .b8 _ZN34_INTERNAL_7521db15_4_k_cu_1517d0634cuda3std6ranges3__45__cpo4prevE[1];
.global .align 1 .b8 _ZN34_INTERNAL_7521db15_4_k_cu_1517d0634cuda3std6ranges3__45__cpo4dataE[1];
.global .align 1 .b8 _ZN34_INTERNAL_7521db15_4_k_cu_1517d0634cuda3std6ranges3__45__cpo5cdataE[1];
.global .align 1 .b8 _ZN34_INTERNAL_7521db15_4_k_cu_1517d0634cuda3std6ranges3__45__cpo4sizeE[1];
.global .align 1 .b8 _ZN34_INTERNAL_7521db15_4_k_cu_1517d0634cuda3std6ranges3__45__cpo5ssizeE[1];
.global .align 1 .b8 _ZN34_INTERNAL_7521db15_4_k_cu_1517d0634cuda3std6ranges3__45__cpo8distanceE[1];
.global .align 1 .b8 _ZN34_INTERNAL_7521db15_4_k_cu_1517d0636thrust24THRUST_300001_SM_1000_NS6system6detail10sequential3seqE[1];
.global .align 1 .b8 _ZN34_INTERNAL_7521db15_4_k_cu_1517d0636thrust24THRUST_300001_SM_1000_NS12placeholders2_1E[1];
.global .align 1 .b8 _ZN34_INTERNAL_7521db15_4_k_cu_1517d0636thrust24THRUST_300001_SM_1000_NS12placeholders2_2E[1];
.global .align 1 .b8 _ZN34_INTERNAL_7521db15_4_k_cu_1517d0636thrust24THRUST_300001_SM_1000_NS12placeholders2_3E[1];
.global .align 1 .b8 _ZN34_INTERNAL_7521db15_4_k_cu_1517d0636thrust24THRUST_300001_SM_1000_NS12placeholders2_4E[1];
.global .align 1 .b8 _ZN34_INTERNAL_7521db15_4_k_cu_1517d0636thrust24THRUST_300001_SM_1000_NS12placeholders2_5E[1];
.global .align 1 .b8 _ZN34_INTERNAL_7521db15_4_k_cu_1517d0636thrust24THRUST_300001_SM_1000_NS12placeholders2_6E[1];
.global .align 1 .b8 _ZN34_INTERNAL_7521db15_4_k_cu_1517d0636thrust24THRUST_300001_SM_1000_NS12placeholders2_7E[1];
.global .align 1 .b8 _ZN34_INTERNAL_7521db15_4_k_cu_1517d0636thrust24THRUST_300001_SM_1000_NS12placeholders2_8E[1];
.global .align 1 .b8 _ZN34_INTERNAL_7521db15_4_k_cu_1517d0636thrust24THRUST_300001_SM_1000_NS12placeholders2_9E[1];
.global .align 1 .b8 _ZN34_INTERNAL_7521db15_4_k_cu_1517d0636thrust24THRUST_300001_SM_1000_NS12placeholders3_10E[1];

.visible .entry _Z22matrix_multiply_kernelPKfS0_Pfiii(
	.param .u64 .ptr .align 1 _Z22matrix_multiply_kernelPKfS0_Pfiii_param_0,
	.param .u64 .ptr .align 1 _Z22matrix_multiply_kernelPKfS0_Pfiii_param_1,
	.param .u64 .ptr .align 1 _Z22matrix_multiply_kernelPKfS0_Pfiii_param_2,
	.param .u32 _Z22matrix_multiply_kernelPKfS0_Pfiii_param_3,
	.param .u32 _Z22matrix_multiply_kernelPKfS0_Pfiii_param_4,
	.param .u32 _Z22matrix_multiply_kernelPKfS0_Pfiii_param_5
)
{
	.reg .pred 	%p<13>;
	.reg .b32 	%r<46>;
	.reg .b32 	%f<68>;
	.reg .b64 	%rd<40>;

	ld.param.u64 	%rd5, [_Z22matrix_multiply_kernelPKfS0_Pfiii_param_0];
	ld.param.u64 	%rd6, [_Z22matrix_multiply_kernelPKfS0_Pfiii_param_1];
	ld.param.u64 	%rd4, [_Z22matrix_multiply_kernelPKfS0_Pfiii_param_2];
	ld.param.u32 	%r22, [_Z22matrix_multiply_kernelPKfS0_Pfiii_param_3];
	ld.param.u32 	%r23, [_Z22matrix_multiply_kernelPKfS0_Pfiii_param_4];
	ld.param.u32 	%r21, [_Z22matrix_multiply_kernelPKfS0_Pfiii_param_5];
	cvta.to.global.u64 	%rd1, %rd6;
	cvta.to.global.u64 	%rd2, %rd5;
	mov.u32 	%r24, %ctaid.x;
	mov.u32 	%r25, %ntid.x;
	mov.u32 	%r26, %tid.x;
	mad.lo.s32 	%r1, %r24, %r25, %r26;
	mov.u32 	%r27, %ctaid.y;
	mov.u32 	%r28, %ntid.y;
	mov.u32 	%r29, %tid.y;
	mad.lo.s32 	%r30, %r27, %r28, %r29;
	setp.ge.s32 	%p1, %r1, %r22;
	setp.ge.s32 	%p2, %r30, %r23;
	or.pred  	%p3, %p1, %p2;
	@%p3 bra 	$L__BB0_14;
	setp.lt.s32 	%p4, %r21, 1;
	mov.f32 	%f67, 0f00000000;
	@%p4 bra 	$L__BB0_13;
	mul.lo.s32 	%r3, %r21, %r1;
	and.b32  	%r4, %r21, 7;
	setp.lt.u32 	%p5, %r21, 8;
	mov.f32 	%f67, 0f00000000;
	mov.b32 	%r44, 0;
	@%p5 bra 	$L__BB0_5;
	and.b32  	%r44, %r21, 2147483640;
	neg.s32 	%r42, %r44;
	shl.b32 	%r7, %r23, 3;
	add.s64 	%rd3, %rd2, 16;
	mov.f32 	%f67, 0f00000000;
	mul.wide.s32 	%rd11, %r23, 4;
	mov.u32 	%r40, %r3;
	mov.u32 	%r41, %r30;
$L__BB0_4:
	.pragma "nounroll";
	mul.wide.s32 	%rd7, %r40, 4;
	add.s64 	%rd8, %rd3, %rd7;
	ld.global.f32 	%f17, [%rd8+-16];
	mul.wide.s32 	%rd9, %r41, 4;
	add.s64 	%rd10, %rd1, %rd9;
	ld.global.f32 	%f18, [%rd10];
	fma.rn.f32 	%f19, %f17, %f18, %f67;
	ld.global.f32 	%f20, [%rd8+-12];
	add.s64 	%rd12, %rd10, %rd11;
	ld.global.f32 	%f21, [%rd12];
	fma.rn.f32 	%f22, %f20, %f21, %f19;
	ld.global.f32 	%f23, [%rd8+-8];
	add.s64 	%rd13, %rd12, %rd11;
	ld.global.f32 	%f24, [%rd13];
	fma.rn.f32 	%f25, %f23, %f24, %f22;
	ld.global.f32 	%f26, [%rd8+-4];
	add.s64 	%rd14, %rd13, %rd11;
	ld.global.f32 	%f27, [%rd14];
	fma.rn.f32 	%f28, %f26, %f27, %f25;
	ld.global.f32 	%f29, [%rd8];
	add.s64 	%rd15, %rd14, %rd11;
	ld.global.f32 	%f30, [%rd15];
	fma.rn.f32 	%f31, %f29, %f30, %f28;
	ld.global.f32 	%f32, [%rd8+4];
	add.s64 	%rd16, %rd15, %rd11;
	ld.global.f32 	%f33, [%rd16];
	fma.rn.f32 	%f34, %f32, %f33, %f31;
	ld.global.f32 	%f35, [%rd8+8];
	add.s64 	%rd17, %rd16, %rd11;
	ld.global.f32 	%f36, [%rd17];
	fma.rn.f32 	%f37, %f35, %f36, %f34;
	ld.global.f32 	%f38, [%rd8+12];
	add.s64 	%rd18, %rd17, %rd11;
	ld.global.f32 	%f39, [%rd18];
	fma.rn.f32 	%f67, %f38, %f39, %f37;
	add.s32 	%r42, %r42, 8;
	add.s32 	%r41, %r41, %r7;
	add.s32 	%r40, %r40, 8;
	setp.ne.s32 	%p6, %r42, 0;
	@%p6 bra 	$L__BB0_4;
$L__BB0_5:
	setp.eq.s32 	%p7, %r4, 0;
	@%p7 bra 	$L__BB0_13;
	and.b32  	%r15, %r21, 3;
	setp.lt.u32 	%p8, %r4, 4;
	@%p8 bra 	$L__BB0_8;
	add.s32 	%r32, %r44, %r3;
	mul.wide.s32 	%rd19, %r32, 4;
	add.s64 	%rd20, %rd2, %rd19;
	ld.global.f32 	%f41, [%rd20];
	mad.lo.s32 	%r33, %r44, %r23, %r30;
	mul.wide.s32 	%rd21, %r33, 4;
	add.s64 	%rd22, %rd1, %rd21;
	ld.global.f32 	%f42, [%rd22];
	fma.rn.f32 	%f43, %f41, %f42, %f67;
	ld.global.f32 	%f44, [%rd20+4];
	mul.wide.s32 	%rd23, %r23, 4;
	add.s64 	%rd24, %rd22, %rd23;
	ld.global.f32 	%f45, [%rd24];
	fma.rn.f32 	%f46, %f44, %f45, %f43;
	ld.global.f32 	%f47, [%rd20+8];
	add.s64 	%rd25, %rd24, %rd23;
	ld.global.f32 	%f48, [%rd25];
	fma.rn.f32 	%f49, %f47, %f48, %f46;
	ld.global.f32 	%f50, [%rd20+12];
	add.s64 	%rd26, %rd25, %rd23;
	ld.global.f32 	%f51, [%rd26];
	fma.rn.f32 	%f67, %f50, %f51, %f49;
	add.s32 	%r44, %r44, 4;
$L__BB0_8:
	setp.eq.s32 	%p9, %r15, 0;
	@%p9 bra 	$L__BB0_13;
	setp.eq.s32 	%p10, %r15, 1;
	@%p10 bra 	$L__BB0_11;
	add.s32 	%r34, %r44, %r3;
	mul.wide.s32 	%rd27, %r34, 4;
	add.s64 	%rd28, %rd2, %rd27;
	ld.global.f32 	%f53, [%rd28];
	mad.lo.s32 	%r35, %r44, %r23, %r30;
	mul.wide.s32 	%rd29, %r35, 4;
	add.s64 	%rd30, %rd1, %rd29;
	ld.global.f32 	%f54, [%rd30];
	fma.rn.f32 	%f55, %f53, %f54, %f67;
	ld.global.f32 	%f56, [%rd28+4];
	mul.wide.s32 	%rd31, %r23, 4;
	add.s64 	%rd32, %rd30, %rd31;
	ld.global.f32 	%f57, [%rd32];
	fma.rn.f32 	%f67, %f56, %f57, %f55;
	add.s32 	%r44, %r44, 2;
$L__BB0_11:
	and.b32  	%r36, %r21, 1;
	setp.eq.b32 	%p11, %r36, 1;
	not.pred 	%p12, %p11;
	@%p12 bra 	$L__BB0_13;
	add.s32 	%r37, %r44, %r3;
	mul.wide.s32 	%rd33, %r37, 4;
	add.s64 	%rd34, %rd2, %rd33;
	ld.global.f32 	%f58, [%rd34];
	mad.lo.s32 	%r38, %r44, %r23, %r30;
	mul.wide.s32 	%rd35, %r38, 4;
	add.s64 	%rd36, %rd1, %rd35;
	ld.global.f32 	%f59, [%rd36];
	fma.rn.f32 	%f67, %f58, %f59, %f67;
$L__BB0_13:
	mad.lo.s32 	%r39, %r23, %r1, %r30;
	cvta.to.global.u64 	%rd37, %rd4;
	mul.wide.s32 	%rd38, %r39, 4;
	add.s64 	%rd39, %rd37, %rd38;
	st.global.f32 	[%rd39], %f67;
$L__BB0_14:
	ret;

}
	// .globl	_Z16compute_abs_diffPKfS0_Pfi
.visible .entry _Z16compute_abs_diffPKfS0_Pfi(
	.param .u64 .ptr .align 1 _Z16compute_abs_diffPKfS0_Pfi_param_0,
	.param .u64 .ptr .align 1 _Z16compute_abs_diffPKfS0_Pfi_param_1,
	.param .u64 .ptr .align 1 _Z16compute_abs_diffPKfS0_Pfi_param_2,
	.param .u32 _Z16compute_abs_diffPKfS0_Pfi_param_3
)
{
	.reg .pred 	%p<2>;
	.reg .b32 	%r<6>;
	.reg .b32 	%f<5>;
	.reg .b64 	%rd<11>;

	ld.param.u64 	%rd1, [_Z16compute_abs_diffPKfS0_Pfi_param_0];
	ld.param.u64 	%rd2, [_Z16compute_abs_diffPKfS0_Pfi_param_1];
	ld.param.u64 	%rd3, [_Z16compute_abs_diffPKfS0_Pfi_param_2];
	ld.param.u32 	%r2, [_Z16compute_abs_diffPKfS0_Pfi_param_3];
	mov.u32 	%r3, %ctaid.x;
	mov.u32 	%r4, %ntid.x;
	mov.u32 	%r5, %tid.x;
	mad.lo.s32 	%r1, %r3, %r4, %r5;
	setp.ge.s32 	%p1, %r1, %r2;
	@%p1 bra 	$L__BB1_2;
	cvta.to.global.u64 	%rd4, %rd1;
	cvta.to.global.u64 	%rd5, %rd2;
	cvta.to.global.u64 	%rd6, %rd3;
	mul.wide.s32 	%rd7, %r1, 4;
	add.s64 	%rd8, %rd4, %rd7;
	ld.global.f32 	%f1, [%rd8];
	add.s64 	%rd9, %rd5, %rd7;
	ld.global.f32 	%f2, [%rd9];
	sub.f32 	%f3, %f1, %f2;
	abs.f32 	%f4, %f3;
	add.s64 	%rd10, %rd6, %rd7;
	st.global.f32 	[%rd10], %f4;
$L__BB1_2:
	ret;

}
	// .globl	_ZN3cub18CUB_300001_SM_10006detail11EmptyKernelIvEEvv
.visible .entry _ZN3cub18CUB_300001_SM_10006detail11EmptyKernelIvEEvv()
{


	ret;

}
	// .globl	_ZN3cub18CUB_300001_SM_10006detail6reduce28DeviceReduceSingleTileKernelINS2_10policy_hubIfjN4cuda3__47maximumIvEEE10Policy1000EPfSB_jS8_ffNS5_3std3__410__identityEEEvT0_T1_T2_T3_T4_T6_
.visible .entry _ZN3cub18CUB_300001_SM_10006detail6reduce28DeviceReduceSingleTileKernelINS2_10policy_hubIfjN4cuda3__47maximumIvEEE10Policy1000EPfSB_jS8_ffNS5_3std3__410__identityEEEvT0_T1_T2_T3_T4_T6_(
	.param .u64 .ptr .align 1 _ZN3cub18CUB_300001_SM_10006detail6reduce28DeviceReduceSingleTileKernelINS2_10policy_hubIfjN4cuda3__47maximumIvEEE10Policy1000EPfSB_jS8_ffNS5_3std3__410__identityEEEvT0_T1_T2_T3_T4_T6__param_0,
	.param .u64 .ptr .align 1 _ZN3cub18CUB_300001_SM_10006detail6reduce28DeviceReduceSingleTileKernelINS2_10policy_hubIfjN4cuda3__47maximumIvEEE10Policy1000EPfSB_jS8_ffNS5_3std3__410__identityEEEvT0_T1_T2_T3_T4_T6__param_1,
	.param .u32 _ZN3cub18CUB_300001_SM_10006detail6reduce28DeviceReduceSingleTileKernelINS2_10policy_hubIfjN4cuda3__47maximumIvEEE10Policy1000EPfSB_jS8_ffNS5_3std3__410__identityEEEvT0_T1_T2_T3_T4_T6__param_2,
	.param .align 1 .b8 _ZN3cub18CUB_300001_SM_10006detail6reduce28DeviceReduceSingleTileKernelINS2_10policy_hubIfjN4cuda3__47maximumIvEEE10Policy1000EPfSB_jS8_ffNS5_3std3__410__identityEEEvT0_T1_T2_T3_T4_T6__param_3[1],
	.param .f32 _ZN3cub18CUB_300001_SM_10006detail6reduce28DeviceReduceSingleTileKernelINS2_10policy_hubIfjN4cuda3__47maximumIvEEE10Policy1000EPfSB_jS8_ffNS5_3std3__410__identityEEEvT0_T1_T2_T3_T4_T6__param_4,
	.param .align 1 .b8 _ZN3cub18CUB_300001_SM_10006detail6reduce28DeviceReduceSingleTileKernelINS2_10policy_hubIfjN4cuda3__47maximumIvEEE10Policy1000EPfSB_jS8_ffNS5_3std3__410__identityEEEvT0_T1_T2_T3_T4_T6__param_5[1]
)
.maxntid 256
.minnctapersm 1
{
	.reg .pred 	%p<252>;
	.reg .b32 	%r<419>;
	.reg .b32 	%f<445>;
	.reg .b64 	%rd<122>;
	// demoted variable
	.shared .align 4 .b8 _ZZN3cub18CUB_300001_SM_10006detail6reduce28DeviceReduceSingleTileKernelINS2_10policy_hubIfjN4cuda3__47maximumIvEEE10Policy1000EPfSB_jS8_ffNS5_3std3__410__identityEEEvT0_T1_T2_T3_T4_T6_E12temp_storage[44];
	ld.param.u64 	%rd15, [_ZN3cub18CUB_300001_SM_10006detail6reduce28DeviceReduceSingleTileKernelINS2_10policy_hubIfjN4cuda3__47maximumIvEEE10Policy1000EPfSB_jS8_ffNS5_3std3__410__identityEEEvT0_T1_T2_T3_T4_T6__param_0];
	ld.param.u64 	%rd16, [_ZN3cub18CUB_300001_SM_10006detail6reduce28DeviceReduceSingleTileKernelINS2_10policy_hubIfjN4cuda3__47maximumIvEEE10Policy1000EPfSB_jS8_ffNS5_3std3__410__identityEEEvT0_T1_T2_T3_T4_T6__param_1];
	ld.param.u32 	%r70, [_ZN3cub18CUB_300001_SM_10006detail6reduce28DeviceReduceSingleTileKernelINS2_10policy_hubIfjN4cuda3__47maximumIvEEE10Policy1000EPfSB_jS8_ffNS5_3std3__410__identityEEEvT0_T1_T2_T3_T4_T6__param_2];
	ld.param.f32 	%f58, [_ZN3cub18CUB_300001_SM_10006detail6reduce28DeviceReduceSingleTileKernelINS2_10policy_hubIfjN4cuda3__47maximumIvEEE10Policy1000EPfSB_jS8_ffNS5_3std3__410__identityEEEvT0_T1_T2_T3_T4_T6__param_4];
	cvta.to.global.u64 	%rd1, %rd16;
	setp.ne.s32 	%p1, %r70, 0;
	@%p1 bra 	$L__BB3_3;
	mov.u32 	%r392, %tid.x;
	setp.ne.s32 	%p251, %r392, 0;
	@%p251 bra 	$L__BB3_76;
	st.global.f32 	[%rd1], %f58;
	bra.uni 	$L__BB3_76;
$L__BB3_3:
	and.b64  	%rd17, %rd15, 15;
	setp.ne.s64 	%p2, %rd17, 0;
	@%p2 bra 	$L__BB3_39;
	setp.gt.u32 	%p126, %r70, 4095;
	@%p126 bra 	$L__BB3_23;
	mov.u32 	%r1, %tid.x;
	setp.ge.u32 	%p191, %r1, %r70;
	mov.f32 	%f423, 0f00000000;
	mov.u32 	%r396, %r1;
	@%p191 bra 	$L__BB3_7;
	mul.wide.u32 	%rd110, %r1, 4;
	add.s64 	%rd109, %rd15, %rd110;
	// begin inline asm
	ld.global.nc.u32 %r312, [%rd109];
	// end inline asm
	mov.b32 	%f423, %r312;
	add.s32 	%r396, %r1, 256;
$L__BB3_7:
	setp.ge.u32 	%p192, %r396, %r70;
	@%p192 bra 	$L__BB3_14;
	not.b32 	%r313, %r396;
	add.s32 	%r4, %r70, %r313;
	and.b32  	%r314, %r4, 768;
	setp.eq.s32 	%p193, %r314, 768;
	@%p193 bra 	$L__BB3_11;
	mul.wide.u32 	%rd111, %r396, 4;
	add.s64 	%rd118, %rd15, %rd111;
	shr.u32 	%r315, %r4, 8;
	add.s32 	%r316, %r315, 1;
	and.b32  	%r317, %r316, 3;
	neg.s32 	%r394, %r317;
$L__BB3_10:
	.pragma "nounroll";
	// begin inline asm
	ld.global.nc.u32 %r318, [%rd118];
	// end inline asm
	mov.b32 	%f336, %r318;
	setp.lt.f32 	%p194, %f423, %f336;
	selp.f32 	%f423, %f336, %f423, %p194;
	add.s32 	%r396, %r396, 256;
	add.s64 	%rd118, %rd118, 1024;
	add.s32 	%r394, %r394, 1;
	setp.ne.s32 	%p195, %r394, 0;
	@%p195 bra 	$L__BB3_10;
$L__BB3_11:
	setp.lt.u32 	%p196, %r4, 768;
	@%p196 bra 	$L__BB3_14;
	mul.wide.u32 	%rd113, %r396, 4;
	add.s64 	%rd119, %rd15, %rd113;
$L__BB3_13:
	// begin inline asm
	ld.global.nc.u32 %r319, [%rd119];
	// end inline asm
	mov.b32 	%f337, %r319;
	setp.lt.f32 	%p197, %f423, %f337;
	selp.f32 	%f338, %f337, %f423, %p197;
	add.s64 	%rd115, %rd119, 1024;
	// begin inline asm
	ld.global.nc.u32 %r320, [%rd115];
	// end inline asm
	mov.b32 	%f339, %r320;
	setp.lt.f32 	%p198, %f338, %f339;
	selp.f32 	%f340, %f339, %f338, %p198;
	add.s64 	%rd116, %rd119, 2048;
	// begin inline asm
	ld.global.nc.u32 %r321, [%rd116];
	// end inline asm
	mov.b32 	%f341, %r321;
	setp.lt.f32 	%p199, %f340, %f341;
	selp.f32 	%f342, %f341, %f340, %p199;
	add.s64 	%rd117, %rd119, 3072;
	// begin inline asm
	ld.global.nc.u32 %r322, [%rd117];
	// end inline asm
	mov.b32 	%f343, %r322;
	setp.lt.f32 	%p200, %f342, %f343;
	selp.f32 	%f423, %f343, %f342, %p200;
	add.s32 	%r396, %r396, 1024;
	add.s64 	%rd119, %rd119, 4096;
	setp.lt.s32 	%p201, %r396, %r70;
	@%p201 bra 	$L__BB3_13;
$L__BB3_14:
	setp.lt.u32 	%p202, %r70, 256;
	@%p202 bra 	$L__BB3_19;
	// begin inline asm
	mov.u32 %r361, %laneid;
	// end inline asm
	mov.b32 	%r363, %f423;
	mov.b32 	%r364, 1;
	mov.b32 	%r385, 31;
	mov.b32 	%r386, -1;
	// begin inline asm
	shfl.sync.down.b32 %r362, %r363, %r364, %r385, %r386;
	// end inline asm
	mov.b32 	%f391, %r362;
	setp.gt.s32 	%p230, %r361, 30;
	setp.lt.f32 	%p231, %f423, %f391;
	selp.f32 	%f392, %f391, %f423, %p231;
	selp.f32 	%f393, %f423, %f392, %p230;
	mov.b32 	%r368, %f393;
	mov.b32 	%r369, 2;
	// begin inline asm
	shfl.sync.down.b32 %r367, %r368, %r369, %r385, %r386;
	// end inline asm
	mov.b32 	%f394, %r367;
	setp.gt.s32 	%p232, %r361, 29;
	setp.lt.f32 	%p233, %f393, %f394;
	selp.f32 	%f395, %f394, %f393, %p233;
	selp.f32 	%f396, %f393, %f395, %p232;
	mov.b32 	%r373, %f396;
	mov.b32 	%r374, 4;
	// begin inline asm
	shfl.sync.down.b32 %r372, %r373, %r374, %r385, %r386;
	// end inline asm
	mov.b32 	%f397, %r372;
	setp.gt.s32 	%p234, %r361, 27;
	setp.lt.f32 	%p235, %f396, %f397;
	selp.f32 	%f398, %f397, %f396, %p235;
	selp.f32 	%f399, %f396, %f398, %p234;
	mov.b32 	%r378, %f399;
	mov.b32 	%r379, 8;
	// begin inline asm
	shfl.sync.down.b32 %r377, %r378, %r379, %r385, %r386;
	// end inline asm
	mov.b32 	%f400, %r377;
	setp.gt.s32 	%p236, %r361, 23;
	setp.lt.f32 	%p237, %f399, %f400;
	selp.f32 	%f401, %f400, %f399, %p237;
	selp.f32 	%f402, %f399, %f401, %p236;
	mov.b32 	%r383, %f402;
	mov.b32 	%r384, 16;
	// begin inline asm
	shfl.sync.down.b32 %r382, %r383, %r384, %r385, %r386;
	// end inline asm
	mov.b32 	%f403, %r382;
	setp.gt.s32 	%p238, %r361, 15;
	setp.lt.f32 	%p239, %f402, %f403;
	selp.f32 	%f10, %f403, %f402, %p239;
	selp.f32 	%f444, %f402, %f10, %p238;
	setp.ne.s32 	%p240, %r361, 0;
	@%p240 bra 	$L__BB3_17;
	shr.u32 	%r387, %r1, 3;
	and.b32  	%r388, %r387, 124;
	mov.u32 	%r389, _ZZN3cub18CUB_300001_SM_10006detail6reduce28DeviceReduceSingleTileKernelINS2_10policy_hubIfjN4cuda3__47maximumIvEEE10Policy1000EPfSB_jS8_ffNS5_3std3__410__identityEEEvT0_T1_T2_T3_T4_T6_E12temp_storage;
	add.s32 	%r390, %r389, %r388;
	st.shared.f32 	[%r390+8], %f10;
$L__BB3_17:
	bar.sync 	0;
	setp.ne.s32 	%p241, %r1, 0;
	@%p241 bra 	$L__BB3_74;
	ld.shared.f32 	%f404, [_ZZN3cub18CUB_300001_SM_10006detail6reduce28DeviceReduceSingleTileKernelINS2_10policy_hubIfjN4cuda3__47maximumIvEEE10Policy1000EPfSB_jS8_ffNS5_3std3__410__identityEEEvT0_T1_T2_T3_T4_T6_E12temp_storage+12];
	setp.lt.f32 	%p242, %f444, %f404;
	selp.f32 	%f405, %f404, %f444, %p242;
	ld.shared.f32 	%f406, [_ZZN3cub18CUB_300001_SM_10006detail6reduce28DeviceReduceSingleTileKernelINS2_10policy_hubIfjN4cuda3__47maximumIvEEE10Policy1000EPfSB_jS8_ffNS5_3std3__410__identityEEEvT0_T1_T2_T3_T4_T6_E12temp_storage+16];
	setp.lt.f32 	%p243, %f405, %f406;
	selp.f32 	%f407, %f406, %f405, %p243;
	ld.shared.f32 	%f408, [_ZZN3cub18CUB_300001_SM_10006detail6reduce28DeviceReduceSingleTileKernelINS2_10policy_hubIfjN4cuda3__47maximumIvEEE10Policy1000EPfSB_jS8_ffNS5_3std3__410__identityEEEvT0_T1_T2_T3_T4_T6_E12temp_storage+20];
	setp.lt.f32 	%p244, %f407, %f408;
	selp.f32 	%f409, %f408, %f407, %p244;
	ld.shared.f32 	%f410, [_ZZN3cub18CUB_300001_SM_10006detail6reduce28DeviceReduceSingleTileKernelINS2_10policy_hubIfjN4cuda3__47maximumIvEEE10Policy1000EPfSB_jS8_ffNS5_3std3__410__identityEEEvT0_T1_T2_T3_T4_T6_E12temp_storage+24];
	setp.lt.f32 	%p245, %f409, %f410;
	selp.f32 	%f411, %f410, %f409, %p245;
	ld.shared.f32 	%f412, [_ZZN3cub18CUB_300001_SM_10006detail6reduce28DeviceReduceSingleTileKernelINS2_10policy_hubIfjN4cuda3__47maximumIvEEE10Policy1000EPfSB_jS8_ffNS5_3std3__410__identityEEEvT0_T1_T2_T3_T4_T6_E12temp_storage+28];
	setp.lt.f32 	%p246, %f411, %f412;
	selp.f32 	%f413, %f412, %f411, %p246;
	ld.shared.f32 	%f414, [_ZZN3cub18CUB_300001_SM_10006detail6reduce28DeviceReduceSingleTileKernelINS2_10policy_hubIfjN4cuda3__47maximumIvEEE10Policy1000EPfSB_jS8_ffNS5_3std3__410__identityEEEvT0_T1_T2_T3_T4_T6_E12temp_storage+32];
	setp.lt.f32 	%p247, %f413, %f414;
	selp.f32 	%f415, %f414, %f413, %p247;
	ld.shared.f32 	%f416, [_ZZN3cub18CUB_300001_SM_10006detail6reduce28DeviceReduceSingleTileKernelINS2_10policy_hubIfjN4cuda3__47maximumIvEEE10Policy1000EPfSB_jS8_ffNS5_3std3__410__identityEEEvT0_T1_T2_T3_T4_T6_E12temp_storage+36];
	setp.lt.f32 	%p248, %f415, %f416;
	selp.f32 	%f444, %f416, %f415, %p248;
	bra.uni 	$L__BB3_74;
$L__BB3_19:
	// begin inline asm
	mov.u32 %r323, %laneid;
	// end inline asm
	and.b32  	%r349, %r1, 992;
	add.s32 	%r350, %r349, 32;
	setp.gt.u32 	%p203, %r350, %r70;
	not.b32 	%r351, %r349;
	add.s32 	%r352, %r70, %r351;
	selp.b32 	%r347, %r352, 31, %p203;
	mov.b32 	%r325, %f423;
	mov.b32 	%r326, 1;
	mov.b32 	%r348, -1;
	// begin inline asm
	shfl.sync.down.b32 %r324, %r325, %r326, %r347, %r348;
	// end inline asm
	mov.b32 	%f344, %r324;
	setp.lt.s32 	%p204, %r323, %r347;
	setp.lt.f32 	%p205, %f423, %f344;
	selp.f32 	%f345, %f344, %f423, %p205;
	selp.f32 	%f346, %f345, %f423, %p204;
	mov.b32 	%r330, %f346;
	mov.b32 	%r331, 2;
	// begin inline asm
	shfl.sync.down.b32 %r329, %r330, %r331, %r347, %r348;
	// end inline asm
	mov.b32 	%f347, %r329;
	add.s32 	%r353, %r323, 2;
	setp.gt.s32 	%p206, %r353, %r347;
	setp.lt.f32 	%p207, %f346, %f347;
	selp.f32 	%f348, %f347, %f346, %p207;
	selp.f32 	%f349, %f346, %f348, %p206;
	mov.b32 	%r335, %f349;
	mov.b32 	%r336, 4;
	// begin inline asm
	shfl.sync.down.b32 %r334, %r335, %r336, %r347, %r348;
	// end inline asm
	mov.b32 	%f350, %r334;
	add.s32 	%r354, %r323, 4;
	setp.gt.s32 	%p208, %r354, %r347;
	setp.lt.f32 	%p209, %f349, %f350;
	selp.f32 	%f351, %f350, %f349, %p209;
	selp.f32 	%f352, %f349, %f351, %p208;
	mov.b32 	%r340, %f352;
	mov.b32 	%r341, 8;
	// begin inline asm
	shfl.sync.down.b32 %r339, %r340, %r341, %r347, %r348;
	// end inline asm
	mov.b32 	%f353, %r339;
	add.s32 	%r355, %r323, 8;
	setp.gt.s32 	%p210, %r355, %r347;
	setp.lt.f32 	%p211, %f352, %f353;
	selp.f32 	%f354, %f353, %f352, %p211;
	selp.f32 	%f355, %f352, %f354, %p210;
	mov.b32 	%r345, %f355;
	mov.b32 	%r346, 16;
	// begin inline asm
	shfl.sync.down.b32 %r344, %r345, %r346, %r347, %r348;
	// end inline asm
	mov.b32 	%f356, %r344;
	add.s32 	%r356, %r323, 16;
	setp.gt.s32 	%p212, %r356, %r347;
	setp.lt.f32 	%p213, %f355, %f356;
	selp.f32 	%f357, %f356, %f355, %p213;
	selp.f32 	%f444, %f355, %f357, %p212;
	setp.ne.s32 	%p214, %r323, 0;
	@%p214 bra 	$L__BB3_21;
	shr.u32 	%r357, %r1, 3;
	and.b32  	%r358, %r357, 124;
	mov.u32 	%r359, _ZZN3cub18CUB_300001_SM_10006detail6reduce28DeviceReduceSingleTileKernelINS2_10policy_hubIfjN4cuda3__47maximumIvEEE10Policy1000EPfSB_jS8_ffNS5_3std3__410__identityEEEvT0_T1_T2_T3_T4_T6_E12temp_storage;
	add.s32 	%r360, %r359, %r358;
	st.shared.f32 	[%r360+8], %f444;
$L__BB3_21:
	bar.sync 	0;
	setp.ne.s32 	%p215, %r1, 0;
	@%p215 bra 	$L__BB3_74;
	setp.gt.u32 	%p216, %r70, 32;
	ld.shared.f32 	%f358, [_ZZN3cub18CUB_300001_SM_10006detail6reduce28DeviceReduceSingleTileKernelINS2_10policy_hubIfjN4cuda3__47maximumIvEEE10Policy1000EPfSB_jS8_ffNS5_3std3__410__identityEEEvT0_T1_T2_T3_T4_T6_E12temp_storage+12];
	setp.lt.f32 	%p217, %f444, %f358;
	selp.f32 	%f360, %f358, %f444, %p217;
	selp.f32 	%f361, %f360, %f444, %p216;
	setp.gt.u32 	%p218, %r70, 64;
	ld.shared.f32 	%f363, [_ZZN3cub18CUB_300001_SM_10006detail6reduce28DeviceReduceSingleTileKernelINS2_10policy_hubIfjN4cuda3__47maximumIvEEE10Policy1000EPfSB_jS8_ffNS5_3std3__410__identityEEEvT0_T1_T2_T3_T4_T6_E12temp_storage+16];
	setp.lt.f32 	%p219, %f361, %f363;
	selp.f32 	%f365, %f363, %f361, %p219;
	selp.f32 	%f366, %f365, %f361, %p218;
	setp.gt.u32 	%p220, %r70, 96;
	ld.shared.f32 	%f368, [_ZZN3cub18CUB_300001_SM_10006detail6reduce28DeviceReduceSingleTileKernelINS2_10policy_hubIfjN4cuda3__47maximumIvEEE10Policy1000EPfSB_jS8_ffNS5_3std3__410__identityEEEvT0_T1_T2_T3_T4_T6_E12temp_storage+20];
	setp.lt.f32 	%p221, %f366, %f368;
	selp.f32 	%f370, %f368, %f366, %p221;
	selp.f32 	%f371, %f370, %f366, %p220;
	setp.gt.u32 	%p222, %r70, 128;
	ld.shared.f32 	%f373, [_ZZN3cub18CUB_300001_SM_10006detail6reduce28DeviceReduceSingleTileKernelINS2_10policy_hubIfjN4cuda3__47maximumIvEEE10Policy1000EPfSB_jS8_ffNS5_3std3__410__identityEEEvT0_T1_T2_T3_T4_T6_E12temp_storage+24];
	setp.lt.f32 	%p223, %f371, %f373;
	selp.f32 	%f375, %f373, %f371, %p223;
	selp.f32 	%f376, %f375, %f371, %p222;
	setp.gt.u32 	%p224, %r70, 160;
	ld.shared.f32 	%f378, [_ZZN3cub18CUB_300001_SM_10006detail6reduce28DeviceReduceSingleTileKernelINS2_10policy_hubIfjN4cuda3__47maximumIvEEE10Policy1000EPfSB_jS8_ffNS5_3std3__410__identityEEEvT0_T1_T2_T3_T4_T6_E12temp_storage+28];
	setp.lt.f32 	%p225, %f376, %f378;
	selp.f32 	%f380, %f378, %f376, %p225;
	selp.f32 	%f381, %f380, %f376, %p224;
	setp.gt.u32 	%p226, %r70, 192;
	ld.shared.f32 	%f383, [_ZZN3cub18CUB_300001_SM_10006detail6reduce28DeviceReduceSingleTileKernelINS2_10policy_hubIfjN4cuda3__47maximumIvEEE10Policy1000EPfSB_jS8_ffNS5_3std3__410__identityEEEvT0_T1_T2_T3_T4_T6_E12temp_storage+32];
	setp.lt.f32 	%p227, %f381, %f383;
	selp.f32 	%f385, %f383, %f381, %p227;
	selp.f32 	%f386, %f385, %f381, %p226;
	setp.gt.u32 	%p228, %r70, 224;
	ld.shared.f32 	%f388, [_ZZN3cub18CUB_300001_SM_10006detail6reduce28DeviceReduceSingleTileKernelINS2_10policy_hubIfjN4cuda3__47maximumIvEEE10Policy1000EPfSB_jS8_ffNS5_3std3__410__identityEEEvT0_T1_T2_T3_T4_T6_E12temp_storage+36];
	setp.lt.f32 	%p229, %f386, %f388;
	selp.f32 	%f390, %f388, %f386, %p229;
	selp.f32 	%f444, %f390, %f386, %p228;
	bra.uni 	$L__BB3_74;
$L__BB3_23:
	mov.u32 	%r13, %tid.x;
	shl.b32 	%r14, %r13, 2;
	mul.wide.u32 	%rd85, %r14, 4;
	add.s64 	%rd75, %rd15, %rd85;
	// begin inline asm
	ld.global.nc.v2.u64 {%rd73, %rd74}, [%rd75];
	// end inline asm
	mov.b64 	{%r232, %r233}, %rd74;
	mov.b64 	{%r234, %r235}, %rd73;
	mov.b32 	%f238, %r235;
	mov.b32 	%f239, %r234;
	mov.b32 	%f240, %r233;
	mov.b32 	%f241, %r232;
	add.s64 	%rd78, %rd75, 4096;
	// begin inline asm
	ld.global.nc.v2.u64 {%rd76, %rd77}, [%rd78];
	// end inline asm
	mov.b64 	{%r236, %r237}, %rd77;
	mov.b64 	{%r238, %r239}, %rd76;
	mov.b32 	%f242, %r239;
	mov.b32 	%f243, %r238;
	mov.b32 	%f244, %r237;
	mov.b32 	%f245, %r236;
	add.s64 	%rd81, %rd75, 8192;
	// begin inline asm
	ld.global.nc.v2.u64 {%rd79, %rd80}, [%rd81];
	// end inline asm
	mov.b64 	{%r240, %r241}, %rd80;
	mov.b64 	{%r242, %r243}, %rd79;
	mov.b32 	%f246, %r243;
	mov.b32 	%f247, %r242;
	mov.b32 	%f248, %r241;
	mov.b32 	%f249, %r240;
	add.s64 	%rd84, %rd75, 12288;
	// begin inline asm
	ld.global.nc.v2.u64 {%rd82, %rd83}, [%rd84];
	// end inline asm
	mov.b64 	{%r244, %r245}, %rd83;
	mov.b64 	{%r246, %r247}, %rd82;
	mov.b32 	%f250, %r247;
	mov.b32 	%f251, %r246;
	mov.b32 	%f252, %r245;
	mov.b32 	%f253, %r244;
	setp.lt.f32 	%p127, %f239, %f238;
	selp.f32 	%f254, %f238, %f239, %p127;
	setp.lt.f32 	%p128, %f241, %f240;
	selp.f32 	%f255, %f240, %f241, %p128;
	setp.lt.f32 	%p129, %f243, %f242;
	selp.f32 	%f256, %f242, %f243, %p129;
	setp.lt.f32 	%p130, %f245, %f244;
	selp.f32 	%f257, %f244, %f245, %p130;
	setp.lt.f32 	%p131, %f247, %f246;
	selp.f32 	%f258, %f246, %f247, %p131;
	setp.lt.f32 	%p132, %f249, %f248;
	selp.f32 	%f259, %f248, %f249, %p132;
	setp.lt.f32 	%p133, %f251, %f250;
	selp.f32 	%f260, %f250, %f251, %p133;
	setp.lt.f32 	%p134, %f253, %f252;
	selp.f32 	%f261, %f252, %f253, %p134;
	setp.lt.f32 	%p135, %f254, %f255;
	selp.f32 	%f262, %f255, %f254, %p135;
	setp.lt.f32 	%p136, %f256, %f257;
	selp.f32 	%f263, %f257, %f256, %p136;
	setp.lt.f32 	%p137, %f258, %f259;
	selp.f32 	%f264, %f259, %f258, %p137;
	setp.lt.f32 	%p138, %f260, %f261;
	selp.f32 	%f265, %f261, %f260, %p138;
	setp.lt.f32 	%p139, %f262, %f263;
	selp.f32 	%f266, %f263, %f262, %p139;
	setp.lt.f32 	%p140, %f264, %f265;
	selp.f32 	%f267, %f265, %f264, %p140;
	setp.lt.f32 	%p141, %f266, %f267;
	selp.f32 	%f430, %f267, %f266, %p141;
	add.s32 	%r15, %r70, -4096;
	setp.lt.u32 	%p142, %r15, 4096;
	mov.b32 	%r399, 4096;
	@%p142 bra 	$L__BB3_27;
	mov.b32 	%r399, 4096;
$L__BB3_25:
	add.s32 	%r249, %r399, %r14;
	mul.wide.u32 	%rd98, %r249, 4;
	add.s64 	%rd88, %rd15, %rd98;
	// begin inline asm
	ld.global.nc.v2.u64 {%rd86, %rd87}, [%rd88];
	// end inline asm
	mov.b64 	{%r250, %r251}, %rd87;
	mov.b64 	{%r252, %r253}, %rd86;
	mov.b32 	%f268, %r253;
	mov.b32 	%f269, %r252;
	mov.b32 	%f270, %r251;
	mov.b32 	%f271, %r250;
	add.s64 	%rd91, %rd88, 4096;
	// begin inline asm
	ld.global.nc.v2.u64 {%rd89, %rd90}, [%rd91];
	// end inline asm
	mov.b64 	{%r254, %r255}, %rd90;
	mov.b64 	{%r256, %r257}, %rd89;
	mov.b32 	%f272, %r257;
	mov.b32 	%f273, %r256;
	mov.b32 	%f274, %r255;
	mov.b32 	%f275, %r254;
	add.s64 	%rd94, %rd88, 8192;
	// begin inline asm
	ld.global.nc.v2.u64 {%rd92, %rd93}, [%rd94];
	// end inline asm
	mov.b64 	{%r258, %r259}, %rd93;
	mov.b64 	{%r260, %r261}, %rd92;
	mov.b32 	%f276, %r261;
	mov.b32 	%f277, %r260;
	mov.b32 	%f278, %r259;
	mov.b32 	%f279, %r258;
	add.s64 	%rd97, %rd88, 12288;
	// begin inline asm
	ld.global.nc.v2.u64 {%rd95, %rd96}, [%rd97];
	// end inline asm
	mov.b64 	{%r262, %r263}, %rd96;
	mov.b64 	{%r264, %r265}, %rd95;
	mov.b32 	%f280, %r265;
	mov.b32 	%f281, %r264;
	mov.b32 	%f282, %r263;
	mov.b32 	%f283, %r262;
	setp.lt.f32 	%p143, %f430, %f269;
	selp.f32 	%f284, %f269, %f430, %p143;
	setp.lt.f32 	%p144, %f268, %f271;
	selp.f32 	%f285, %f271, %f268, %p144;
	setp.lt.f32 	%p145, %f270, %f273;
	selp.f32 	%f286, %f273, %f270, %p145;
	setp.lt.f32 	%p146, %f272, %f275;
	selp.f32 	%f287, %f275, %f272, %p146;
	setp.lt.f32 	%p147, %f274, %f277;
	selp.f32 	%f288, %f277, %f274, %p147;
	setp.lt.f32 	%p148, %f276, %f279;
	selp.f32 	%f289, %f279, %f276, %p148;
	setp.lt.f32 	%p149, %f278, %f281;
	selp.f32 	%f290, %f281, %f278, %p149;
	setp.lt.f32 	%p150, %f280, %f283;
	selp.f32 	%f291, %f283, %f280, %p150;
	setp.lt.f32 	%p151, %f284, %f285;
	selp.f32 	%f292, %f285, %f284, %p151;
	setp.lt.f32 	%p152, %f286, %f287;
	selp.f32 	%f293, %f287, %f286, %p152;
	setp.lt.f32 	%p153, %f288, %f289;
	selp.f32 	%f294, %f289, %f288, %p153;
	setp.lt.f32 	%p154, %f290, %f291;
	selp.f32 	%f295, %f291, %f290, %p154;
	setp.lt.f32 	%p155, %f292, %f293;
	selp.f32 	%f296, %f293, %f292, %p155;
	setp.lt.f32 	%p156, %f294, %f295;
	selp.f32 	%f297, %f295, %f294, %p156;
	setp.lt.f32 	%p157, %f296, %f297;
	selp.f32 	%f298, %f297, %f296, %p157;
	setp.lt.f32 	%p158, %f298, %f282;
	selp.f32 	%f430, %f282, %f298, %p158;
	sub.s32 	%r266, %r70, %r399;
	setp.lt.u32 	%p159, %r266, 4096;
	@%p159 bra 	$L__BB3_35;
	add.s32 	%r399, %r399, 4096;
	setp.le.u32 	%p160, %r399, %r15;
	@%p160 bra 	$L__BB3_25;
$L__BB3_27:
	setp.le.u32 	%p161, %r70, %r399;
	@%p161 bra 	$L__BB3_35;
	sub.s32 	%r19, %r70, %r399;
	setp.ge.s32 	%p162, %r13, %r19;
	@%p162 bra 	$L__BB3_35;
	not.b32 	%r267, %r13;
	add.s32 	%r268, %r70, %r267;
	sub.s32 	%r20, %r268, %r399;
	and.b32  	%r269, %r20, 768;
	setp.eq.s32 	%p163, %r269, 768;
	mov.u32 	%r403, %r13;
	@%p163 bra 	$L__BB3_32;
	add.s32 	%r401, %r13, %r399;
	shr.u32 	%r270, %r20, 8;
	add.s32 	%r271, %r270, 1;
	and.b32  	%r272, %r271, 3;
	neg.s32 	%r400, %r272;
	mov.u32 	%r403, %r13;
$L__BB3_31:
	.pragma "nounroll";
	mul.wide.u32 	%rd100, %r401, 4;
	add.s64 	%rd99, %rd15, %rd100;
	// begin inline asm
	ld.global.nc.u32 %r273, [%rd99];
	// end inline asm
	mov.b32 	%f300, %r273;
	setp.lt.f32 	%p164, %f430, %f300;
	selp.f32 	%f430, %f300, %f430, %p164;
	add.s32 	%r403, %r403, 256;
	add.s32 	%r401, %r401, 256;
	add.s32 	%r400, %r400, 1;
	setp.ne.s32 	%p165, %r400, 0;
	@%p165 bra 	$L__BB3_31;
$L__BB3_32:
	setp.lt.u32 	%p166, %r20, 768;
	@%p166 bra 	$L__BB3_35;
	add.s32 	%r405, %r403, 512;
	add.s32 	%r404, %r403, %r399;
$L__BB3_34:
	mul.wide.u32 	%rd105, %r404, 4;
	add.s64 	%rd101, %rd15, %rd105;
	// begin inline asm
	ld.global.nc.u32 %r274, [%rd101];
	// end inline asm
	mov.b32 	%f301, %r274;
	setp.lt.f32 	%p167, %f430, %f301;
	selp.f32 	%f302, %f301, %f430, %p167;
	add.s32 	%r278, %r404, 256;
	mul.wide.u32 	%rd106, %r278, 4;
	add.s64 	%rd102, %rd15, %rd106;
	// begin inline asm
	ld.global.nc.u32 %r275, [%rd102];
	// end inline asm
	mov.b32 	%f303, %r275;
	setp.lt.f32 	%p168, %f302, %f303;
	selp.f32 	%f304, %f303, %f302, %p168;
	add.s32 	%r279, %r404, 512;
	mul.wide.u32 	%rd107, %r279, 4;
	add.s64 	%rd103, %rd15, %rd107;
	// begin inline asm
	ld.global.nc.u32 %r276, [%rd103];
	// end inline asm
	mov.b32 	%f305, %r276;
	setp.lt.f32 	%p169, %f304, %f305;
	selp.f32 	%f306, %f305, %f304, %p169;
	add.s32 	%r280, %r404, 768;
	mul.wide.u32 	%rd108, %r280, 4;
	add.s64 	%rd104, %rd15, %rd108;
	// begin inline asm
	ld.global.nc.u32 %r277, [%rd104];
	// end inline asm
	mov.b32 	%f307, %r277;
	setp.lt.f32 	%p170, %f306, %f307;
	selp.f32 	%f430, %f307, %f306, %p170;
	add.s32 	%r34, %r405, 1024;
	add.s32 	%r281, %r405, 512;
	add.s32 	%r404, %r404, 1024;
	setp.lt.s32 	%p171, %r281, %r19;
	mov.u32 	%r405, %r34;
	@%p171 bra 	$L__BB3_34;
$L__BB3_35:
	// begin inline asm
	mov.u32 %r282, %laneid;
	// end inline asm
	mov.b32 	%r284, %f430;
	mov.b32 	%r285, 1;
	mov.b32 	%r306, 31;
	mov.b32 	%r307, -1;
	// begin inline asm
	shfl.sync.down.b32 %r283, %r284, %r285, %r306, %r307;
	// end inline asm
	mov.b32 	%f308, %r283;
	setp.gt.s32 	%p172, %r282, 30;
	setp.lt.f32 	%p173, %f430, %f308;
	selp.f32 	%f309, %f308, %f430, %p173;
	selp.f32 	%f310, %f430, %f309, %p172;
	mov.b32 	%r289, %f310;
	mov.b32 	%r290, 2;
	// begin inline asm
	shfl.sync.down.b32 %r288, %r289, %r290, %r306, %r307;
	// end inline asm
	mov.b32 	%f311, %r288;
	setp.gt.s32 	%p174, %r282, 29;
	setp.lt.f32 	%p175, %f310, %f311;
	selp.f32 	%f312, %f311, %f310, %p175;
	selp.f32 	%f313, %f310, %f312, %p174;
	mov.b32 	%r294, %f313;
	mov.b32 	%r295, 4;
	// begin inline asm
	shfl.sync.down.b32 %r293, %r294, %r295, %r306, %r307;
	// end inline asm
	mov.b32 	%f314, %r293;
	setp.gt.s32 	%p176, %r282, 27;
	setp.lt.f32 	%p177, %f313, %f314;
	selp.f32 	%f315, %f314, %f313, %p177;
	selp.f32 	%f316, %f313, %f315, %p176;
	mov.b32 	%r299, %f316;
	mov.b32 	%r300, 8;
	// begin inline asm
	shfl.sync.down.b32 %r298, %r299, %r300, %r306, %r307;
	// end inline asm
	mov.b32 	%f317, %r298;
	setp.gt.s32 	%p178, %r282, 23;
	setp.lt.f32 	%p179, %f316, %f317;
	selp.f32 	%f318, %f317, %f316, %p179;
	selp.f32 	%f319, %f316, %f318, %p178;
	mov.b32 	%r304, %f319;
	mov.b32 	%r305, 16;
	// begin inline asm
	shfl.sync.down.b32 %r303, %r304, %r305, %r306, %r307;
	// end inline asm
	mov.b32 	%f320, %r303;
	setp.gt.s32 	%p180, %r282, 15;
	setp.lt.f32 	%p181, %f319, %f320;
	selp.f32 	%f26, %f320, %f319, %p181;
	selp.f32 	%f444, %f319, %f26, %p180;
	setp.ne.s32 	%p182, %r282, 0;
	@%p182 bra 	$L__BB3_37;
	shr.u32 	%r308, %r13, 3;
	and.b32  	%r309, %r308, 124;
	mov.u32 	%r310, _ZZN3cub18CUB_300001_SM_10006detail6reduce28DeviceReduceSingleTileKernelINS2_10policy_hubIfjN4cuda3__47maximumIvEEE10Policy1000EPfSB_jS8_ffNS5_3std3__410__identityEEEvT0_T1_T2_T3_T4_T6_E12temp_storage;
	add.s32 	%r311, %r310, %r309;
	st.shared.f32 	[%r311+8], %f26;
$L__BB3_37:
	bar.sync 	0;
	setp.ne.s32 	%p183, %r13, 0;
	@%p183 bra 	$L__BB3_74;
	ld.shared.f32 	%f321, [_ZZN3cub18CUB_300001_SM_10006detail6reduce28DeviceReduceSingleTileKernelINS2_10policy_hubIfjN4cuda3__47maximumIvEEE10Policy1000EPfSB_jS8_ffNS5_3std3__410__identityEEEvT0_T1_T2_T3_T4_T6_E12temp_storage+12];
	setp.lt.f32 	%p184, %f444, %f321;
	selp.f32 	%f322, %f321, %f444, %p184;
	ld.shared.f32 	%f323, [_ZZN3cub18CUB_300001_SM_10006detail6reduce28DeviceReduceSingleTileKernelINS2_10policy_hubIfjN4cuda3__47maximumIvEEE10Policy1000EPfSB_jS8_ffNS5_3std3__410__identityEEEvT0_T1_T2_T3_T4_T6_E12temp_storage+16];
	setp.lt.f32 	%p185, %f322, %f323;
	selp.f32 	%f324, %f323, %f322, %p185;
	ld.shared.f32 	%f325, [_ZZN3cub18CUB_300001_SM_10006detail6reduce28DeviceReduceSingleTileKernelINS2_10policy_hubIfjN4cuda3__47maximumIvEEE10Policy1000EPfSB_jS8_ffNS5_3std3__410__identityEEEvT0_T1_T2_T3_T4_T6_E12temp_storage+20];
	setp.lt.f32 	%p186, %f324, %f325;
	selp.f32 	%f326, %f325, %f324, %p186;
	ld.shared.f32 	%f327, [_ZZN3cub18CUB_300001_SM_10006detail6reduce28DeviceReduceSingleTileKernelINS2_10policy_hubIfjN4cuda3__47maximumIvEEE10Policy1000EPfSB_jS8_ffNS5_3std3__410__identityEEEvT0_T1_T2_T3_T4_T6_E12temp_storage+24];
	setp.lt.f32 	%p187, %f326, %f327;
	selp.f32 	%f328, %f327, %f326, %p187;
	ld.shared.f32 	%f329, [_ZZN3cub18CUB_300001_SM_10006detail6reduce28DeviceReduceSingleTileKernelINS2_10policy_hubIfjN4cuda3__47maximumIvEEE10Policy1000EPfSB_jS8_ffNS5_3std3__410__identityEEEvT0_T1_T2_T3_T4_T6_E12temp_storage+28];
	setp.lt.f32 	%p188, %f328, %f329;
	selp.f32 	%f330, %f329, %f328, %p188;
	ld.shared.f32 	%f331, [_ZZN3cub18CUB_300001_SM_10006detail6reduce28DeviceReduceSingleTileKernelINS2_10policy_hubIfjN4cuda3__47maximumIvEEE10Policy1000EPfSB_jS8_ffNS5_3std3__410__identityEEEvT0_T1_T2_T3_T4_T6_E12temp_storage+32];
	setp.lt.f32 	%p189, %f330, %f331;
	selp.f32 	%f332, %f331, %f330, %p189;
	ld.shared.f32 	%f333, [_ZZN3cub18CUB_300001_SM_10006detail6reduce28DeviceReduceSingleTileKernelINS2_10policy_hubIfjN4cuda3__47maximumIvEEE10Policy1000EPfSB_jS8_ffNS5_3std3__410__identityEEEvT0_T1_T2_T3_T4_T6_E12temp_storage+36];
	setp.lt.f32 	%p190, %f332, %f333;
	selp.f32 	%f444, %f333, %f332, %p190;
	bra.uni 	$L__BB3_74;
$L__BB3_39:
	setp.gt.u32 	%p3, %r70, 4095;
	@%p3 bra 	$L__BB3_58;
	mov.u32 	%r36, %tid.x;
	setp.ge.u32 	%p68, %r36, %r70;
	mov.f32 	%f436, 0f00000000;
	mov.u32 	%r409, %r36;
	@%p68 bra 	$L__BB3_42;
	mul.wide.u32 	%rd65, %r36, 4;
	add.s64 	%rd64, %rd15, %rd65;
	// begin inline asm
	ld.global.nc.u32 %r152, [%rd64];
	// end inline asm
	mov.b32 	%f436, %r152;
	add.s32 	%r409, %r36, 256;
$L__BB3_42:
	setp.ge.u32 	%p69, %r409, %r70;
	@%p69 bra 	$L__BB3_49;
	not.b32 	%r153, %r409;
	add.s32 	%r39, %r70, %r153;
	and.b32  	%r154, %r39, 768;
	setp.eq.s32 	%p70, %r154, 768;
	@%p70 bra 	$L__BB3_46;
	mul.wide.u32 	%rd66, %r409, 4;
	add.s64 	%rd120, %rd15, %rd66;
	shr.u32 	%r155, %r39, 8;
	add.s32 	%r156, %r155, 1;
	and.b32  	%r157, %r156, 3;
	neg.s32 	%r407, %r157;
$L__BB3_45:
	.pragma "nounroll";
	// begin inline asm
	ld.global.nc.u32 %r158, [%rd120];
	// end inline asm
	mov.b32 	%f157, %r158;
	setp.lt.f32 	%p71, %f436, %f157;
	selp.f32 	%f436, %f157, %f436, %p71;
	add.s32 	%r409, %r409, 256;
	add.s64 	%rd120, %rd120, 1024;
	add.s32 	%r407, %r407, 1;
	setp.ne.s32 	%p72, %r407, 0;
	@%p72 bra 	$L__BB3_45;
$L__BB3_46:
	setp.lt.u32 	%p73, %r39, 768;
	@%p73 bra 	$L__BB3_49;
	mul.wide.u32 	%rd68, %r409, 4;
	add.s64 	%rd121, %rd15, %rd68;
$L__BB3_48:
	// begin inline asm
	ld.global.nc.u32 %r159, [%rd121];
	// end inline asm
	mov.b32 	%f158, %r159;
	setp.lt.f32 	%p74, %f436, %f158;
	selp.f32 	%f159, %f158, %f436, %p74;
	add.s64 	%rd70, %rd121, 1024;
	// begin inline asm
	ld.global.nc.u32 %r160, [%rd70];
	// end inline asm
	mov.b32 	%f160, %r160;
	setp.lt.f32 	%p75, %f159, %f160;
	selp.f32 	%f161, %f160, %f159, %p75;
	add.s64 	%rd71, %rd121, 2048;
	// begin inline asm
	ld.global.nc.u32 %r161, [%rd71];
	// end inline asm
	mov.b32 	%f162, %r161;
	setp.lt.f32 	%p76, %f161, %f162;
	selp.f32 	%f163, %f162, %f161, %p76;
	add.s64 	%rd72, %rd121, 3072;
	// begin inline asm
	ld.global.nc.u32 %r162, [%rd72];
	// end inline asm
	mov.b32 	%f164, %r162;
	setp.lt.f32 	%p77, %f163, %f164;
	selp.f32 	%f436, %f164, %f163, %p77;
	add.s32 	%r409, %r409, 1024;
	add.s64 	%rd121, %rd121, 4096;
	setp.lt.s32 	%p78, %r409, %r70;
	@%p78 bra 	$L__BB3_48;
$L__BB3_49:
	setp.lt.u32 	%p79, %r70, 256;
	@%p79 bra 	$L__BB3_54;
	// begin inline asm
	mov.u32 %r201, %laneid;
	// end inline asm
	mov.b32 	%r203, %f436;
	mov.b32 	%r204, 1;
	mov.b32 	%r225, 31;
	mov.b32 	%r226, -1;
	// begin inline asm
	shfl.sync.down.b32 %r202, %r203, %r204, %r225, %r226;
	// end inline asm
	mov.b32 	%f212, %r202;
	setp.gt.s32 	%p107, %r201, 30;
	setp.lt.f32 	%p108, %f436, %f212;
	selp.f32 	%f213, %f212, %f436, %p108;
	selp.f32 	%f214, %f436, %f213, %p107;
	mov.b32 	%r208, %f214;
	mov.b32 	%r209, 2;
	// begin inline asm
	shfl.sync.down.b32 %r207, %r208, %r209, %r225, %r226;
	// end inline asm
	mov.b32 	%f215, %r207;
	setp.gt.s32 	%p109, %r201, 29;
	setp.lt.f32 	%p110, %f214, %f215;
	selp.f32 	%f216, %f215, %f214, %p110;
	selp.f32 	%f217, %f214, %f216, %p109;
	mov.b32 	%r213, %f217;
	mov.b32 	%r214, 4;
	// begin inline asm
	shfl.sync.down.b32 %r212, %r213, %r214, %r225, %r226;
	// end inline asm
	mov.b32 	%f218, %r212;
	setp.gt.s32 	%p111, %r201, 27;
	setp.lt.f32 	%p112, %f217, %f218;
	selp.f32 	%f219, %f218, %f217, %p112;
	selp.f32 	%f220, %f217, %f219, %p111;
	mov.b32 	%r218, %f220;
	mov.b32 	%r219, 8;
	// begin inline asm
	shfl.sync.down.b32 %r217, %r218, %r219, %r225, %r226;
	// end inline asm
	mov.b32 	%f221, %r217;
	setp.gt.s32 	%p113, %r201, 23;
	setp.lt.f32 	%p114, %f220, %f221;
	selp.f32 	%f222, %f221, %f220, %p114;
	selp.f32 	%f223, %f220, %f222, %p113;
	mov.b32 	%r223, %f223;
	mov.b32 	%r224, 16;
	// begin inline asm
	shfl.sync.down.b32 %r222, %r223, %r224, %r225, %r226;
	// end inline asm
	mov.b32 	%f224, %r222;
	setp.gt.s32 	%p115, %r201, 15;
	setp.lt.f32 	%p116, %f223, %f224;
	selp.f32 	%f38, %f224, %f223, %p116;
	selp.f32 	%f444, %f223, %f38, %p115;
	setp.ne.s32 	%p117, %r201, 0;
	@%p117 bra 	$L__BB3_52;
	shr.u32 	%r227, %r36, 3;
	and.b32  	%r228, %r227, 124;
	mov.u32 	%r229, _ZZN3cub18CUB_300001_SM_10006detail6reduce28DeviceReduceSingleTileKernelINS2_10policy_hubIfjN4cuda3__47maximumIvEEE10Policy1000EPfSB_jS8_ffNS5_3std3__410__identityEEEvT0_T1_T2_T3_T4_T6_E12temp_storage;
	add.s32 	%r230, %r229, %r228;
	st.shared.f32 	[%r230+8], %f38;
$L__BB3_52:
	bar.sync 	0;
	setp.ne.s32 	%p118, %r36, 0;
	@%p118 bra 	$L__BB3_74;
	ld.shared.f32 	%f225, [_ZZN3cub18CUB_300001_SM_10006detail6reduce28DeviceReduceSingleTileKernelINS2_10policy_hubIfjN4cuda3__47maximumIvEEE10Policy1000EPfSB_jS8_ffNS5_3std3__410__identityEEEvT0_T1_T2_T3_T4_T6_E12temp_storage+12];
	setp.lt.f32 	%p119, %f444, %f225;
	selp.f32 	%f226, %f225, %f444, %p119;
	ld.shared.f32 	%f227, [_ZZN3cub18CUB_300001_SM_10006detail6reduce28DeviceReduceSingleTileKernelINS2_10policy_hubIfjN4cuda3__47maximumIvEEE10Policy1000EPfSB_jS8_ffNS5_3std3__410__identityEEEvT0_T1_T2_T3_T4_T6_E12temp_storage+16];
	setp.lt.f32 	%p120, %f226, %f227;
	selp.f32 	%f228, %f227, %f226, %p120;
	ld.shared.f32 	%f229, [_ZZN3cub18CUB_300001_SM_10006detail6reduce28DeviceReduceSingleTileKernelINS2_10policy_hubIfjN4cuda3__47maximumIvEEE10Policy1000EPfSB_jS8_ffNS5_3std3__410__identityEEEvT0_T1_T2_T3_T4_T6_E12temp_storage+20];
	setp.lt.f32 	%p121, %f228, %f229;
	selp.f32 	%f230, %f229, %f228, %p121;
	ld.shared.f32 	%f231, [_ZZN3cub18CUB_300001_SM_10006detail6reduce28DeviceReduceSingleTileKernelINS2_10policy_hubIfjN4cuda3__47maximumIvEEE10Policy1000EPfSB_jS8_ffNS5_3std3__410__identityEEEvT0_T1_T2_T3_T4_T6_E12temp_storage+24];
	setp.lt.f32 	%p122, %f230, %f231;
	selp.f32 	%f232, %f231, %f230, %p122;
	ld.shared.f32 	%f233, [_ZZN3cub18CUB_300001_SM_10006detail6reduce28DeviceReduceSingleTileKernelINS2_10policy_hubIfjN4cuda3__47maximumIvEEE10Policy1000EPfSB_jS8_ffNS5_3std3__410__identityEEEvT0_T1_T2_T3_T4_T6_E12temp_storage+28];
	setp.lt.f32 	%p123, %f232, %f233;
	selp.f32 	%f234, %f233, %f232, %p123;
	ld.shared.f32 	%f235, [_ZZN3cub18CUB_300001_SM_10006detail6reduce28DeviceReduceSingleTileKernelINS2_10policy_hubIfjN4cuda3__47maximumIvEEE10Policy1000EPfSB_jS8_ffNS5_3std3__410__identityEEEvT0_T1_T2_T3_T4_T6_E12temp_storage+32];
	setp.lt.f32 	%p124, %f234, %f235;
	selp.f32 	%f236, %f235, %f234, %p124;
	ld.shared.f32 	%f237, [_ZZN3cub18CUB_300001_SM_10006detail6reduce28DeviceReduceSingleTileKernelINS2_10policy_hubIfjN4cuda3__47maximumIvEEE10Policy1000EPfSB_jS8_ffNS5_3std3__410__identityEEEvT0_T1_T2_T3_T4_T6_E12temp_storage+36];
	setp.lt.f32 	%p125, %f236, %f237;
	selp.f32 	%f444, %f237, %f236, %p125;
	bra.uni 	$L__BB3_74;
$L__BB3_54:
	// begin inline asm
	mov.u32 %r163, %laneid;
	// end inline asm
	and.b32  	%r189, %r36, 992;
	add.s32 	%r190, %r189, 32;
	setp.gt.u32 	%p80, %r190, %r70;
	not.b32 	%r191, %r189;
	add.s32 	%r192, %r70, %r191;
	selp.b32 	%r187, %r192, 31, %p80;
	mov.b32 	%r165, %f436;
	mov.b32 	%r166, 1;
	mov.b32 	%r188, -1;
	// begin inline asm
	shfl.sync.down.b32 %r164, %r165, %r166, %r187, %r188;
	// end inline asm
	mov.b32 	%f165, %r164;
	setp.lt.s32 	%p81, %r163, %r187;
	setp.lt.f32 	%p82, %f436, %f165;
	selp.f32 	%f166, %f165, %f436, %p82;
	selp.f32 	%f167, %f166, %f436, %p81;
	mov.b32 	%r170, %f167;
	mov.b32 	%r171, 2;
	// begin inline asm
	shfl.sync.down.b32 %r169, %r170, %r171, %r187, %r188;
	// end inline asm
	mov.b32 	%f168, %r169;
	add.s32 	%r193, %r163, 2;
	setp.gt.s32 	%p83, %r193, %r187;
	setp.lt.f32 	%p84, %f167, %f168;
	selp.f32 	%f169, %f168, %f167, %p84;
	selp.f32 	%f170, %f167, %f169, %p83;
	mov.b32 	%r175, %f170;
	mov.b32 	%r176, 4;
	// begin inline asm
	shfl.sync.down.b32 %r174, %r175, %r176, %r187, %r188;
	// end inline asm
	mov.b32 	%f171, %r174;
	add.s32 	%r194, %r163, 4;
	setp.gt.s32 	%p85, %r194, %r187;
	setp.lt.f32 	%p86, %f170, %f171;
	selp.f32 	%f172, %f171, %f170, %p86;
	selp.f32 	%f173, %f170, %f172, %p85;
	mov.b32 	%r180, %f173;
	mov.b32 	%r181, 8;
	// begin inline asm
	shfl.sync.down.b32 %r179, %r180, %r181, %r187, %r188;
	// end inline asm
	mov.b32 	%f174, %r179;
	add.s32 	%r195, %r163, 8;
	setp.gt.s32 	%p87, %r195, %r187;
	setp.lt.f32 	%p88, %f173, %f174;
	selp.f32 	%f175, %f174, %f173, %p88;
	selp.f32 	%f176, %f173, %f175, %p87;
	mov.b32 	%r185, %f176;
	mov.b32 	%r186, 16;
	// begin inline asm
	shfl.sync.down.b32 %r184, %r185, %r186, %r187, %r188;
	// end inline asm
	mov.b32 	%f177, %r184;
	add.s32 	%r196, %r163, 16;
	setp.gt.s32 	%p89, %r196, %r187;
	setp.lt.f32 	%p90, %f176, %f177;
	selp.f32 	%f178, %f177, %f176, %p90;
	selp.f32 	%f444, %f176, %f178, %p89;
	setp.ne.s32 	%p91, %r163, 0;
	@%p91 bra 	$L__BB3_56;
	shr.u32 	%r197, %r36, 3;
	and.b32  	%r198, %r197, 124;
	mov.u32 	%r199, _ZZN3cub18CUB_300001_SM_10006detail6reduce28DeviceReduceSingleTileKernelINS2_10policy_hubIfjN4cuda3__47maximumIvEEE10Policy1000EPfSB_jS8_ffNS5_3std3__410__identityEEEvT0_T1_T2_T3_T4_T6_E12temp_storage;
	add.s32 	%r200, %r199, %r198;
	st.shared.f32 	[%r200+8], %f444;
$L__BB3_56:
	bar.sync 	0;
	setp.ne.s32 	%p92, %r36, 0;
	@%p92 bra 	$L__BB3_74;
	setp.gt.u32 	%p93, %r70, 32;
	ld.shared.f32 	%f179, [_ZZN3cub18CUB_300001_SM_10006detail6reduce28DeviceReduceSingleTileKernelINS2_10policy_hubIfjN4cuda3__47maximumIvEEE10Policy1000EPfSB_jS8_ffNS5_3std3__410__identityEEEvT0_T1_T2_T3_T4_T6_E12temp_storage+12];
	setp.lt.f32 	%p94, %f444, %f179;
	selp.f32 	%f181, %f179, %f444, %p94;
	selp.f32 	%f182, %f181, %f444, %p93;
	setp.gt.u32 	%p95, %r70, 64;
	ld.shared.f32 	%f184, [_ZZN3cub18CUB_300001_SM_10006detail6reduce28DeviceReduceSingleTileKernelINS2_10policy_hubIfjN4cuda3__47maximumIvEEE10Policy1000EPfSB_jS8_ffNS5_3std3__410__identityEEEvT0_T1_T2_T3_T4_T6_E12temp_storage+16];
	setp.lt.f32 	%p96, %f182, %f184;
	selp.f32 	%f186, %f184, %f182, %p96;
	selp.f32 	%f187, %f186, %f182, %p95;
	setp.gt.u32 	%p97, %r70, 96;
	ld.shared.f32 	%f189, [_ZZN3cub18CUB_300001_SM_10006detail6reduce28DeviceReduceSingleTileKernelINS2_10policy_hubIfjN4cuda3__47maximumIvEEE10Policy1000EPfSB_jS8_ffNS5_3std3__410__identityEEEvT0_T1_T2_T3_T4_T6_E12temp_storage+20];
	setp.lt.f32 	%p98, %f187, %f189;
	selp.f32 	%f191, %f189, %f187, %p98;
	selp.f32 	%f192, %f191, %f187, %p97;
	setp.gt.u32 	%p99, %r70, 128;
	ld.shared.f32 	%f194, [_ZZN3cub18CUB_300001_SM_10006detail6reduce28DeviceReduceSingleTileKernelINS2_10policy_hubIfjN4cuda3__47maximumIvEEE10Policy1000EPfSB_jS8_ffNS5_3std3__410__identityEEEvT0_T1_T2_T3_T4_T6_E12temp_storage+24];
	setp.lt.f32 	%p100, %f192, %f194;
	selp.f32 	%f196, %f194, %f192, %p100;
	selp.f32 	%f197, %f196, %f192, %p99;
	setp.gt.u32 	%p101, %r70, 160;
	ld.shared.f32 	%f199, [_ZZN3cub18CUB_300001_SM_10006detail6reduce28DeviceReduceSingleTileKernelINS2_10policy_hubIfjN4cuda3__47maximumIvEEE10Policy1000EPfSB_jS8_ffNS5_3std3__410__identityEEEvT0_T1_T2_T3_T4_T6_E12temp_storage+28];
	setp.lt.f32 	%p102, %f197, %f199;
	selp.f32 	%f201, %f199, %f197, %p102;
	selp.f32 	%f202, %f201, %f197, %p101;
	setp.gt.u32 	%p103, %r70, 192;
	ld.shared.f32 	%f204, [_ZZN3cub18CUB_300001_SM_10006detail6reduce28DeviceReduceSingleTileKernelINS2_10policy_hubIfjN4cuda3__47maximumIvEEE10Policy1000EPfSB_jS8_ffNS5_3std3__410__identityEEEvT0_T1_T2_T3_T4_T6_E12temp_storage+32];
	setp.lt.f32 	%p104, %f202, %f204;
	selp.f32 	%f206, %f204, %f202, %p104;
	selp.f32 	%f207, %f206, %f202, %p103;
	setp.gt.u32 	%p105, %r70, 224;
	ld.shared.f32 	%f209, [_ZZN3cub18CUB_300001_SM_10006detail6reduce28DeviceReduceSingleTileKernelINS2_10policy_hubIfjN4cuda3__47maximumIvEEE10Policy1000EPfSB_jS8_ffNS5_3std3__410__identityEEEvT0_T1_T2_T3_T4_T6_E12temp_storage+36];
	setp.lt.f32 	%p106, %f207, %f209;
	selp.f32 	%f211, %f209, %f207, %p106;
	selp.f32 	%f444, %f211, %f207, %p105;
	bra.uni 	$L__BB3_74;
$L__BB3_58:
	mov.u32 	%r48, %tid.x;
	mul.wide.u32 	%rd34, %r48, 4;
	add.s64 	%rd18, %rd15, %rd34;
	// begin inline asm
	ld.global.nc.u32 %r71, [%rd18];
	// end inline asm
	mov.b32 	%f59, %r71;
	add.s64 	%rd19, %rd18, 1024;
	// begin inline asm
	ld.global.nc.u32 %r72, [%rd19];
	// end inline asm
	mov.b32 	%f60, %r72;
	add.s64 	%rd20, %rd18, 2048;
	// begin inline asm
	ld.global.nc.u32 %r73, [%rd20];
	// end inline asm
	mov.b32 	%f61, %r73;
	add.s64 	%rd21, %rd18, 3072;
	// begin inline asm
	ld.global.nc.u32 %r74, [%rd21];
	// end inline asm
	mov.b32 	%f62, %r74;
	add.s64 	%rd22, %rd18, 4096;
	// begin inline asm
	ld.global.nc.u32 %r75, [%rd22];
	// end inline asm
	mov.b32 	%f63, %r75;
	add.s64 	%rd23, %rd18, 5120;
	// begin inline asm
	ld.global.nc.u32 %r76, [%rd23];
	// end inline asm
	mov.b32 	%f64, %r76;
	add.s64 	%rd24, %rd18, 6144;
	// begin inline asm
	ld.global.nc.u32 %r77, [%rd24];
	// end inline asm
	mov.b32 	%f65, %r77;
	add.s64 	%rd25, %rd18, 7168;
	// begin inline asm
	ld.global.nc.u32 %r78, [%rd25];
	// end inline asm
	mov.b32 	%f66, %r78;
	add.s64 	%rd26, %rd18, 8192;
	// begin inline asm
	ld.global.nc.u32 %r79, [%rd26];
	// end inline asm
	mov.b32 	%f67, %r79;
	add.s64 	%rd27, %rd18, 9216;
	// begin inline asm
	ld.global.nc.u32 %r80, [%rd27];
	// end inline asm
	mov.b32 	%f68, %r80;
	add.s64 	%rd28, %rd18, 10240;
	// begin inline asm
	ld.global.nc.u32 %r81, [%rd28];
	// end inline asm
	mov.b32 	%f69, %r81;
	add.s64 	%rd29, %rd18, 11264;
	// begin inline asm
	ld.global.nc.u32 %r82, [%rd29];
	// end inline asm
	mov.b32 	%f70, %r82;
	add.s64 	%rd30, %rd18, 12288;
	// begin inline asm
	ld.global.nc.u32 %r83, [%rd30];
	// end inline asm
	mov.b32 	%f71, %r83;
	add.s64 	%rd31, %rd18, 13312;
	// begin inline asm
	ld.global.nc.u32 %r84, [%rd31];
	// end inline asm
	mov.b32 	%f72, %r84;
	add.s64 	%rd32, %rd18, 14336;
	// begin inline asm
	ld.global.nc.u32 %r85, [%rd32];
	// end inline asm
	mov.b32 	%f73, %r85;
	add.s64 	%rd33, %rd18, 15360;
	// begin inline asm
	ld.global.nc.u32 %r86, [%rd33];
	// end inline asm
	mov.b32 	%f74, %r86;
	setp.lt.f32 	%p4, %f59, %f60;
	selp.f32 	%f75, %f60, %f59, %p4;
	setp.lt.f32 	%p5, %f61, %f62;
	selp.f32 	%f76, %f62, %f61, %p5;
	setp.lt.f32 	%p6, %f63, %f64;
	selp.f32 	%f77, %f64, %f63, %p6;
	setp.lt.f32 	%p7, %f65, %f66;
	selp.f32 	%f78, %f66, %f65, %p7;
	setp.lt.f32 	%p8, %f67, %f68;
	selp.f32 	%f79, %f68, %f67, %p8;
	setp.lt.f32 	%p9, %f69, %f70;
	selp.f32 	%f80, %f70, %f69, %p9;
	setp.lt.f32 	%p10, %f71, %f72;
	selp.f32 	%f81, %f72, %f71, %p10;
	setp.lt.f32 	%p11, %f73, %f74;
	selp.f32 	%f82, %f74, %f73, %p11;
	setp.lt.f32 	%p12, %f75, %f76;
	selp.f32 	%f83, %f76, %f75, %p12;
	setp.lt.f32 	%p13, %f77, %f78;
	selp.f32 	%f84, %f78, %f77, %p13;
	setp.lt.f32 	%p14, %f79, %f80;
	selp.f32 	%f85, %f80, %f79, %p14;
	setp.lt.f32 	%p15, %f81, %f82;
	selp.f32 	%f86, %f82, %f81, %p15;
	setp.lt.f32 	%p16, %f83, %f84;
	selp.f32 	%f87, %f84, %f83, %p16;
	setp.lt.f32 	%p17, %f85, %f86;
	selp.f32 	%f88, %f86, %f85, %p17;
	setp.lt.f32 	%p18, %f87, %f88;
	selp.f32 	%f443, %f88, %f87, %p18;
	add.s32 	%r49, %r70, -4096;
	setp.lt.u32 	%p19, %r49, 4096;
	mov.b32 	%r412, 4096;
	@%p19 bra 	$L__BB3_62;
	mov.b32 	%r412, 4096;
$L__BB3_60:
	add.s32 	%r105, %r48, %r412;
	mul.wide.u32 	%rd51, %r105, 4;
	add.s64 	%rd35, %rd15, %rd51;
	// begin inline asm
	ld.global.nc.u32 %r89, [%rd35];
	// end inline asm
	mov.b32 	%f89, %r89;
	mul.wide.u32 	%rd52, %r412, 4;
	add.s64 	%rd53, %rd18, %rd52;
	add.s64 	%rd36, %rd53, 1024;
	// begin inline asm
	ld.global.nc.u32 %r90, [%rd36];
	// end inline asm
	mov.b32 	%f90, %r90;
	add.s64 	%rd37, %rd53, 2048;
	// begin inline asm
	ld.global.nc.u32 %r91, [%rd37];
	// end inline asm
	mov.b32 	%f91, %r91;
	add.s64 	%rd38, %rd53, 3072;
	// begin inline asm
	ld.global.nc.u32 %r92, [%rd38];
	// end inline asm
	mov.b32 	%f92, %r92;
	add.s64 	%rd39, %rd53, 4096;
	// begin inline asm
	ld.global.nc.u32 %r93, [%rd39];
	// end inline asm
	mov.b32 	%f93, %r93;
	add.s64 	%rd40, %rd53, 5120;
	// begin inline asm
	ld.global.nc.u32 %r94, [%rd40];
	// end inline asm
	mov.b32 	%f94, %r94;
	add.s64 	%rd41, %rd53, 6144;
	// begin inline asm
	ld.global.nc.u32 %r95, [%rd41];
	// end inline asm
	mov.b32 	%f95, %r95;
	add.s64 	%rd42, %rd53, 7168;
	// begin inline asm
	ld.global.nc.u32 %r96, [%rd42];
	// end inline asm
	mov.b32 	%f96, %r96;
	add.s64 	%rd43, %rd53, 8192;
	// begin inline asm
	ld.global.nc.u32 %r97, [%rd43];
	// end inline asm
	mov.b32 	%f97, %r97;
	add.s64 	%rd44, %rd53, 9216;
	// begin inline asm
	ld.global.nc.u32 %r98, [%rd44];
	// end inline asm
	mov.b32 	%f98, %r98;
	add.s64 	%rd45, %rd53, 10240;
	// begin inline asm
	ld.global.nc.u32 %r99, [%rd45];
	// end inline asm
	mov.b32 	%f99, %r99;
	add.s64 	%rd46, %rd53, 11264;
	// begin inline asm
	ld.global.nc.u32 %r100, [%rd46];
	// end inline asm
	mov.b32 	%f100, %r100;
	add.s64 	%rd47, %rd53, 12288;
	// begin inline asm
	ld.global.nc.u32 %r101, [%rd47];
	// end inline asm
	mov.b32 	%f101, %r101;
	add.s64 	%rd48, %rd53, 13312;
	// begin inline asm
	ld.global.nc.u32 %r102, [%rd48];
	// end inline asm
	mov.b32 	%f102, %r102;
	add.s64 	%rd49, %rd53, 14336;
	// begin inline asm
	ld.global.nc.u32 %r103, [%rd49];
	// end inline asm
	mov.b32 	%f103, %r103;
	add.s64 	%rd50, %rd53, 15360;
	// begin inline asm
	ld.global.nc.u32 %r104, [%rd50];
	// end inline asm
	mov.b32 	%f104, %r104;
	setp.lt.f32 	%p20, %f443, %f89;
	selp.f32 	%f105, %f89, %f443, %p20;
	setp.lt.f32 	%p21, %f90, %f91;
	selp.f32 	%f106, %f91, %f90, %p21;
	setp.lt.f32 	%p22, %f92, %f93;
	selp.f32 	%f107, %f93, %f92, %p22;
	setp.lt.f32 	%p23, %f94, %f95;
	selp.f32 	%f108, %f95, %f94, %p23;
	setp.lt.f32 	%p24, %f96, %f97;
	selp.f32 	%f109, %f97, %f96, %p24;
	setp.lt.f32 	%p25, %f98, %f99;
	selp.f32 	%f110, %f99, %f98, %p25;
	setp.lt.f32 	%p26, %f100, %f101;
	selp.f32 	%f111, %f101, %f100, %p26;
	setp.lt.f32 	%p27, %f102, %f103;
	selp.f32 	%f112, %f103, %f102, %p27;
	setp.lt.f32 	%p28, %f105, %f106;
	selp.f32 	%f113, %f106, %f105, %p28;
	setp.lt.f32 	%p29, %f107, %f108;
	selp.f32 	%f114, %f108, %f107, %p29;
	setp.lt.f32 	%p30, %f109, %f110;
	selp.f32 	%f115, %f110, %f109, %p30;
	setp.lt.f32 	%p31, %f111, %f112;
	selp.f32 	%f116, %f112, %f111, %p31;
	setp.lt.f32 	%p32, %f113, %f114;
	selp.f32 	%f117, %f114, %f113, %p32;
	setp.lt.f32 	%p33, %f115, %f116;
	selp.f32 	%f118, %f116, %f115, %p33;
	setp.lt.f32 	%p34, %f117, %f118;
	selp.f32 	%f119, %f118, %f117, %p34;
	setp.lt.f32 	%p35, %f119, %f104;
	selp.f32 	%f443, %f104, %f119, %p35;
	sub.s32 	%r106, %r70, %r412;
	setp.lt.u32 	%p36, %r106, 4096;
	@%p36 bra 	$L__BB3_70;
	add.s32 	%r412, %r412, 4096;
	setp.le.u32 	%p37, %r412, %r49;
	@%p37 bra 	$L__BB3_60;
$L__BB3_62:
	setp.le.u32 	%p38, %r70, %r412;
	@%p38 bra 	$L__BB3_70;
	sub.s32 	%r53, %r70, %r412;
	setp.ge.s32 	%p39, %r48, %r53;
	@%p39 bra 	$L__BB3_70;
	not.b32 	%r107, %r48;
	add.s32 	%r108, %r70, %r107;
	sub.s32 	%r54, %r108, %r412;
	and.b32  	%r109, %r54, 768;
	setp.eq.s32 	%p40, %r109, 768;
	mov.u32 	%r416, %r48;
	@%p40 bra 	$L__BB3_67;
	add.s32 	%r414, %r48, %r412;
	shr.u32 	%r110, %r54, 8;
	add.s32 	%r111, %r110, 1;
	and.b32  	%r112, %r111, 3;
	neg.s32 	%r413, %r112;
	mov.u32 	%r416, %r48;
$L__BB3_66:
	.pragma "nounroll";
	mul.wide.u32 	%rd55, %r414, 4;
	add.s64 	%rd54, %rd15, %rd55;
	// begin inline asm
	ld.global.nc.u32 %r113, [%rd54];
	// end inline asm
	mov.b32 	%f121, %r113;
	setp.lt.f32 	%p41, %f443, %f121;
	selp.f32 	%f443, %f121, %f443, %p41;
	add.s32 	%r416, %r416, 256;
	add.s32 	%r414, %r414, 256;
	add.s32 	%r413, %r413, 1;
	setp.ne.s32 	%p42, %r413, 0;
	@%p42 bra 	$L__BB3_66;
$L__BB3_67:
	setp.lt.u32 	%p43, %r54, 768;
	@%p43 bra 	$L__BB3_70;
	add.s32 	%r418, %r416, 512;
	add.s32 	%r417, %r416, %r412;
$L__BB3_69:
	mul.wide.u32 	%rd60, %r417, 4;
	add.s64 	%rd56, %rd15, %rd60;
	// begin inline asm
	ld.global.nc.u32 %r114, [%rd56];
	// end inline asm
	mov.b32 	%f122, %r114;
	setp.lt.f32 	%p44, %f443, %f122;
	selp.f32 	%f123, %f122, %f443, %p44;
	add.s32 	%r118, %r417, 256;
	mul.wide.u32 	%rd61, %r118, 4;
	add.s64 	%rd57, %rd15, %rd61;
	// begin inline asm
	ld.global.nc.u32 %r115, [%rd57];
	// end inline asm
	mov.b32 	%f124, %r115;
	setp.lt.f32 	%p45, %f123, %f124;
	selp.f32 	%f125, %f124, %f123, %p45;
	add.s32 	%r119, %r417, 512;
	mul.wide.u32 	%rd62, %r119, 4;
	add.s64 	%rd58, %rd15, %rd62;
	// begin inline asm
	ld.global.nc.u32 %r116, [%rd58];
	// end inline asm
	mov.b32 	%f126, %r116;
	setp.lt.f32 	%p46, %f125, %f126;
	selp.f32 	%f127, %f126, %f125, %p46;
	add.s32 	%r120, %r417, 768;
	mul.wide.u32 	%rd63, %r120, 4;
	add.s64 	%rd59, %rd15, %rd63;
	// begin inline asm
	ld.global.nc.u32 %r117, [%rd59];
	// end inline asm
	mov.b32 	%f128, %r117;
	setp.lt.f32 	%p47, %f127, %f128;
	selp.f32 	%f443, %f128, %f127, %p47;
	add.s32 	%r68, %r418, 1024;
	add.s32 	%r121, %r418, 512;
	add.s32 	%r417, %r417, 1024;
	setp.lt.s32 	%p48, %r121, %r53;
	mov.u32 	%r418, %r68;
	@%p48 bra 	$L__BB3_69;
$L__BB3_70:
	// begin inline asm
	mov.u32 %r122, %laneid;
	// end inline asm
	mov.b32 	%r124, %f443;
	mov.b32 	%r125, 1;
	mov.b32 	%r146, 31;
	mov.b32 	%r147, -1;
	// begin inline asm
	shfl.sync.down.b32 %r123, %r124, %r125, %r146, %r147;
	// end inline asm
	mov.b32 	%f129, %r123;
	setp.gt.s32 	%p49, %r122, 30;
	setp.lt.f32 	%p50, %f443, %f129;
	selp.f32 	%f130, %f129, %f443, %p50;
	selp.f32 	%f131, %f443, %f130, %p49;
	mov.b32 	%r129, %f131;
	mov.b32 	%r130, 2;
	// begin inline asm
	shfl.sync.down.b32 %r128, %r129, %r130, %r146, %r147;
	// end inline asm
	mov.b32 	%f132, %r128;
	setp.gt.s32 	%p51, %r122, 29;
	setp.lt.f32 	%p52, %f131, %f132;
	selp.f32 	%f133, %f132, %f131, %p52;
	selp.f32 	%f134, %f131, %f133, %p51;
	mov.b32 	%r134, %f134;
	mov.b32 	%r135, 4;
	// begin inline asm
	shfl.sync.down.b32 %r133, %r134, %r135, %r146, %r147;
	// end inline asm
	mov.b32 	%f135, %r133;
	setp.gt.s32 	%p53, %r122, 27;
	setp.lt.f32 	%p54, %f134, %f135;
	selp.f32 	%f136, %f135, %f134, %p54;
	selp.f32 	%f137, %f134, %f136, %p53;
	mov.b32 	%r139, %f137;
	mov.b32 	%r140, 8;
	// begin inline asm
	shfl.sync.down.b32 %r138, %r139, %r140, %r146, %r147;
	// end inline asm
	mov.b32 	%f138, %r138;
	setp.gt.s32 	%p55, %r122, 23;
	setp.lt.f32 	%p56, %f137, %f138;
	selp.f32 	%f139, %f138, %f137, %p56;
	selp.f32 	%f140, %f137, %f139, %p55;
	mov.b32 	%r144, %f140;
	mov.b32 	%r145, 16;
	// begin inline asm
	shfl.sync.down.b32 %r143, %r144, %r145, %r146, %r147;
	// end inline asm
	mov.b32 	%f141, %r143;
	setp.gt.s32 	%p57, %r122, 15;
	setp.lt.f32 	%p58, %f140, %f141;
	selp.f32 	%f54, %f141, %f140, %p58;
	selp.f32 	%f444, %f140, %f54, %p57;
	setp.ne.s32 	%p59, %r122, 0;
	@%p59 bra 	$L__BB3_72;
	shr.u32 	%r148, %r48, 3;
	and.b32  	%r149, %r148, 124;
	mov.u32 	%r150, _ZZN3cub18CUB_300001_SM_10006detail6reduce28DeviceReduceSingleTileKernelINS2_10policy_hubIfjN4cuda3__47maximumIvEEE10Policy1000EPfSB_jS8_ffNS5_3std3__410__identityEEEvT0_T1_T2_T3_T4_T6_E12temp_storage;
	add.s32 	%r151, %r150, %r149;
	st.shared.f32 	[%r151+8], %f54;
$L__BB3_72:
	bar.sync 	0;
	setp.ne.s32 	%p60, %r48, 0;
	@%p60 bra 	$L__BB3_74;
	ld.shared.f32 	%f142, [_ZZN3cub18CUB_300001_SM_10006detail6reduce28DeviceReduceSingleTileKernelINS2_10policy_hubIfjN4cuda3__47maximumIvEEE10Policy1000EPfSB_jS8_ffNS5_3std3__410__identityEEEvT0_T1_T2_T3_T4_T6_E12temp_storage+12];
	setp.lt.f32 	%p61, %f444, %f142;
	selp.f32 	%f143, %f142, %f444, %p61;
	ld.shared.f32 	%f144, [_ZZN3cub18CUB_300001_SM_10006detail6reduce28DeviceReduceSingleTileKernelINS2_10policy_hubIfjN4cuda3__47maximumIvEEE10Policy1000EPfSB_jS8_ffNS5_3std3__410__identityEEEvT0_T1_T2_T3_T4_T6_E12temp_storage+16];
	setp.lt.f32 	%p62, %f143, %f144;
	selp.f32 	%f145, %f144, %f143, %p62;
	ld.shared.f32 	%f146, [_ZZN3cub18CUB_300001_SM_10006detail6reduce28DeviceReduceSingleTileKernelINS2_10policy_hubIfjN4cuda3__47maximumIvEEE10Policy1000EPfSB_jS8_ffNS5_3std3__410__identityEEEvT0_T1_T2_T3_T4_T6_E12temp_storage+20];
	setp.lt.f32 	%p63, %f145, %f146;
	selp.f32 	%f147, %f146, %f145, %p63;
	ld.shared.f32 	%f148, [_ZZN3cub18CUB_300001_SM_10006detail6reduce28DeviceReduceSingleTileKernelINS2_10policy_hubIfjN4cuda3__47maximumIvEEE10Policy1000EPfSB_jS8_ffNS5_3std3__410__identityEEEvT0_T1_T2_T3_T4_T6_E12temp_storage+24];
	setp.lt.f32 	%p64, %f147, %f148;
	selp.f32 	%f149, %f148, %f147, %p64;
	ld.shared.f32 	%f150, [_ZZN3cub18CUB_300001_SM_10006detail6reduce28DeviceReduceSingleTileKernelINS2_10policy_hubIfjN4cuda3__47maximumIvEEE10Policy1000EPfSB_jS8_ffNS5_3std3__410__identityEEEvT0_T1_T2_T3_T4_T6_E12temp_storage+28];
	setp.lt.f32 	%p65, %f149, %f150;
	selp.f32 	%f151, %f150, %f149, %p65;
	ld.shared.f32 	%f152, [_ZZN3cub18CUB_300001_SM_10006detail6reduce28DeviceReduceSingleTileKernelINS2_10policy_hubIfjN4cuda3__47maximumIvEEE10Policy1000EPfSB_jS8_ffNS5_3std3__410__identityEEEvT0_T1_T2_T3_T4_T6_E12temp_storage+32];
	setp.lt.f32 	%p66, %f151, %f152;
	selp.f32 	%f153, %f152, %f151, %p66;
	ld.shared.f32 	%f154, [_ZZN3cub18CUB_300001_SM_10006detail6reduce28DeviceReduceSingleTileKernelINS2_10policy_hubIfjN4cuda3__47maximumIvEEE10Policy1000EPfSB_jS8_ffNS5_3std3__410__identityEEEvT0_T1_T2_T3_T4_T6_E12temp_storage+36];
	setp.lt.f32 	%p67, %f153, %f154;
	selp.f32 	%f444, %f154, %f153, %p67;
$L__BB3_74:
	mov.u32 	%r391, %tid.x;
	setp.ne.s32 	%p249, %r391, 0;
	@%p249 bra 	$L__BB3_76;
	setp.lt.f32 	%p250, %f58, %f444;
	selp.f32 	%f417, %f444, %f58, %p250;
	st.global.f32 	[%rd1], %f417;
$L__BB3_76:
	ret;

}
	// .globl	_ZN3cub18CUB_300001_SM_10006detail6reduce18DeviceReduceKernelINS2_10policy_hubIfjN4cuda3__47maximumIvEEE10Policy1000EPfjS8_fNS5_3std3__410__identityEEEvT0_PT3_T1_NS0_13GridEvenShareISI_EET2_T4_
.visible .entry _ZN3cub18CUB_300001_SM_10006detail6reduce18DeviceReduceKernelINS2_10policy_hubIfjN4cuda3__47maximumIvEEE10Policy1000EPfjS8_fNS5_3std3__410__identityEEEvT0_PT3_T1_NS0_13GridEvenShareISI_EET2_T4_(
	.param .u64 .ptr .align 1 _ZN3cub18CUB_300001_SM_10006detail6reduce18DeviceReduceKernelINS2_10policy_hubIfjN4cuda3__47maximumIvEEE10Policy1000EPfjS8_fNS5_3std3__410__identityEEEvT0_PT3_T1_NS0_13GridEvenShareISI_EET2_T4__param_0,
	.param .u64 .ptr .align 1 _ZN3cub18CUB_300001_SM_10006detail6reduce18DeviceReduceKernelINS2_10policy_hubIfjN4cuda3__47maximumIvEEE10Policy1000EPfjS8_fNS5_3std3__410__identityEEEvT0_PT3_T1_NS0_13GridEvenShareISI_EET2_T4__param_1,
	.param .u32 _ZN3cub18CUB_300001_SM_10006detail6reduce18DeviceReduceKernelINS2_10policy_hubIfjN4cuda3__47maximumIvEEE10Policy1000EPfjS8_fNS5_3std3__410__identityEEEvT0_PT3_T1_NS0_13GridEvenShareISI_EET2_T4__param_2,
	.param .align 4 .b8 _ZN3cub18CUB_300001_SM_10006detail6reduce18DeviceReduceKernelINS2_10policy_hubIfjN4cuda3__47maximumIvEEE10Policy1000EPfjS8_fNS5_3std3__410__identityEEEvT0_PT3_T1_NS0_13GridEvenShareISI_EET2_T4__param_3[40],
	.param .align 1 .b8 _ZN3cub18CUB_300001_SM_10006detail6reduce18DeviceReduceKernelINS2_10policy_hubIfjN4cuda3__47maximumIvEEE10Policy1000EPfjS8_fNS5_3std3__410__identityEEEvT0_PT3_T1_NS0_13GridEvenShareISI_EET2_T4__param_4[1],
	.param .align 1 .b8 _ZN3cub18CUB_300001_SM_10006detail6reduce18DeviceReduceKernelINS2_10policy_hubIfjN4cuda3__47maximumIvEEE10Policy1000EPfjS8_fNS5_3std3__410__identityEEEvT0_PT3_T1_NS0_13GridEvenShareISI_EET2_T4__param_5[1]
)
.maxntid 256
{
	.reg .pred 	%p<249>;
	.reg .b32 	%r<478>;
	.reg .b32 	%f<439>;
	.reg .b64 	%rd<112>;
	// demoted variable
	.shared .align 4 .b8 _ZZN3cub18CUB_300001_SM_10006detail6reduce18DeviceReduceKernelINS2_10policy_hubIfjN4cuda3__47maximumIvEEE10Policy1000EPfjS8_fNS5_3std3__410__identityEEEvT0_PT3_T1_NS0_13GridEvenShareISI_EET2_T4_E12temp_storage[44];
	ld.param.u32 	%r1, [_ZN3cub18CUB_300001_SM_10006detail6reduce18DeviceReduceKernelINS2_10policy_hubIfjN4cuda3__47maximumIvEEE10Policy1000EPfjS8_fNS5_3std3__410__identityEEEvT0_PT3_T1_NS0_13GridEvenShareISI_EET2_T4__param_3+20];
	ld.param.u64 	%rd1, [_ZN3cub18CUB_300001_SM_10006detail6reduce18DeviceReduceKernelINS2_10policy_hubIfjN4cuda3__47maximumIvEEE10Policy1000EPfjS8_fNS5_3std3__410__identityEEEvT0_PT3_T1_NS0_13GridEvenShareISI_EET2_T4__param_0];
	ld.param.u32 	%r2, [_ZN3cub18CUB_300001_SM_10006detail6reduce18DeviceReduceKernelINS2_10policy_hubIfjN4cuda3__47maximumIvEEE10Policy1000EPfjS8_fNS5_3std3__410__identityEEEvT0_PT3_T1_NS0_13GridEvenShareISI_EET2_T4__param_3+24];
	mov.u32 	%r3, %ctaid.x;
	shl.b32 	%r4, %r2, 12;
	shl.b32 	%r5, %r3, 12;
	and.b64  	%rd3, %rd1, 15;
	setp.ne.s64 	%p1, %rd3, 0;
	@%p1 bra 	$L__BB4_36;
	sub.s32 	%r6, %r1, %r5;
	setp.gt.u32 	%p125, %r6, 4095;
	@%p125 bra 	$L__BB4_20;
	mov.u32 	%r7, %tid.x;
	setp.ge.u32 	%p190, %r7, %r6;
	mov.f32 	%f419, 0f00000000;
	mov.u32 	%r448, %r7;
	@%p190 bra 	$L__BB4_4;
	add.s32 	%r359, %r5, %r7;
	mul.wide.u32 	%rd97, %r359, 4;
	add.s64 	%rd96, %rd1, %rd97;
	// begin inline asm
	ld.global.nc.u32 %r358, [%rd96];
	// end inline asm
	mov.b32 	%f419, %r358;
	add.s32 	%r448, %r7, 256;
$L__BB4_4:
	setp.ge.u32 	%p191, %r448, %r6;
	@%p191 bra 	$L__BB4_11;
	not.b32 	%r360, %r448;
	add.s32 	%r10, %r1, %r360;
	and.b32  	%r361, %r10, 768;
	setp.eq.s32 	%p192, %r361, 768;
	@%p192 bra 	$L__BB4_8;
	add.s32 	%r446, %r448, %r5;
	shr.u32 	%r362, %r10, 8;
	add.s32 	%r363, %r362, 1;
	and.b32  	%r364, %r363, 3;
	neg.s32 	%r445, %r364;
$L__BB4_7:
	.pragma "nounroll";
	mul.wide.u32 	%rd99, %r446, 4;
	add.s64 	%rd98, %rd1, %rd99;
	// begin inline asm
	ld.global.nc.u32 %r365, [%rd98];
	// end inline asm
	mov.b32 	%f333, %r365;
	setp.lt.f32 	%p193, %f419, %f333;
	selp.f32 	%f419, %f333, %f419, %p193;
	add.s32 	%r448, %r448, 256;
	add.s32 	%r446, %r446, 256;
	add.s32 	%r445, %r445, 1;
	setp.ne.s32 	%p194, %r445, 0;
	@%p194 bra 	$L__BB4_7;
$L__BB4_8:
	sub.s32 	%r366, %r10, %r5;
	setp.lt.u32 	%p195, %r366, 768;
	@%p195 bra 	$L__BB4_11;
	add.s32 	%r450, %r448, 512;
	add.s32 	%r449, %r448, %r5;
$L__BB4_10:
	mul.wide.u32 	%rd104, %r449, 4;
	add.s64 	%rd100, %rd1, %rd104;
	// begin inline asm
	ld.global.nc.u32 %r367, [%rd100];
	// end inline asm
	mov.b32 	%f334, %r367;
	setp.lt.f32 	%p196, %f419, %f334;
	selp.f32 	%f335, %f334, %f419, %p196;
	add.s32 	%r371, %r449, 256;
	mul.wide.u32 	%rd105, %r371, 4;
	add.s64 	%rd101, %rd1, %rd105;
	// begin inline asm
	ld.global.nc.u32 %r368, [%rd101];
	// end inline asm
	mov.b32 	%f336, %r368;
	setp.lt.f32 	%p197, %f335, %f336;
	selp.f32 	%f337, %f336, %f335, %p197;
	add.s32 	%r372, %r449, 512;
	mul.wide.u32 	%rd106, %r372, 4;
	add.s64 	%rd102, %rd1, %rd106;
	// begin inline asm
	ld.global.nc.u32 %r369, [%rd102];
	// end inline asm
	mov.b32 	%f338, %r369;
	setp.lt.f32 	%p198, %f337, %f338;
	selp.f32 	%f339, %f338, %f337, %p198;
	add.s32 	%r373, %r449, 768;
	mul.wide.u32 	%rd107, %r373, 4;
	add.s64 	%rd103, %rd1, %rd107;
	// begin inline asm
	ld.global.nc.u32 %r370, [%rd103];
	// end inline asm
	mov.b32 	%f340, %r370;
	setp.lt.f32 	%p199, %f339, %f340;
	selp.f32 	%f419, %f340, %f339, %p199;
	add.s32 	%r24, %r450, 1024;
	add.s32 	%r374, %r450, 512;
	add.s32 	%r449, %r449, 1024;
	setp.lt.s32 	%p200, %r374, %r6;
	mov.u32 	%r450, %r24;
	@%p200 bra 	$L__BB4_10;
$L__BB4_11:
	setp.lt.u32 	%p201, %r6, 256;
	@%p201 bra 	$L__BB4_16;
	// begin inline asm
	mov.u32 %r413, %laneid;
	// end inline asm
	mov.b32 	%r415, %f419;
	mov.b32 	%r416, 1;
	mov.b32 	%r437, 31;
	mov.b32 	%r438, -1;
	// begin inline asm
	shfl.sync.down.b32 %r414, %r415, %r416, %r437, %r438;
	// end inline asm
	mov.b32 	%f388, %r414;
	setp.gt.s32 	%p229, %r413, 30;
	setp.lt.f32 	%p230, %f419, %f388;
	selp.f32 	%f389, %f388, %f419, %p230;
	selp.f32 	%f390, %f419, %f389, %p229;
	mov.b32 	%r420, %f390;
	mov.b32 	%r421, 2;
	// begin inline asm
	shfl.sync.down.b32 %r419, %r420, %r421, %r437, %r438;
	// end inline asm
	mov.b32 	%f391, %r419;
	setp.gt.s32 	%p231, %r413, 29;
	setp.lt.f32 	%p232, %f390, %f391;
	selp.f32 	%f392, %f391, %f390, %p232;
	selp.f32 	%f393, %f390, %f392, %p231;
	mov.b32 	%r425, %f393;
	mov.b32 	%r426, 4;
	// begin inline asm
	shfl.sync.down.b32 %r424, %r425, %r426, %r437, %r438;
	// end inline asm
	mov.b32 	%f394, %r424;
	setp.gt.s32 	%p233, %r413, 27;
	setp.lt.f32 	%p234, %f393, %f394;
	selp.f32 	%f395, %f394, %f393, %p234;
	selp.f32 	%f396, %f393, %f395, %p233;
	mov.b32 	%r430, %f396;
	mov.b32 	%r431, 8;
	// begin inline asm
	shfl.sync.down.b32 %r429, %r430, %r431, %r437, %r438;
	// end inline asm
	mov.b32 	%f397, %r429;
	setp.gt.s32 	%p235, %r413, 23;
	setp.lt.f32 	%p236, %f396, %f397;
	selp.f32 	%f398, %f397, %f396, %p236;
	selp.f32 	%f399, %f396, %f398, %p235;
	mov.b32 	%r435, %f399;
	mov.b32 	%r436, 16;
	// begin inline asm
	shfl.sync.down.b32 %r434, %r435, %r436, %r437, %r438;
	// end inline asm
	mov.b32 	%f400, %r434;
	setp.gt.s32 	%p237, %r413, 15;
	setp.lt.f32 	%p238, %f399, %f400;
	selp.f32 	%f10, %f400, %f399, %p238;
	selp.f32 	%f438, %f399, %f10, %p237;
	setp.ne.s32 	%p239, %r413, 0;
	@%p239 bra 	$L__BB4_14;
	shr.u32 	%r439, %r7, 3;
	and.b32  	%r440, %r439, 124;
	mov.u32 	%r441, _ZZN3cub18CUB_300001_SM_10006detail6reduce18DeviceReduceKernelINS2_10policy_hubIfjN4cuda3__47maximumIvEEE10Policy1000EPfjS8_fNS5_3std3__410__identityEEEvT0_PT3_T1_NS0_13GridEvenShareISI_EET2_T4_E12temp_storage;
	add.s32 	%r442, %r441, %r440;
	st.shared.f32 	[%r442+8], %f10;
$L__BB4_14:
	bar.sync 	0;
	setp.ne.s32 	%p240, %r7, 0;
	@%p240 bra 	$L__BB4_71;
	ld.shared.f32 	%f401, [_ZZN3cub18CUB_300001_SM_10006detail6reduce18DeviceReduceKernelINS2_10policy_hubIfjN4cuda3__47maximumIvEEE10Policy1000EPfjS8_fNS5_3std3__410__identityEEEvT0_PT3_T1_NS0_13GridEvenShareISI_EET2_T4_E12temp_storage+12];
	setp.lt.f32 	%p241, %f438, %f401;
	selp.f32 	%f402, %f401, %f438, %p241;
	ld.shared.f32 	%f403, [_ZZN3cub18CUB_300001_SM_10006detail6reduce18DeviceReduceKernelINS2_10policy_hubIfjN4cuda3__47maximumIvEEE10Policy1000EPfjS8_fNS5_3std3__410__identityEEEvT0_PT3_T1_NS0_13GridEvenShareISI_EET2_T4_E12temp_storage+16];
	setp.lt.f32 	%p242, %f402, %f403;
	selp.f32 	%f404, %f403, %f402, %p242;
	ld.shared.f32 	%f405, [_ZZN3cub18CUB_300001_SM_10006detail6reduce18DeviceReduceKernelINS2_10policy_hubIfjN4cuda3__47maximumIvEEE10Policy1000EPfjS8_fNS5_3std3__410__identityEEEvT0_PT3_T1_NS0_13GridEvenShareISI_EET2_T4_E12temp_storage+20];
	setp.lt.f32 	%p243, %f404, %f405;
	selp.f32 	%f406, %f405, %f404, %p243;
	ld.shared.f32 	%f407, [_ZZN3cub18CUB_300001_SM_10006detail6reduce18DeviceReduceKernelINS2_10policy_hubIfjN4cuda3__47maximumIvEEE10Policy1000EPfjS8_fNS5_3std3__410__identityEEEvT0_PT3_T1_NS0_13GridEvenShareISI_EET2_T4_E12temp_storage+24];
	setp.lt.f32 	%p244, %f406, %f407;
	selp.f32 	%f408, %f407, %f406, %p244;
	ld.shared.f32 	%f409, [_ZZN3cub18CUB_300001_SM_10006detail6reduce18DeviceReduceKernelINS2_10policy_hubIfjN4cuda3__47maximumIvEEE10Policy1000EPfjS8_fNS5_3std3__410__identityEEEvT0_PT3_T1_NS0_13GridEvenShareISI_EET2_T4_E12temp_storage+28];
	setp.lt.f32 	%p245, %f408, %f409;
	selp.f32 	%f410, %f409, %f408, %p245;
	ld.shared.f32 	%f411, [_ZZN3cub18CUB_300001_SM_10006detail6reduce18DeviceReduceKernelINS2_10policy_hubIfjN4cuda3__47maximumIvEEE10Policy1000EPfjS8_fNS5_3std3__410__identityEEEvT0_PT3_T1_NS0_13GridEvenShareISI_EET2_T4_E12temp_storage+32];
	setp.lt.f32 	%p246, %f410, %f411;
	selp.f32 	%f412, %f411, %f410, %p246;
	ld.shared.f32 	%f413, [_ZZN3cub18CUB_300001_SM_10006detail6reduce18DeviceReduceKernelINS2_10policy_hubIfjN4cuda3__47maximumIvEEE10Policy1000EPfjS8_fNS5_3std3__410__identityEEEvT0_PT3_T1_NS0_13GridEvenShareISI_EET2_T4_E12temp_storage+36];
	setp.lt.f32 	%p247, %f412, %f413;
	selp.f32 	%f438, %f413, %f412, %p247;
	bra.uni 	$L__BB4_71;
$L__BB4_16:
	// begin inline asm
	mov.u32 %r375, %laneid;
	// end inline asm
	and.b32  	%r401, %r7, 992;
	add.s32 	%r402, %r401, 32;
	setp.gt.u32 	%p202, %r402, %r6;
	not.b32 	%r403, %r401;
	add.s32 	%r404, %r6, %r403;
	selp.b32 	%r399, %r404, 31, %p202;
	mov.b32 	%r377, %f419;
	mov.b32 	%r378, 1;
	mov.b32 	%r400, -1;
	// begin inline asm
	shfl.sync.down.b32 %r376, %r377, %r378, %r399, %r400;
	// end inline asm
	mov.b32 	%f341, %r376;
	setp.lt.s32 	%p203, %r375, %r399;
	setp.lt.f32 	%p204, %f419, %f341;
	selp.f32 	%f342, %f341, %f419, %p204;
	selp.f32 	%f343, %f342, %f419, %p203;
	mov.b32 	%r382, %f343;
	mov.b32 	%r383, 2;
	// begin inline asm
	shfl.sync.down.b32 %r381, %r382, %r383, %r399, %r400;
	// end inline asm
	mov.b32 	%f344, %r381;
	add.s32 	%r405, %r375, 2;
	setp.gt.s32 	%p205, %r405, %r399;
	setp.lt.f32 	%p206, %f343, %f344;
	selp.f32 	%f345, %f344, %f343, %p206;
	selp.f32 	%f346, %f343, %f345, %p205;
	mov.b32 	%r387, %f346;
	mov.b32 	%r388, 4;
	// begin inline asm
	shfl.sync.down.b32 %r386, %r387, %r388, %r399, %r400;
	// end inline asm
	mov.b32 	%f347, %r386;
	add.s32 	%r406, %r375, 4;
	setp.gt.s32 	%p207, %r406, %r399;
	setp.lt.f32 	%p208, %f346, %f347;
	selp.f32 	%f348, %f347, %f346, %p208;
	selp.f32 	%f349, %f346, %f348, %p207;
	mov.b32 	%r392, %f349;
	mov.b32 	%r393, 8;
	// begin inline asm
	shfl.sync.down.b32 %r391, %r392, %r393, %r399, %r400;
	// end inline asm
	mov.b32 	%f350, %r391;
	add.s32 	%r407, %r375, 8;
	setp.gt.s32 	%p209, %r407, %r399;
	setp.lt.f32 	%p210, %f349, %f350;
	selp.f32 	%f351, %f350, %f349, %p210;
	selp.f32 	%f352, %f349, %f351, %p209;
	mov.b32 	%r397, %f352;
	mov.b32 	%r398, 16;
	// begin inline asm
	shfl.sync.down.b32 %r396, %r397, %r398, %r399, %r400;
	// end inline asm
	mov.b32 	%f353, %r396;
	add.s32 	%r408, %r375, 16;
	setp.gt.s32 	%p211, %r408, %r399;
	setp.lt.f32 	%p212, %f352, %f353;
	selp.f32 	%f354, %f353, %f352, %p212;
	selp.f32 	%f438, %f352, %f354, %p211;
	setp.ne.s32 	%p213, %r375, 0;
	@%p213 bra 	$L__BB4_18;
	shr.u32 	%r409, %r7, 3;
	and.b32  	%r410, %r409, 124;
	mov.u32 	%r411, _ZZN3cub18CUB_300001_SM_10006detail6reduce18DeviceReduceKernelINS2_10policy_hubIfjN4cuda3__47maximumIvEEE10Policy1000EPfjS8_fNS5_3std3__410__identityEEEvT0_PT3_T1_NS0_13GridEvenShareISI_EET2_T4_E12temp_storage;
	add.s32 	%r412, %r411, %r410;
	st.shared.f32 	[%r412+8], %f438;
$L__BB4_18:
	bar.sync 	0;
	setp.ne.s32 	%p214, %r7, 0;
	@%p214 bra 	$L__BB4_71;
	setp.gt.u32 	%p215, %r6, 32;
	ld.shared.f32 	%f355, [_ZZN3cub18CUB_300001_SM_10006detail6reduce18DeviceReduceKernelINS2_10policy_hubIfjN4cuda3__47maximumIvEEE10Policy1000EPfjS8_fNS5_3std3__410__identityEEEvT0_PT3_T1_NS0_13GridEvenShareISI_EET2_T4_E12temp_storage+12];
	setp.lt.f32 	%p216, %f438, %f355;
	selp.f32 	%f357, %f355, %f438, %p216;
	selp.f32 	%f358, %f357, %f438, %p215;
	setp.gt.u32 	%p217, %r6, 64;
	ld.shared.f32 	%f360, [_ZZN3cub18CUB_300001_SM_10006detail6reduce18DeviceReduceKernelINS2_10policy_hubIfjN4cuda3__47maximumIvEEE10Policy1000EPfjS8_fNS5_3std3__410__identityEEEvT0_PT3_T1_NS0_13GridEvenShareISI_EET2_T4_E12temp_storage+16];
	setp.lt.f32 	%p218, %f358, %f360;
	selp.f32 	%f362, %f360, %f358, %p218;
	selp.f32 	%f363, %f362, %f358, %p217;
	setp.gt.u32 	%p219, %r6, 96;
	ld.shared.f32 	%f365, [_ZZN3cub18CUB_300001_SM_10006detail6reduce18DeviceReduceKernelINS2_10policy_hubIfjN4cuda3__47maximumIvEEE10Policy1000EPfjS8_fNS5_3std3__410__identityEEEvT0_PT3_T1_NS0_13GridEvenShareISI_EET2_T4_E12temp_storage+20];
	setp.lt.f32 	%p220, %f363, %f365;
	selp.f32 	%f367, %f365, %f363, %p220;
	selp.f32 	%f368, %f367, %f363, %p219;
	setp.gt.u32 	%p221, %r6, 128;
	ld.shared.f32 	%f370, [_ZZN3cub18CUB_300001_SM_10006detail6reduce18DeviceReduceKernelINS2_10policy_hubIfjN4cuda3__47maximumIvEEE10Policy1000EPfjS8_fNS5_3std3__410__identityEEEvT0_PT3_T1_NS0_13GridEvenShareISI_EET2_T4_E12temp_storage+24];
	setp.lt.f32 	%p222, %f368, %f370;
	selp.f32 	%f372, %f370, %f368, %p222;
	selp.f32 	%f373, %f372, %f368, %p221;
	setp.gt.u32 	%p223, %r6, 160;
	ld.shared.f32 	%f375, [_ZZN3cub18CUB_300001_SM_10006detail6reduce18DeviceReduceKernelINS2_10policy_hubIfjN4cuda3__47maximumIvEEE10Policy1000EPfjS8_fNS5_3std3__410__identityEEEvT0_PT3_T1_NS0_13GridEvenShareISI_EET2_T4_E12temp_storage+28];
	setp.lt.f32 	%p224, %f373, %f375;
	selp.f32 	%f377, %f375, %f373, %p224;
	selp.f32 	%f378, %f377, %f373, %p223;
	setp.gt.u32 	%p225, %r6, 192;
	ld.shared.f32 	%f380, [_ZZN3cub18CUB_300001_SM_10006detail6reduce18DeviceReduceKernelINS2_10policy_hubIfjN4cuda3__47maximumIvEEE10Policy1000EPfjS8_fNS5_3std3__410__identityEEEvT0_PT3_T1_NS0_13GridEvenShareISI_EET2_T4_E12temp_storage+32];
	setp.lt.f32 	%p226, %f378, %f380;
	selp.f32 	%f382, %f380, %f378, %p226;
	selp.f32 	%f383, %f382, %f378, %p225;
	setp.gt.u32 	%p227, %r6, 224;
	ld.shared.f32 	%f385, [_ZZN3cub18CUB_300001_SM_10006detail6reduce18DeviceReduceKernelINS2_10policy_hubIfjN4cuda3__47maximumIvEEE10Policy1000EPfjS8_fNS5_3std3__410__identityEEEvT0_PT3_T1_NS0_13GridEvenShareISI_EET2_T4_E12temp_storage+36];
	setp.lt.f32 	%p228, %f383, %f385;
	selp.f32 	%f387, %f385, %f383, %p228;
	selp.f32 	%f438, %f387, %f383, %p227;
	bra.uni 	$L__BB4_71;
$L__BB4_20:
	mov.u32 	%r26, %tid.x;
	shl.b32 	%r27, %r26, 2;
	add.s32 	%r274, %r5, %r27;
	mul.wide.u32 	%rd72, %r274, 4;
	add.s64 	%rd62, %rd1, %rd72;
	// begin inline asm
	ld.global.nc.v2.u64 {%rd60, %rd61}, [%rd62];
	// end inline asm
	mov.b64 	{%r275, %r276}, %rd61;
	mov.b64 	{%r277, %r278}, %rd60;
	mov.b32 	%f235, %r278;
	mov.b32 	%f236, %r277;
	mov.b32 	%f237, %r276;
	mov.b32 	%f238, %r275;
	add.s64 	%rd65, %rd62, 4096;
	// begin inline asm
	ld.global.nc.v2.u64 {%rd63, %rd64}, [%rd65];
	// end inline asm
	mov.b64 	{%r279, %r280}, %rd64;
	mov.b64 	{%r281, %r282}, %rd63;
	mov.b32 	%f239, %r282;
	mov.b32 	%f240, %r281;
	mov.b32 	%f241, %r280;
	mov.b32 	%f242, %r279;
	add.s64 	%rd68, %rd62, 8192;
	// begin inline asm
	ld.global.nc.v2.u64 {%rd66, %rd67}, [%rd68];
	// end inline asm
	mov.b64 	{%r283, %r284}, %rd67;
	mov.b64 	{%r285, %r286}, %rd66;
	mov.b32 	%f243, %r286;
	mov.b32 	%f244, %r285;
	mov.b32 	%f245, %r284;
	mov.b32 	%f246, %r283;
	add.s64 	%rd71, %rd62, 12288;
	// begin inline asm
	ld.global.nc.v2.u64 {%rd69, %rd70}, [%rd71];
	// end inline asm
	mov.b64 	{%r287, %r288}, %rd70;
	mov.b64 	{%r289, %r290}, %rd69;
	mov.b32 	%f247, %r290;
	mov.b32 	%f248, %r289;
	mov.b32 	%f249, %r288;
	mov.b32 	%f250, %r287;
	setp.lt.f32 	%p126, %f236, %f235;
	selp.f32 	%f251, %f235, %f236, %p126;
	setp.lt.f32 	%p127, %f238, %f237;
	selp.f32 	%f252, %f237, %f238, %p127;
	setp.lt.f32 	%p128, %f240, %f239;
	selp.f32 	%f253, %f239, %f240, %p128;
	setp.lt.f32 	%p129, %f242, %f241;
	selp.f32 	%f254, %f241, %f242, %p129;
	setp.lt.f32 	%p130, %f244, %f243;
	selp.f32 	%f255, %f243, %f244, %p130;
	setp.lt.f32 	%p131, %f246, %f245;
	selp.f32 	%f256, %f245, %f246, %p131;
	setp.lt.f32 	%p132, %f248, %f247;
	selp.f32 	%f257, %f247, %f248, %p132;
	setp.lt.f32 	%p133, %f250, %f249;
	selp.f32 	%f258, %f249, %f250, %p133;
	setp.lt.f32 	%p134, %f251, %f252;
	selp.f32 	%f259, %f252, %f251, %p134;
	setp.lt.f32 	%p135, %f253, %f254;
	selp.f32 	%f260, %f254, %f253, %p135;
	setp.lt.f32 	%p136, %f255, %f256;
	selp.f32 	%f261, %f256, %f255, %p136;
	setp.lt.f32 	%p137, %f257, %f258;
	selp.f32 	%f262, %f258, %f257, %p137;
	setp.lt.f32 	%p138, %f259, %f260;
	selp.f32 	%f263, %f260, %f259, %p138;
	setp.lt.f32 	%p139, %f261, %f262;
	selp.f32 	%f264, %f262, %f261, %p139;
	setp.lt.f32 	%p140, %f263, %f264;
	selp.f32 	%f425, %f264, %f263, %p140;
	setp.lt.u32 	%p141, %r6, %r4;
	@%p141 bra 	$L__BB4_32;
	add.s32 	%r28, %r4, %r5;
	add.s32 	%r452, %r28, 256;
	add.s32 	%r451, %r28, %r26;
	mov.b32 	%r453, 0;
$L__BB4_22:
	add.s32 	%r5, %r5, %r4;
	add.s32 	%r292, %r1, -4096;
	setp.gt.u32 	%p142, %r5, %r292;
	@%p142 bra 	$L__BB4_24;
	add.s32 	%r293, %r5, %r27;
	mul.wide.u32 	%rd85, %r293, 4;
	add.s64 	%rd75, %rd1, %rd85;
	// begin inline asm
	ld.global.nc.v2.u64 {%rd73, %rd74}, [%rd75];
	// end inline asm
	mov.b64 	{%r294, %r295}, %rd74;
	mov.b64 	{%r296, %r297}, %rd73;
	mov.b32 	%f265, %r297;
	mov.b32 	%f266, %r296;
	mov.b32 	%f267, %r295;
	mov.b32 	%f268, %r294;
	add.s64 	%rd78, %rd75, 4096;
	// begin inline asm
	ld.global.nc.v2.u64 {%rd76, %rd77}, [%rd78];
	// end inline asm
	mov.b64 	{%r298, %r299}, %rd77;
	mov.b64 	{%r300, %r301}, %rd76;
	mov.b32 	%f269, %r301;
	mov.b32 	%f270, %r300;
	mov.b32 	%f271, %r299;
	mov.b32 	%f272, %r298;
	add.s64 	%rd81, %rd75, 8192;
	// begin inline asm
	ld.global.nc.v2.u64 {%rd79, %rd80}, [%rd81];
	// end inline asm
	mov.b64 	{%r302, %r303}, %rd80;
	mov.b64 	{%r304, %r305}, %rd79;
	mov.b32 	%f273, %r305;
	mov.b32 	%f274, %r304;
	mov.b32 	%f275, %r303;
	mov.b32 	%f276, %r302;
	add.s64 	%rd84, %rd75, 12288;
	// begin inline asm
	ld.global.nc.v2.u64 {%rd82, %rd83}, [%rd84];
	// end inline asm
	mov.b64 	{%r306, %r307}, %rd83;
	mov.b64 	{%r308, %r309}, %rd82;
	mov.b32 	%f277, %r309;
	mov.b32 	%f278, %r308;
	mov.b32 	%f279, %r307;
	mov.b32 	%f280, %r306;
	setp.lt.f32 	%p143, %f425, %f266;
	selp.f32 	%f281, %f266, %f425, %p143;
	setp.lt.f32 	%p144, %f265, %f268;
	selp.f32 	%f282, %f268, %f265, %p144;
	setp.lt.f32 	%p145, %f267, %f270;
	selp.f32 	%f283, %f270, %f267, %p145;
	setp.lt.f32 	%p146, %f269, %f272;
	selp.f32 	%f284, %f272, %f269, %p146;
	setp.lt.f32 	%p147, %f271, %f274;
	selp.f32 	%f285, %f274, %f271, %p147;
	setp.lt.f32 	%p148, %f273, %f276;
	selp.f32 	%f286, %f276, %f273, %p148;
	setp.lt.f32 	%p149, %f275, %f278;
	selp.f32 	%f287, %f278, %f275, %p149;
	setp.lt.f32 	%p150, %f277, %f280;
	selp.f32 	%f288, %f280, %f277, %p150;
	setp.lt.f32 	%p151, %f281, %f282;
	selp.f32 	%f289, %f282, %f281, %p151;
	setp.lt.f32 	%p152, %f283, %f284;
	selp.f32 	%f290, %f284, %f283, %p152;
	setp.lt.f32 	%p153, %f285, %f286;
	selp.f32 	%f291, %f286, %f285, %p153;
	setp.lt.f32 	%p154, %f287, %f288;
	selp.f32 	%f292, %f288, %f287, %p154;
	setp.lt.f32 	%p155, %f289, %f290;
	selp.f32 	%f293, %f290, %f289, %p155;
	setp.lt.f32 	%p156, %f291, %f292;
	selp.f32 	%f294, %f292, %f291, %p156;
	setp.lt.f32 	%p157, %f293, %f294;
	selp.f32 	%f295, %f294, %f293, %p157;
	setp.lt.f32 	%p158, %f295, %f279;
	selp.f32 	%f425, %f279, %f295, %p158;
	sub.s32 	%r310, %r1, %r5;
	setp.lt.u32 	%p159, %r310, %r4;
	add.s32 	%r453, %r453, 1;
	add.s32 	%r452, %r452, %r4;
	add.s32 	%r451, %r451, %r4;
	@%p159 bra 	$L__BB4_32;
	bra.uni 	$L__BB4_22;
$L__BB4_24:
	setp.le.u32 	%p160, %r1, %r5;
	@%p160 bra 	$L__BB4_32;
	sub.s32 	%r39, %r1, %r5;
	setp.ge.s32 	%p161, %r26, %r39;
	@%p161 bra 	$L__BB4_32;
	not.b32 	%r311, %r26;
	add.s32 	%r312, %r1, %r311;
	sub.s32 	%r313, %r312, %r28;
	mul.lo.s32 	%r314, %r2, %r453;
	shl.b32 	%r315, %r314, 12;
	sub.s32 	%r40, %r313, %r315;
	shr.u32 	%r316, %r312, 8;
	add.s32 	%r41, %r316, 1;
	and.b32  	%r317, %r312, 768;
	setp.eq.s32 	%p162, %r317, 768;
	mov.u32 	%r458, %r26;
	@%p162 bra 	$L__BB4_29;
	and.b32  	%r318, %r41, 3;
	neg.s32 	%r455, %r318;
	mov.u32 	%r458, %r26;
$L__BB4_28:
	.pragma "nounroll";
	mul.wide.u32 	%rd87, %r451, 4;
	add.s64 	%rd86, %rd1, %rd87;
	// begin inline asm
	ld.global.nc.u32 %r319, [%rd86];
	// end inline asm
	mov.b32 	%f297, %r319;
	setp.lt.f32 	%p163, %f425, %f297;
	selp.f32 	%f425, %f297, %f425, %p163;
	add.s32 	%r458, %r458, 256;
	add.s32 	%r451, %r451, 256;
	add.s32 	%r455, %r455, 1;
	setp.ne.s32 	%p164, %r455, 0;
	@%p164 bra 	$L__BB4_28;
$L__BB4_29:
	setp.lt.u32 	%p165, %r40, 768;
	@%p165 bra 	$L__BB4_32;
	add.s32 	%r460, %r458, 512;
	add.s32 	%r459, %r458, %r452;
$L__BB4_31:
	add.s32 	%r324, %r459, -256;
	mul.wide.u32 	%rd92, %r324, 4;
	add.s64 	%rd88, %rd1, %rd92;
	// begin inline asm
	ld.global.nc.u32 %r320, [%rd88];
	// end inline asm
	mov.b32 	%f298, %r320;
	setp.lt.f32 	%p166, %f425, %f298;
	selp.f32 	%f299, %f298, %f425, %p166;
	mul.wide.u32 	%rd93, %r459, 4;
	add.s64 	%rd89, %rd1, %rd93;
	// begin inline asm
	ld.global.nc.u32 %r321, [%rd89];
	// end inline asm
	mov.b32 	%f300, %r321;
	setp.lt.f32 	%p167, %f299, %f300;
	selp.f32 	%f301, %f300, %f299, %p167;
	add.s32 	%r325, %r459, 256;
	mul.wide.u32 	%rd94, %r325, 4;
	add.s64 	%rd90, %rd1, %rd94;
	// begin inline asm
	ld.global.nc.u32 %r322, [%rd90];
	// end inline asm
	mov.b32 	%f302, %r322;
	setp.lt.f32 	%p168, %f301, %f302;
	selp.f32 	%f303, %f302, %f301, %p168;
	add.s32 	%r326, %r459, 512;
	mul.wide.u32 	%rd95, %r326, 4;
	add.s64 	%rd91, %rd1, %rd95;
	// begin inline asm
	ld.global.nc.u32 %r323, [%rd91];
	// end inline asm
	mov.b32 	%f304, %r323;
	setp.lt.f32 	%p169, %f303, %f304;
	selp.f32 	%f425, %f304, %f303, %p169;
	add.s32 	%r54, %r460, 1024;
	add.s32 	%r327, %r460, 512;
	add.s32 	%r459, %r459, 1024;
	setp.lt.s32 	%p170, %r327, %r39;
	mov.u32 	%r460, %r54;
	@%p170 bra 	$L__BB4_31;
$L__BB4_32:
	// begin inline asm
	mov.u32 %r328, %laneid;
	// end inline asm
	mov.b32 	%r330, %f425;
	mov.b32 	%r331, 1;
	mov.b32 	%r352, 31;
	mov.b32 	%r353, -1;
	// begin inline asm
	shfl.sync.down.b32 %r329, %r330, %r331, %r352, %r353;
	// end inline asm
	mov.b32 	%f305, %r329;
	setp.gt.s32 	%p171, %r328, 30;
	setp.lt.f32 	%p172, %f425, %f305;
	selp.f32 	%f306, %f305, %f425, %p172;
	selp.f32 	%f307, %f425, %f306, %p171;
	mov.b32 	%r335, %f307;
	mov.b32 	%r336, 2;
	// begin inline asm
	shfl.sync.down.b32 %r334, %r335, %r336, %r352, %r353;
	// end inline asm
	mov.b32 	%f308, %r334;
	setp.gt.s32 	%p173, %r328, 29;
	setp.lt.f32 	%p174, %f307, %f308;
	selp.f32 	%f309, %f308, %f307, %p174;
	selp.f32 	%f310, %f307, %f309, %p173;
	mov.b32 	%r340, %f310;
	mov.b32 	%r341, 4;
	// begin inline asm
	shfl.sync.down.b32 %r339, %r340, %r341, %r352, %r353;
	// end inline asm
	mov.b32 	%f311, %r339;
	setp.gt.s32 	%p175, %r328, 27;
	setp.lt.f32 	%p176, %f310, %f311;
	selp.f32 	%f312, %f311, %f310, %p176;
	selp.f32 	%f313, %f310, %f312, %p175;
	mov.b32 	%r345, %f313;
	mov.b32 	%r346, 8;
	// begin inline asm
	shfl.sync.down.b32 %r344, %r345, %r346, %r352, %r353;
	// end inline asm
	mov.b32 	%f314, %r344;
	setp.gt.s32 	%p177, %r328, 23;
	setp.lt.f32 	%p178, %f313, %f314;
	selp.f32 	%f315, %f314, %f313, %p178;
	selp.f32 	%f316, %f313, %f315, %p177;
	mov.b32 	%r350, %f316;
	mov.b32 	%r351, 16;
	// begin inline asm
	shfl.sync.down.b32 %r349, %r350, %r351, %r352, %r353;
	// end inline asm
	mov.b32 	%f317, %r349;
	setp.gt.s32 	%p179, %r328, 15;
	setp.lt.f32 	%p180, %f316, %f317;
	selp.f32 	%f25, %f317, %f316, %p180;
	selp.f32 	%f438, %f316, %f25, %p179;
	setp.ne.s32 	%p181, %r328, 0;
	@%p181 bra 	$L__BB4_34;
	shr.u32 	%r354, %r26, 3;
	and.b32  	%r355, %r354, 124;
	mov.u32 	%r356, _ZZN3cub18CUB_300001_SM_10006detail6reduce18DeviceReduceKernelINS2_10policy_hubIfjN4cuda3__47maximumIvEEE10Policy1000EPfjS8_fNS5_3std3__410__identityEEEvT0_PT3_T1_NS0_13GridEvenShareISI_EET2_T4_E12temp_storage;
	add.s32 	%r357, %r356, %r355;
	st.shared.f32 	[%r357+8], %f25;
$L__BB4_34:
	bar.sync 	0;
	setp.ne.s32 	%p182, %r26, 0;
	@%p182 bra 	$L__BB4_71;
	ld.shared.f32 	%f318, [_ZZN3cub18CUB_300001_SM_10006detail6reduce18DeviceReduceKernelINS2_10policy_hubIfjN4cuda3__47maximumIvEEE10Policy1000EPfjS8_fNS5_3std3__410__identityEEEvT0_PT3_T1_NS0_13GridEvenShareISI_EET2_T4_E12temp_storage+12];
	setp.lt.f32 	%p183, %f438, %f318;
	selp.f32 	%f319, %f318, %f438, %p183;
	ld.shared.f32 	%f320, [_ZZN3cub18CUB_300001_SM_10006detail6reduce18DeviceReduceKernelINS2_10policy_hubIfjN4cuda3__47maximumIvEEE10Policy1000EPfjS8_fNS5_3std3__410__identityEEEvT0_PT3_T1_NS0_13GridEvenShareISI_EET2_T4_E12temp_storage+16];
	setp.lt.f32 	%p184, %f319, %f320;
	selp.f32 	%f321, %f320, %f319, %p184;
	ld.shared.f32 	%f322, [_ZZN3cub18CUB_300001_SM_10006detail6reduce18DeviceReduceKernelINS2_10policy_hubIfjN4cuda3__47maximumIvEEE10Policy1000EPfjS8_fNS5_3std3__410__identityEEEvT0_PT3_T1_NS0_13GridEvenShareISI_EET2_T4_E12temp_storage+20];
	setp.lt.f32 	%p185, %f321, %f322;
	selp.f32 	%f323, %f322, %f321, %p185;
	ld.shared.f32 	%f324, [_ZZN3cub18CUB_300001_SM_10006detail6reduce18DeviceReduceKernelINS2_10policy_hubIfjN4cuda3__47maximumIvEEE10Policy1000EPfjS8_fNS5_3std3__410__identityEEEvT0_PT3_T1_NS0_13GridEvenShareISI_EET2_T4_E12temp_storage+24];
	setp.lt.f32 	%p186, %f323, %f324;
	selp.f32 	%f325, %f324, %f323, %p186;
	ld.shared.f32 	%f326, [_ZZN3cub18CUB_300001_SM_10006detail6reduce18DeviceReduceKernelINS2_10policy_hubIfjN4cuda3__47maximumIvEEE10Policy1000EPfjS8_fNS5_3std3__410__identityEEEvT0_PT3_T1_NS0_13GridEvenShareISI_EET2_T4_E12temp_storage+28];
	setp.lt.f32 	%p187, %f325, %f326;
	selp.f32 	%f327, %f326, %f325, %p187;
	ld.shared.f32 	%f328, [_ZZN3cub18CUB_300001_SM_10006detail6reduce18DeviceReduceKernelINS2_10policy_hubIfjN4cuda3__47maximumIvEEE10Policy1000EPfjS8_fNS5_3std3__410__identityEEEvT0_PT3_T1_NS0_13GridEvenShareISI_EET2_T4_E12temp_storage+32];
	setp.lt.f32 	%p188, %f327, %f328;
	selp.f32 	%f329, %f328, %f327, %p188;
	ld.shared.f32 	%f330, [_ZZN3cub18CUB_300001_SM_10006detail6reduce18DeviceReduceKernelINS2_10policy_hubIfjN4cuda3__47maximumIvEEE10Policy1000EPfjS8_fNS5_3std3__410__identityEEEvT0_PT3_T1_NS0_13GridEvenShareISI_EET2_T4_E12temp_storage+36];
	setp.lt.f32 	%p189, %f329, %f330;
	selp.f32 	%f438, %f330, %f329, %p189;
	bra.uni 	$L__BB4_71;
$L__BB4_36:
	sub.s32 	%r56, %r1, %r5;
	setp.gt.u32 	%p2, %r56, 4095;
	@%p2 bra 	$L__BB4_55;
	mov.u32 	%r57, %tid.x;
	setp.ge.u32 	%p67, %r57, %r56;
	mov.f32 	%f431, 0f00000000;
	mov.u32 	%r465, %r57;
	@%p67 bra 	$L__BB4_39;
	add.s32 	%r190, %r5, %r57;
	mul.wide.u32 	%rd49, %r190, 4;
	add.s64 	%rd48, %rd1, %rd49;
	// begin inline asm
	ld.global.nc.u32 %r189, [%rd48];
	// end inline asm
	mov.b32 	%f431, %r189;
	add.s32 	%r465, %r57, 256;
$L__BB4_39:
	setp.ge.u32 	%p68, %r465, %r56;
	@%p68 bra 	$L__BB4_46;
	not.b32 	%r191, %r465;
	add.s32 	%r60, %r1, %r191;
	and.b32  	%r192, %r60, 768;
	setp.eq.s32 	%p69, %r192, 768;
	@%p69 bra 	$L__BB4_43;
	add.s32 	%r463, %r465, %r5;
	shr.u32 	%r193, %r60, 8;
	add.s32 	%r194, %r193, 1;
	and.b32  	%r195, %r194, 3;
	neg.s32 	%r462, %r195;
$L__BB4_42:
	.pragma "nounroll";
	mul.wide.u32 	%rd51, %r463, 4;
	add.s64 	%rd50, %rd1, %rd51;
	// begin inline asm
	ld.global.nc.u32 %r196, [%rd50];
	// end inline asm
	mov.b32 	%f154, %r196;
	setp.lt.f32 	%p70, %f431, %f154;
	selp.f32 	%f431, %f154, %f431, %p70;
	add.s32 	%r465, %r465, 256;
	add.s32 	%r463, %r463, 256;
	add.s32 	%r462, %r462, 1;
	setp.ne.s32 	%p71, %r462, 0;
	@%p71 bra 	$L__BB4_42;
$L__BB4_43:
	sub.s32 	%r197, %r60, %r5;
	setp.lt.u32 	%p72, %r197, 768;
	@%p72 bra 	$L__BB4_46;
	add.s32 	%r467, %r465, 512;
	add.s32 	%r466, %r465, %r5;
$L__BB4_45:
	mul.wide.u32 	%rd56, %r466, 4;
	add.s64 	%rd52, %rd1, %rd56;
	// begin inline asm
	ld.global.nc.u32 %r198, [%rd52];
	// end inline asm
	mov.b32 	%f155, %r198;
	setp.lt.f32 	%p73, %f431, %f155;
	selp.f32 	%f156, %f155, %f431, %p73;
	add.s32 	%r202, %r466, 256;
	mul.wide.u32 	%rd57, %r202, 4;
	add.s64 	%rd53, %rd1, %rd57;
	// begin inline asm
	ld.global.nc.u32 %r199, [%rd53];
	// end inline asm
	mov.b32 	%f157, %r199;
	setp.lt.f32 	%p74, %f156, %f157;
	selp.f32 	%f158, %f157, %f156, %p74;
	add.s32 	%r203, %r466, 512;
	mul.wide.u32 	%rd58, %r203, 4;
	add.s64 	%rd54, %rd1, %rd58;
	// begin inline asm
	ld.global.nc.u32 %r200, [%rd54];
	// end inline asm
	mov.b32 	%f159, %r200;
	setp.lt.f32 	%p75, %f158, %f159;
	selp.f32 	%f160, %f159, %f158, %p75;
	add.s32 	%r204, %r466, 768;
	mul.wide.u32 	%rd59, %r204, 4;
	add.s64 	%rd55, %rd1, %rd59;
	// begin inline asm
	ld.global.nc.u32 %r201, [%rd55];
	// end inline asm
	mov.b32 	%f161, %r201;
	setp.lt.f32 	%p76, %f160, %f161;
	selp.f32 	%f431, %f161, %f160, %p76;
	add.s32 	%r74, %r467, 1024;
	add.s32 	%r205, %r467, 512;
	add.s32 	%r466, %r466, 1024;
	setp.lt.s32 	%p77, %r205, %r56;
	mov.u32 	%r467, %r74;
	@%p77 bra 	$L__BB4_45;
$L__BB4_46:
	setp.lt.u32 	%p78, %r56, 256;
	@%p78 bra 	$L__BB4_51;
	// begin inline asm
	mov.u32 %r244, %laneid;
	// end inline asm
	mov.b32 	%r246, %f431;
	mov.b32 	%r247, 1;
	mov.b32 	%r268, 31;
	mov.b32 	%r269, -1;
	// begin inline asm
	shfl.sync.down.b32 %r245, %r246, %r247, %r268, %r269;
	// end inline asm
	mov.b32 	%f209, %r245;
	setp.gt.s32 	%p106, %r244, 30;
	setp.lt.f32 	%p107, %f431, %f209;
	selp.f32 	%f210, %f209, %f431, %p107;
	selp.f32 	%f211, %f431, %f210, %p106;
	mov.b32 	%r251, %f211;
	mov.b32 	%r252, 2;
	// begin inline asm
	shfl.sync.down.b32 %r250, %r251, %r252, %r268, %r269;
	// end inline asm
	mov.b32 	%f212, %r250;
	setp.gt.s32 	%p108, %r244, 29;
	setp.lt.f32 	%p109, %f211, %f212;
	selp.f32 	%f213, %f212, %f211, %p109;
	selp.f32 	%f214, %f211, %f213, %p108;
	mov.b32 	%r256, %f214;
	mov.b32 	%r257, 4;
	// begin inline asm
	shfl.sync.down.b32 %r255, %r256, %r257, %r268, %r269;
	// end inline asm
	mov.b32 	%f215, %r255;
	setp.gt.s32 	%p110, %r244, 27;
	setp.lt.f32 	%p111, %f214, %f215;
	selp.f32 	%f216, %f215, %f214, %p111;
	selp.f32 	%f217, %f214, %f216, %p110;
	mov.b32 	%r261, %f217;
	mov.b32 	%r262, 8;
	// begin inline asm
	shfl.sync.down.b32 %r260, %r261, %r262, %r268, %r269;
	// end inline asm
	mov.b32 	%f218, %r260;
	setp.gt.s32 	%p112, %r244, 23;
	setp.lt.f32 	%p113, %f217, %f218;
	selp.f32 	%f219, %f218, %f217, %p113;
	selp.f32 	%f220, %f217, %f219, %p112;
	mov.b32 	%r266, %f220;
	mov.b32 	%r267, 16;
	// begin inline asm
	shfl.sync.down.b32 %r265, %r266, %r267, %r268, %r269;
	// end inline asm
	mov.b32 	%f221, %r265;
	setp.gt.s32 	%p114, %r244, 15;
	setp.lt.f32 	%p115, %f220, %f221;
	selp.f32 	%f37, %f221, %f220, %p115;
	selp.f32 	%f438, %f220, %f37, %p114;
	setp.ne.s32 	%p116, %r244, 0;
	@%p116 bra 	$L__BB4_49;
	shr.u32 	%r270, %r57, 3;
	and.b32  	%r271, %r270, 124;
	mov.u32 	%r272, _ZZN3cub18CUB_300001_SM_10006detail6reduce18DeviceReduceKernelINS2_10policy_hubIfjN4cuda3__47maximumIvEEE10Policy1000EPfjS8_fNS5_3std3__410__identityEEEvT0_PT3_T1_NS0_13GridEvenShareISI_EET2_T4_E12temp_storage;
	add.s32 	%r273, %r272, %r271;
	st.shared.f32 	[%r273+8], %f37;
$L__BB4_49:
	bar.sync 	0;
	setp.ne.s32 	%p117, %r57, 0;
	@%p117 bra 	$L__BB4_71;
	ld.shared.f32 	%f222, [_ZZN3cub18CUB_300001_SM_10006detail6reduce18DeviceReduceKernelINS2_10policy_hubIfjN4cuda3__47maximumIvEEE10Policy1000EPfjS8_fNS5_3std3__410__identityEEEvT0_PT3_T1_NS0_13GridEvenShareISI_EET2_T4_E12temp_storage+12];
	setp.lt.f32 	%p118, %f438, %f222;
	selp.f32 	%f223, %f222, %f438, %p118;
	ld.shared.f32 	%f224, [_ZZN3cub18CUB_300001_SM_10006detail6reduce18DeviceReduceKernelINS2_10policy_hubIfjN4cuda3__47maximumIvEEE10Policy1000EPfjS8_fNS5_3std3__410__identityEEEvT0_PT3_T1_NS0_13GridEvenShareISI_EET2_T4_E12temp_storage+16];
	setp.lt.f32 	%p119, %f223, %f224;
	selp.f32 	%f225, %f224, %f223, %p119;
	ld.shared.f32 	%f226, [_ZZN3cub18CUB_300001_SM_10006detail6reduce18DeviceReduceKernelINS2_10policy_hubIfjN4cuda3__47maximumIvEEE10Policy1000EPfjS8_fNS5_3std3__410__identityEEEvT0_PT3_T1_NS0_13GridEvenShareISI_EET2_T4_E12temp_storage+20];
	setp.lt.f32 	%p120, %f225, %f226;
	selp.f32 	%f227, %f226, %f225, %p120;
	ld.shared.f32 	%f228, [_ZZN3cub18CUB_300001_SM_10006detail6reduce18DeviceReduceKernelINS2_10policy_hubIfjN4cuda3__47maximumIvEEE10Policy1000EPfjS8_fNS5_3std3__410__identityEEEvT0_PT3_T1_NS0_13GridEvenShareISI_EET2_T4_E12temp_storage+24];
	setp.lt.f32 	%p121, %f227, %f228;
	selp.f32 	%f229, %f228, %f227, %p121;
	ld.shared.f32 	%f230, [_ZZN3cub18CUB_300001_SM_10006detail6reduce18DeviceReduceKernelINS2_10policy_hubIfjN4cuda3__47maximumIvEEE10Policy1000EPfjS8_fNS5_3std3__410__identityEEEvT0_PT3_T1_NS0_13GridEvenShareISI_EET2_T4_E12temp_storage+28];
	setp.lt.f32 	%p122, %f229, %f230;
	selp.f32 	%f231, %f230, %f229, %p122;
	ld.shared.f32 	%f232, [_ZZN3cub18CUB_300001_SM_10006detail6reduce18DeviceReduceKernelINS2_10policy_hubIfjN4cuda3__47maximumIvEEE10Policy1000EPfjS8_fNS5_3std3__410__identityEEEvT0_PT3_T1_NS0_13GridEvenShareISI_EET2_T4_E12temp_storage+32];
	setp.lt.f32 	%p123, %f231, %f232;
	selp.f32 	%f233, %f232, %f231, %p123;
	ld.shared.f32 	%f234, [_ZZN3cub18CUB_300001_SM_10006detail6reduce18DeviceReduceKernelINS2_10policy_hubIfjN4cuda3__47maximumIvEEE10Policy1000EPfjS8_fNS5_3std3__410__identityEEEvT0_PT3_T1_NS0_13GridEvenShareISI_EET2_T4_E12temp_storage+36];
	setp.lt.f32 	%p124, %f233, %f234;
	selp.f32 	%f438, %f234, %f233, %p124;
	bra.uni 	$L__BB4_71;
$L__BB4_51:
	// begin inline asm
	mov.u32 %r206, %laneid;
	// end inline asm
	and.b32  	%r232, %r57, 992;
	add.s32 	%r233, %r232, 32;
	setp.gt.u32 	%p79, %r233, %r56;
	not.b32 	%r234, %r232;
	add.s32 	%r235, %r56, %r234;
	selp.b32 	%r230, %r235, 31, %p79;
	mov.b32 	%r208, %f431;
	mov.b32 	%r209, 1;
	mov.b32 	%r231, -1;
	// begin inline asm
	shfl.sync.down.b32 %r207, %r208, %r209, %r230, %r231;
	// end inline asm
	mov.b32 	%f162, %r207;
	setp.lt.s32 	%p80, %r206, %r230;
	setp.lt.f32 	%p81, %f431, %f162;
	selp.f32 	%f163, %f162, %f431, %p81;
	selp.f32 	%f164, %f163, %f431, %p80;
	mov.b32 	%r213, %f164;
	mov.b32 	%r214, 2;
	// begin inline asm
	shfl.sync.down.b32 %r212, %r213, %r214, %r230, %r231;
	// end inline asm
	mov.b32 	%f165, %r212;
	add.s32 	%r236, %r206, 2;
	setp.gt.s32 	%p82, %r236, %r230;
	setp.lt.f32 	%p83, %f164, %f165;
	selp.f32 	%f166, %f165, %f164, %p83;
	selp.f32 	%f167, %f164, %f166, %p82;
	mov.b32 	%r218, %f167;
	mov.b32 	%r219, 4;
	// begin inline asm
	shfl.sync.down.b32 %r217, %r218, %r219, %r230, %r231;
	// end inline asm
	mov.b32 	%f168, %r217;
	add.s32 	%r237, %r206, 4;
	setp.gt.s32 	%p84, %r237, %r230;
	setp.lt.f32 	%p85, %f167, %f168;
	selp.f32 	%f169, %f168, %f167, %p85;
	selp.f32 	%f170, %f167, %f169, %p84;
	mov.b32 	%r223, %f170;
	mov.b32 	%r224, 8;
	// begin inline asm
	shfl.sync.down.b32 %r222, %r223, %r224, %r230, %r231;
	// end inline asm
	mov.b32 	%f171, %r222;
	add.s32 	%r238, %r206, 8;
	setp.gt.s32 	%p86, %r238, %r230;
	setp.lt.f32 	%p87, %f170, %f171;
	selp.f32 	%f172, %f171, %f170, %p87;
	selp.f32 	%f173, %f170, %f172, %p86;
	mov.b32 	%r228, %f173;
	mov.b32 	%r229, 16;
	// begin inline asm
	shfl.sync.down.b32 %r227, %r228, %r229, %r230, %r231;
	// end inline asm
	mov.b32 	%f174, %r227;
	add.s32 	%r239, %r206, 16;
	setp.gt.s32 	%p88, %r239, %r230;
	setp.lt.f32 	%p89, %f173, %f174;
	selp.f32 	%f175, %f174, %f173, %p89;
	selp.f32 	%f438, %f173, %f175, %p88;
	setp.ne.s32 	%p90, %r206, 0;
	@%p90 bra 	$L__BB4_53;
	shr.u32 	%r240, %r57, 3;
	and.b32  	%r241, %r240, 124;
	mov.u32 	%r242, _ZZN3cub18CUB_300001_SM_10006detail6reduce18DeviceReduceKernelINS2_10policy_hubIfjN4cuda3__47maximumIvEEE10Policy1000EPfjS8_fNS5_3std3__410__identityEEEvT0_PT3_T1_NS0_13GridEvenShareISI_EET2_T4_E12temp_storage;
	add.s32 	%r243, %r242, %r241;
	st.shared.f32 	[%r243+8], %f438;
$L__BB4_53:
	bar.sync 	0;
	setp.ne.s32 	%p91, %r57, 0;
	@%p91 bra 	$L__BB4_71;
	setp.gt.u32 	%p92, %r56, 32;
	ld.shared.f32 	%f176, [_ZZN3cub18CUB_300001_SM_10006detail6reduce18DeviceReduceKernelINS2_10policy_hubIfjN4cuda3__47maximumIvEEE10Policy1000EPfjS8_fNS5_3std3__410__identityEEEvT0_PT3_T1_NS0_13GridEvenShareISI_EET2_T4_E12temp_storage+12];
	setp.lt.f32 	%p93, %f438, %f176;
	selp.f32 	%f178, %f176, %f438, %p93;
	selp.f32 	%f179, %f178, %f438, %p92;
	setp.gt.u32 	%p94, %r56, 64;
	ld.shared.f32 	%f181, [_ZZN3cub18CUB_300001_SM_10006detail6reduce18DeviceReduceKernelINS2_10policy_hubIfjN4cuda3__47maximumIvEEE10Policy1000EPfjS8_fNS5_3std3__410__identityEEEvT0_PT3_T1_NS0_13GridEvenShareISI_EET2_T4_E12temp_storage+16];
	setp.lt.f32 	%p95, %f179, %f181;
	selp.f32 	%f183, %f181, %f179, %p95;
	selp.f32 	%f184, %f183, %f179, %p94;
	setp.gt.u32 	%p96, %r56, 96;
	ld.shared.f32 	%f186, [_ZZN3cub18CUB_300001_SM_10006detail6reduce18DeviceReduceKernelINS2_10policy_hubIfjN4cuda3__47maximumIvEEE10Policy1000EPfjS8_fNS5_3std3__410__identityEEEvT0_PT3_T1_NS0_13GridEvenShareISI_EET2_T4_E12temp_storage+20];
	setp.lt.f32 	%p97, %f184, %f186;
	selp.f32 	%f188, %f186, %f184, %p97;
	selp.f32 	%f189, %f188, %f184, %p96;
	setp.gt.u32 	%p98, %r56, 128;
	ld.shared.f32 	%f191, [_ZZN3cub18CUB_300001_SM_10006detail6reduce18DeviceReduceKernelINS2_10policy_hubIfjN4cuda3__47maximumIvEEE10Policy1000EPfjS8_fNS5_3std3__410__identityEEEvT0_PT3_T1_NS0_13GridEvenShareISI_EET2_T4_E12temp_storage+24];
	setp.lt.f32 	%p99, %f189, %f191;
	selp.f32 	%f193, %f191, %f189, %p99;
	selp.f32 	%f194, %f193, %f189, %p98;
	setp.gt.u32 	%p100, %r56, 160;
	ld.shared.f32 	%f196, [_ZZN3cub18CUB_300001_SM_10006detail6reduce18DeviceReduceKernelINS2_10policy_hubIfjN4cuda3__47maximumIvEEE10Policy1000EPfjS8_fNS5_3std3__410__identityEEEvT0_PT3_T1_NS0_13GridEvenShareISI_EET2_T4_E12temp_storage+28];
	setp.lt.f32 	%p101, %f194, %f196;
	selp.f32 	%f198, %f196, %f194, %p101;
	selp.f32 	%f199, %f198, %f194, %p100;
	setp.gt.u32 	%p102, %r56, 192;
	ld.shared.f32 	%f201, [_ZZN3cub18CUB_300001_SM_10006detail6reduce18DeviceReduceKernelINS2_10policy_hubIfjN4cuda3__47maximumIvEEE10Policy1000EPfjS8_fNS5_3std3__410__identityEEEvT0_PT3_T1_NS0_13GridEvenShareISI_EET2_T4_E12temp_storage+32];
	setp.lt.f32 	%p103, %f199, %f201;
	selp.f32 	%f203, %f201, %f199, %p103;
	selp.f32 	%f204, %f203, %f199, %p102;
	setp.gt.u32 	%p104, %r56, 224;
	ld.shared.f32 	%f206, [_ZZN3cub18CUB_300001_SM_10006detail6reduce18DeviceReduceKernelINS2_10policy_hubIfjN4cuda3__47maximumIvEEE10Policy1000EPfjS8_fNS5_3std3__410__identityEEEvT0_PT3_T1_NS0_13GridEvenShareISI_EET2_T4_E12temp_storage+36];
	setp.lt.f32 	%p105, %f204, %f206;
	selp.f32 	%f208, %f206, %f204, %p105;
	selp.f32 	%f438, %f208, %f204, %p104;
	bra.uni 	$L__BB4_71;
$L__BB4_55:
	mov.u32 	%r76, %tid.x;
	add.s32 	%r121, %r76, %r5;
	mul.wide.u32 	%rd20, %r121, 4;
	add.s64 	%rd4, %rd1, %rd20;
	// begin inline asm
	ld.global.nc.u32 %r105, [%rd4];
	// end inline asm
	mov.b32 	%f56, %r105;
	add.s64 	%rd5, %rd4, 1024;
	// begin inline asm
	ld.global.nc.u32 %r106, [%rd5];
	// end inline asm
	mov.b32 	%f57, %r106;
	add.s64 	%rd6, %rd4, 2048;
	// begin inline asm
	ld.global.nc.u32 %r107, [%rd6];
	// end inline asm
	mov.b32 	%f58, %r107;
	add.s64 	%rd7, %rd4, 3072;
	// begin inline asm
	ld.global.nc.u32 %r108, [%rd7];
	// end inline asm
	mov.b32 	%f59, %r108;
	add.s64 	%rd8, %rd4, 4096;
	// begin inline asm
	ld.global.nc.u32 %r109, [%rd8];
	// end inline asm
	mov.b32 	%f60, %r109;
	add.s64 	%rd9, %rd4, 5120;
	// begin inline asm
	ld.global.nc.u32 %r110, [%rd9];
	// end inline asm
	mov.b32 	%f61, %r110;
	add.s64 	%rd10, %rd4, 6144;
	// begin inline asm
	ld.global.nc.u32 %r111, [%rd10];
	// end inline asm
	mov.b32 	%f62, %r111;
	add.s64 	%rd11, %rd4, 7168;
	// begin inline asm
	ld.global.nc.u32 %r112, [%rd11];
	// end inline asm
	mov.b32 	%f63, %r112;
	add.s64 	%rd12, %rd4, 8192;
	// begin inline asm
	ld.global.nc.u32 %r113, [%rd12];
	// end inline asm
	mov.b32 	%f64, %r113;
	add.s64 	%rd13, %rd4, 9216;
	// begin inline asm
	ld.global.nc.u32 %r114, [%rd13];
	// end inline asm
	mov.b32 	%f65, %r114;
	add.s64 	%rd14, %rd4, 10240;
	// begin inline asm
	ld.global.nc.u32 %r115, [%rd14];
	// end inline asm
	mov.b32 	%f66, %r115;
	add.s64 	%rd15, %rd4, 11264;
	// begin inline asm
	ld.global.nc.u32 %r116, [%rd15];
	// end inline asm
	mov.b32 	%f67, %r116;
	add.s64 	%rd16, %rd4, 12288;
	// begin inline asm
	ld.global.nc.u32 %r117, [%rd16];
	// end inline asm
	mov.b32 	%f68, %r117;
	add.s64 	%rd17, %rd4, 13312;
	// begin inline asm
	ld.global.nc.u32 %r118, [%rd17];
	// end inline asm
	mov.b32 	%f69, %r118;
	add.s64 	%rd18, %rd4, 14336;
	// begin inline asm
	ld.global.nc.u32 %r119, [%rd18];
	// end inline asm
	mov.b32 	%f70, %r119;
	add.s64 	%rd19, %rd4, 15360;
	// begin inline asm
	ld.global.nc.u32 %r120, [%rd19];
	// end inline asm
	mov.b32 	%f71, %r120;
	setp.lt.f32 	%p3, %f56, %f57;
	selp.f32 	%f72, %f57, %f56, %p3;
	setp.lt.f32 	%p4, %f58, %f59;
	selp.f32 	%f73, %f59, %f58, %p4;
	setp.lt.f32 	%p5, %f60, %f61;
	selp.f32 	%f74, %f61, %f60, %p5;
	setp.lt.f32 	%p6, %f62, %f63;
	selp.f32 	%f75, %f63, %f62, %p6;
	setp.lt.f32 	%p7, %f64, %f65;
	selp.f32 	%f76, %f65, %f64, %p7;
	setp.lt.f32 	%p8, %f66, %f67;
	selp.f32 	%f77, %f67, %f66, %p8;
	setp.lt.f32 	%p9, %f68, %f69;
	selp.f32 	%f78, %f69, %f68, %p9;
	setp.lt.f32 	%p10, %f70, %f71;
	selp.f32 	%f79, %f71, %f70, %p10;
	setp.lt.f32 	%p11, %f72, %f73;
	selp.f32 	%f80, %f73, %f72, %p11;
	setp.lt.f32 	%p12, %f74, %f75;
	selp.f32 	%f81, %f75, %f74, %p12;
	setp.lt.f32 	%p13, %f76, %f77;
	selp.f32 	%f82, %f77, %f76, %p13;
	setp.lt.f32 	%p14, %f78, %f79;
	selp.f32 	%f83, %f79, %f78, %p14;
	setp.lt.f32 	%p15, %f80, %f81;
	selp.f32 	%f84, %f81, %f80, %p15;
	setp.lt.f32 	%p16, %f82, %f83;
	selp.f32 	%f85, %f83, %f82, %p16;
	setp.lt.f32 	%p17, %f84, %f85;
	selp.f32 	%f437, %f85, %f84, %p17;
	setp.lt.u32 	%p18, %r56, %r4;
	@%p18 bra 	$L__BB4_67;
	add.s32 	%r77, %r4, %r5;
	add.s32 	%r469, %r77, 256;
	add.s32 	%r468, %r77, %r76;
	mov.b32 	%r470, 0;
$L__BB4_57:
	add.s32 	%r5, %r5, %r4;
	add.s32 	%r123, %r1, -4096;
	setp.gt.u32 	%p19, %r5, %r123;
	@%p19 bra 	$L__BB4_59;
	add.s32 	%r140, %r76, %r5;
	mul.wide.u32 	%rd37, %r140, 4;
	add.s64 	%rd21, %rd1, %rd37;
	// begin inline asm
	ld.global.nc.u32 %r124, [%rd21];
	// end inline asm
	mov.b32 	%f86, %r124;
	add.s64 	%rd22, %rd21, 1024;
	// begin inline asm
	ld.global.nc.u32 %r125, [%rd22];
	// end inline asm
	mov.b32 	%f87, %r125;
	add.s64 	%rd23, %rd21, 2048;
	// begin inline asm
	ld.global.nc.u32 %r126, [%rd23];
	// end inline asm
	mov.b32 	%f88, %r126;
	add.s64 	%rd24, %rd21, 3072;
	// begin inline asm
	ld.global.nc.u32 %r127, [%rd24];
	// end inline asm
	mov.b32 	%f89, %r127;
	add.s64 	%rd25, %rd21, 4096;
	// begin inline asm
	ld.global.nc.u32 %r128, [%rd25];
	// end inline asm
	mov.b32 	%f90, %r128;
	add.s64 	%rd26, %rd21, 5120;
	// begin inline asm
	ld.global.nc.u32 %r129, [%rd26];
	// end inline asm
	mov.b32 	%f91, %r129;
	add.s64 	%rd27, %rd21, 6144;
	// begin inline asm
	ld.global.nc.u32 %r130, [%rd27];
	// end inline asm
	mov.b32 	%f92, %r130;
	add.s64 	%rd28, %rd21, 7168;
	// begin inline asm
	ld.global.nc.u32 %r131, [%rd28];
	// end inline asm
	mov.b32 	%f93, %r131;
	add.s64 	%rd29, %rd21, 8192;
	// begin inline asm
	ld.global.nc.u32 %r132, [%rd29];
	// end inline asm
	mov.b32 	%f94, %r132;
	add.s64 	%rd30, %rd21, 9216;
	// begin inline asm
	ld.global.nc.u32 %r133, [%rd30];
	// end inline asm
	mov.b32 	%f95, %r133;
	add.s64 	%rd31, %rd21, 10240;
	// begin inline asm
	ld.global.nc.u32 %r134, [%rd31];
	// end inline asm
	mov.b32 	%f96, %r134;
	add.s64 	%rd32, %rd21, 11264;
	// begin inline asm
	ld.global.nc.u32 %r135, [%rd32];
	// end inline asm
	mov.b32 	%f97, %r135;
	add.s64 	%rd33, %rd21, 12288;
	// begin inline asm
	ld.global.nc.u32 %r136, [%rd33];
	// end inline asm
	mov.b32 	%f98, %r136;
	add.s64 	%rd34, %rd21, 13312;
	// begin inline asm
	ld.global.nc.u32 %r137, [%rd34];
	// end inline asm
	mov.b32 	%f99, %r137;
	add.s64 	%rd35, %rd21, 14336;
	// begin inline asm
	ld.global.nc.u32 %r138, [%rd35];
	// end inline asm
	mov.b32 	%f100, %r138;
	add.s64 	%rd36, %rd21, 15360;
	// begin inline asm
	ld.global.nc.u32 %r139, [%rd36];
	// end inline asm
	mov.b32 	%f101, %r139;
	setp.lt.f32 	%p20, %f437, %f86;
	selp.f32 	%f102, %f86, %f437, %p20;
	setp.lt.f32 	%p21, %f87, %f88;
	selp.f32 	%f103, %f88, %f87, %p21;
	setp.lt.f32 	%p22, %f89, %f90;
	selp.f32 	%f104, %f90, %f89, %p22;
	setp.lt.f32 	%p23, %f91, %f92;
	selp.f32 	%f105, %f92, %f91, %p23;
	setp.lt.f32 	%p24, %f93, %f94;
	selp.f32 	%f106, %f94, %f93, %p24;
	setp.lt.f32 	%p25, %f95, %f96;
	selp.f32 	%f107, %f96, %f95, %p25;
	setp.lt.f32 	%p26, %f97, %f98;
	selp.f32 	%f108, %f98, %f97, %p26;
	setp.lt.f32 	%p27, %f99, %f100;
	selp.f32 	%f109, %f100, %f99, %p27;
	setp.lt.f32 	%p28, %f102, %f103;
	selp.f32 	%f110, %f103, %f102, %p28;
	setp.lt.f32 	%p29, %f104, %f105;
	selp.f32 	%f111, %f105, %f104, %p29;
	setp.lt.f32 	%p30, %f106, %f107;
	selp.f32 	%f112, %f107, %f106, %p30;
	setp.lt.f32 	%p31, %f108, %f109;
	selp.f32 	%f113, %f109, %f108, %p31;
	setp.lt.f32 	%p32, %f110, %f111;
	selp.f32 	%f114, %f111, %f110, %p32;
	setp.lt.f32 	%p33, %f112, %f113;
	selp.f32 	%f115, %f113, %f112, %p33;
	setp.lt.f32 	%p34, %f114, %f115;
	selp.f32 	%f116, %f115, %f114, %p34;
	setp.lt.f32 	%p35, %f116, %f101;
	selp.f32 	%f437, %f101, %f116, %p35;
	sub.s32 	%r141, %r1, %r5;
	setp.lt.u32 	%p36, %r141, %r4;
	add.s32 	%r470, %r470, 1;
	add.s32 	%r469, %r469, %r4;
	add.s32 	%r468, %r468, %r4;
	@%p36 bra 	$L__BB4_67;
	bra.uni 	$L__BB4_57;
$L__BB4_59:
	setp.le.u32 	%p37, %r1, %r5;
	@%p37 bra 	$L__BB4_67;
	sub.s32 	%r88, %r1, %r5;
	setp.ge.s32 	%p38, %r76, %r88;
	@%p38 bra 	$L__BB4_67;
	not.b32 	%r142, %r76;
	add.s32 	%r143, %r1, %r142;
	sub.s32 	%r144, %r143, %r77;
	mul.lo.s32 	%r145, %r2, %r470;
	shl.b32 	%r146, %r145, 12;
	sub.s32 	%r89, %r144, %r146;
	shr.u32 	%r147, %r143, 8;
	add.s32 	%r90, %r147, 1;
	and.b32  	%r148, %r143, 768;
	setp.eq.s32 	%p39, %r148, 768;
	mov.u32 	%r475, %r76;
	@%p39 bra 	$L__BB4_64;
	and.b32  	%r149, %r90, 3;
	neg.s32 	%r472, %r149;
	mov.u32 	%r475, %r76;
$L__BB4_63:
	.pragma "nounroll";
	mul.wide.u32 	%rd39, %r468, 4;
	add.s64 	%rd38, %rd1, %rd39;
	// begin inline asm
	ld.global.nc.u32 %r150, [%rd38];
	// end inline asm
	mov.b32 	%f118, %r150;
	setp.lt.f32 	%p40, %f437, %f118;
	selp.f32 	%f437, %f118, %f437, %p40;
	add.s32 	%r475, %r475, 256;
	add.s32 	%r468, %r468, 256;
	add.s32 	%r472, %r472, 1;
	setp.ne.s32 	%p41, %r472, 0;
	@%p41 bra 	$L__BB4_63;
$L__BB4_64:
	setp.lt.u32 	%p42, %r89, 768;
	@%p42 bra 	$L__BB4_67;
	add.s32 	%r477, %r475, 512;
	add.s32 	%r476, %r475, %r469;
$L__BB4_66:
	add.s32 	%r155, %r476, -256;
	mul.wide.u32 	%rd44, %r155, 4;
	add.s64 	%rd40, %rd1, %rd44;
	// begin inline asm
	ld.global.nc.u32 %r151, [%rd40];
	// end inline asm
	mov.b32 	%f119, %r151;
	setp.lt.f32 	%p43, %f437, %f119;
	selp.f32 	%f120, %f119, %f437, %p43;
	mul.wide.u32 	%rd45, %r476, 4;
	add.s64 	%rd41, %rd1, %rd45;
	// begin inline asm
	ld.global.nc.u32 %r152, [%rd41];
	// end inline asm
	mov.b32 	%f121, %r152;
	setp.lt.f32 	%p44, %f120, %f121;
	selp.f32 	%f122, %f121, %f120, %p44;
	add.s32 	%r156, %r476, 256;
	mul.wide.u32 	%rd46, %r156, 4;
	add.s64 	%rd42, %rd1, %rd46;
	// begin inline asm
	ld.global.nc.u32 %r153, [%rd42];
	// end inline asm
	mov.b32 	%f123, %r153;
	setp.lt.f32 	%p45, %f122, %f123;
	selp.f32 	%f124, %f123, %f122, %p45;
	add.s32 	%r157, %r476, 512;
	mul.wide.u32 	%rd47, %r157, 4;
	add.s64 	%rd43, %rd1, %rd47;
	// begin inline asm
	ld.global.nc.u32 %r154, [%rd43];
	// end inline asm
	mov.b32 	%f125, %r154;
	setp.lt.f32 	%p46, %f124, %f125;
	selp.f32 	%f437, %f125, %f124, %p46;
	add.s32 	%r103, %r477, 1024;
	add.s32 	%r158, %r477, 512;
	add.s32 	%r476, %r476, 1024;
	setp.lt.s32 	%p47, %r158, %r88;
	mov.u32 	%r477, %r103;
	@%p47 bra 	$L__BB4_66;
$L__BB4_67:
	// begin inline asm
	mov.u32 %r159, %laneid;
	// end inline asm
	mov.b32 	%r161, %f437;
	mov.b32 	%r162, 1;
	mov.b32 	%r183, 31;
	mov.b32 	%r184, -1;
	// begin inline asm
	shfl.sync.down.b32 %r160, %r161, %r162, %r183, %r184;
	// end inline asm
	mov.b32 	%f126, %r160;
	setp.gt.s32 	%p48, %r159, 30;
	setp.lt.f32 	%p49, %f437, %f126;
	selp.f32 	%f127, %f126, %f437, %p49;
	selp.f32 	%f128, %f437, %f127, %p48;
	mov.b32 	%r166, %f128;
	mov.b32 	%r167, 2;
	// begin inline asm
	shfl.sync.down.b32 %r165, %r166, %r167, %r183, %r184;
	// end inline asm
	mov.b32 	%f129, %r165;
	setp.gt.s32 	%p50, %r159, 29;
	setp.lt.f32 	%p51, %f128, %f129;
	selp.f32 	%f130, %f129, %f128, %p51;
	selp.f32 	%f131, %f128, %f130, %p50;
	mov.b32 	%r171, %f131;
	mov.b32 	%r172, 4;
	// begin inline asm
	shfl.sync.down.b32 %r170, %r171, %r172, %r183, %r184;
	// end inline asm
	mov.b32 	%f132, %r170;
	setp.gt.s32 	%p52, %r159, 27;
	setp.lt.f32 	%p53, %f131, %f132;
	selp.f32 	%f133, %f132, %f131, %p53;
	selp.f32 	%f134, %f131, %f133, %p52;
	mov.b32 	%r176, %f134;
	mov.b32 	%r177, 8;
	// begin inline asm
	shfl.sync.down.b32 %r175, %r176, %r177, %r183, %r184;
	// end inline asm
	mov.b32 	%f135, %r175;
	setp.gt.s32 	%p54, %r159, 23;
	setp.lt.f32 	%p55, %f134, %f135;
	selp.f32 	%f136, %f135, %f134, %p55;
	selp.f32 	%f137, %f134, %f136, %p54;
	mov.b32 	%r181, %f137;
	mov.b32 	%r182, 16;
	// begin inline asm
	shfl.sync.down.b32 %r180, %r181, %r182, %r183, %r184;
	// end inline asm
	mov.b32 	%f138, %r180;
	setp.gt.s32 	%p56, %r159, 15;
	setp.lt.f32 	%p57, %f137, %f138;
	selp.f32 	%f52, %f138, %f137, %p57;
	selp.f32 	%f438, %f137, %f52, %p56;
	setp.ne.s32 	%p58, %r159, 0;
	@%p58 bra 	$L__BB4_69;
	shr.u32 	%r185, %r76, 3;
	and.b32  	%r186, %r185, 124;
	mov.u32 	%r187, _ZZN3cub18CUB_300001_SM_10006detail6reduce18DeviceReduceKernelINS2_10policy_hubIfjN4cuda3__47maximumIvEEE10Policy1000EPfjS8_fNS5_3std3__410__identityEEEvT0_PT3_T1_NS0_13GridEvenShareISI_EET2_T4_E12temp_storage;
	add.s32 	%r188, %r187, %r186;
	st.shared.f32 	[%r188+8], %f52;
$L__BB4_69:
	bar.sync 	0;
	setp.ne.s32 	%p59, %r76, 0;
	@%p59 bra 	$L__BB4_71;
	ld.shared.f32 	%f139, [_ZZN3cub18CUB_300001_SM_10006detail6reduce18DeviceReduceKernelINS2_10policy_hubIfjN4cuda3__47maximumIvEEE10Policy1000EPfjS8_fNS5_3std3__410__identityEEEvT0_PT3_T1_NS0_13GridEvenShareISI_EET2_T4_E12temp_storage+12];
	setp.lt.f32 	%p60, %f438, %f139;
	selp.f32 	%f140, %f139, %f438, %p60;
	ld.shared.f32 	%f141, [_ZZN3cub18CUB_300001_SM_10006detail6reduce18DeviceReduceKernelINS2_10policy_hubIfjN4cuda3__47maximumIvEEE10Policy1000EPfjS8_fNS5_3std3__410__identityEEEvT0_PT3_T1_NS0_13GridEvenShareISI_EET2_T4_E12temp_storage+16];
	setp.lt.f32 	%p61, %f140, %f141;
	selp.f32 	%f142, %f141, %f140, %p61;
	ld.shared.f32 	%f143, [_ZZN3cub18CUB_300001_SM_10006detail6reduce18DeviceReduceKernelINS2_10policy_hubIfjN4cuda3__47maximumIvEEE10Policy1000EPfjS8_fNS5_3std3__410__identityEEEvT0_PT3_T1_NS0_13GridEvenShareISI_EET2_T4_E12temp_storage+20];
	setp.lt.f32 	%p62, %f142, %f143;
	selp.f32 	%f144, %f143, %f142, %p62;
	ld.shared.f32 	%f145, [_ZZN3cub18CUB_300001_SM_10006detail6reduce18DeviceReduceKernelINS2_10policy_hubIfjN4cuda3__47maximumIvEEE10Policy1000EPfjS8_fNS5_3std3__410__identityEEEvT0_PT3_T1_NS0_13GridEvenShareISI_EET2_T4_E12temp_storage+24];
	setp.lt.f32 	%p63, %f144, %f145;
	selp.f32 	%f146, %f145, %f144, %p63;
	ld.shared.f32 	%f147, [_ZZN3cub18CUB_300001_SM_10006detail6reduce18DeviceReduceKernelINS2_10policy_hubIfjN4cuda3__47maximumIvEEE10Policy1000EPfjS8_fNS5_3std3__410__identityEEEvT0_PT3_T1_NS0_13GridEvenShareISI_EET2_T4_E12temp_storage+28];
	setp.lt.f32 	%p64, %f146, %f147;
	selp.f32 	%f148, %f147, %f146, %p64;
	ld.shared.f32 	%f149, [_ZZN3cub18CUB_300001_SM_10006detail6reduce18DeviceReduceKernelINS2_10policy_hubIfjN4cuda3__47maximumIvEEE10Policy1000EPfjS8_fNS5_3std3__410__identityEEEvT0_PT3_T1_NS0_13GridEvenShareISI_EET2_T4_E12temp_storage+32];
	setp.lt.f32 	%p65, %f148, %f149;
	selp.f32 	%f150, %f149, %f148, %p65;
	ld.shared.f32 	%f151, [_ZZN3cub18CUB_300001_SM_10006detail6reduce18DeviceReduceKernelINS2_10policy_hubIfjN4cuda3__47maximumIvEEE10Policy1000EPfjS8_fNS5_3std3__410__identityEEEvT0_PT3_T1_NS0_13GridEvenShareISI_EET2_T4_E12temp_storage+36];
	setp.lt.f32 	%p66, %f150, %f151;
	selp.f32 	%f438, %f151, %f150, %p66;
$L__BB4_71:
	mov.u32 	%r443, %tid.x;
	setp.ne.s32 	%p248, %r443, 0;
	@%p248 bra 	$L__BB4_73;
	ld.param.u64 	%rd111, [_ZN3cub18CUB_300001_SM_10006detail6reduce18DeviceReduceKernelINS2_10policy_hubIfjN4cuda3__47maximumIvEEE10Policy1000EPfjS8_fNS5_3std3__410__identityEEEvT0_PT3_T1_NS0_13GridEvenShareISI_EET2_T4__param_1];
	cvta.to.global.u64 	%rd108, %rd111;
	mul.wide.u32 	%rd109, %r3, 4;
	add.s64 	%rd110, %rd108, %rd109;
	st.global.f32 	[%rd110], %f438;
$L__BB4_73:
	ret;

}
	// .globl	_ZN3cub18CUB_300001_SM_10006detail6reduce28DeviceReduceSingleTileKernelINS2_10policy_hubIfjN4cuda3__47maximumIvEEE10Policy1000EPfSB_iS8_ffNS5_3std3__410__identityEEEvT0_T1_T2_T3_T4_T6_
.visible .entry _ZN3cub18CUB_300001_SM_10006detail6reduce28DeviceReduceSingleTileKernelINS2_10policy_hubIfjN4cuda3__47maximumIvEEE10Policy1000EPfSB_iS8_ffNS5_3std3__410__identityEEEvT0_T1_T2_T3_T4_T6_(
	.param .u64 .ptr .align 1 _ZN3cub18CUB_300001_SM_10006detail6reduce28DeviceReduceSingleTileKernelINS2_10policy_hubIfjN4cuda3__47maximumIvEEE10Policy1000EPfSB_iS8_ffNS5_3std3__410__identityEEEvT0_T1_T2_T3_T4_T6__param_0,
	.param .u64 .ptr .align 1 _ZN3cub18CUB_300001_SM_10006detail6reduce28DeviceReduceSingleTileKernelINS2_10policy_hubIfjN4cuda3__47maximumIvEEE10Policy1000EPfSB_iS8_ffNS5_3std3__410__identityEEEvT0_T1_T2_T3_T4_T6__param_1,
	.param .u32 _ZN3cub18CUB_300001_SM_10006detail6reduce28DeviceReduceSingleTileKernelINS2_10policy_hubIfjN4cuda3__47maximumIvEEE10Policy1000EPfSB_iS8_ffNS5_3std3__410__identityEEEvT0_T1_T2_T3_T4_T6__param_2,
	.param .align 1 .b8 _ZN3cub18CUB_300001_SM_10006detail6reduce28DeviceReduceSingleTileKernelINS2_10policy_hubIfjN4cuda3__47maximumIvEEE10Policy1000EPfSB_iS8_ffNS5_3std3__410__identityEEEvT0_T1_T2_T3_T4_T6__param_3[1],
	.param .f32 _ZN3cub18CUB_300001_SM_10006detail6reduce28DeviceReduceSingleTileKernelINS2_10policy_hubIfjN4cuda3__47maximumIvEEE10Policy1000EPfSB_iS8_ffNS5_3std3__410__identityEEEvT0_T1_T2_T3_T4_T6__param_4,
	.param .align 1 .b8 _ZN3cub18CUB_300001_SM_10006detail6reduce28DeviceReduceSingleTileKernelINS2_10policy_hubIfjN4cuda3__47maximumIvEEE10Policy1000EPfSB_iS8_ffNS5_3std3__410__identityEEEvT0_T1_T2_T3_T4_T6__param_5[1]
)
.maxntid 256
.minnctapersm 1
{
	.reg .pred 	%p<252>;
	.reg .b32 	%r<407>;
	.reg .b32 	%f<445>;
	.reg .b64 	%rd<125>;
	// demoted variable
	.shared .align 4 .b8 _ZZN3cub18CUB_300001_SM_10006detail6reduce28DeviceReduceSingleTileKernelINS2_10policy_hubIfjN4cuda3__47maximumIvEEE10Policy1000EPfSB_iS8_ffNS5_3std3__410__identityEEEvT0_T1_T2_T3_T4_T6_E12temp_storage[44];
	ld.param.u64 	%rd16, [_ZN3cub18CUB_300001_SM_10006detail6reduce28DeviceReduceSingleTileKernelINS2_10policy_hubIfjN4cuda3__47maximumIvEEE10Policy1000EPfSB_iS8_ffNS5_3std3__410__identityEEEvT0_T1_T2_T3_T4_T6__param_0];
	ld.param.u64 	%rd17, [_ZN3cub18CUB_300001_SM_10006detail6reduce28DeviceReduceSingleTileKernelINS2_10policy_hubIfjN4cuda3__47maximumIvEEE10Policy1000EPfSB_iS8_ffNS5_3std3__410__identityEEEvT0_T1_T2_T3_T4_T6__param_1];
	ld.param.u32 	%r67, [_ZN3cub18CUB_300001_SM_10006detail6reduce28DeviceReduceSingleTileKernelINS2_10policy_hubIfjN4cuda3__47maximumIvEEE10Policy1000EPfSB_iS8_ffNS5_3std3__410__identityEEEvT0_T1_T2_T3_T4_T6__param_2];
	ld.param.f32 	%f58, [_ZN3cub18CUB_300001_SM_10006detail6reduce28DeviceReduceSingleTileKernelINS2_10policy_hubIfjN4cuda3__47maximumIvEEE10Policy1000EPfSB_iS8_ffNS5_3std3__410__identityEEEvT0_T1_T2_T3_T4_T6__param_4];
	cvta.to.global.u64 	%rd1, %rd17;
	setp.ne.s32 	%p1, %r67, 0;
	@%p1 bra 	$L__BB5_3;
	mov.u32 	%r380, %tid.x;
	setp.ne.s32 	%p251, %r380, 0;
	@%p251 bra 	$L__BB5_74;
	st.global.f32 	[%rd1], %f58;
	bra.uni 	$L__BB5_74;
$L__BB5_3:
	and.b64  	%rd18, %rd16, 15;
	setp.ne.s64 	%p2, %rd18, 0;
	@%p2 bra 	$L__BB5_38;
	setp.gt.s32 	%p126, %r67, 4095;
	@%p126 bra 	$L__BB5_22;
	mov.u32 	%r1, %tid.x;
	setp.ge.s32 	%p191, %r1, %r67;
	mov.f32 	%f423, 0f00000000;
	mov.u32 	%r384, %r1;
	@%p191 bra 	$L__BB5_7;
	mul.wide.u32 	%rd113, %r1, 4;
	add.s64 	%rd112, %rd16, %rd113;
	// begin inline asm
	ld.global.nc.u32 %r300, [%rd112];
	// end inline asm
	mov.b32 	%f423, %r300;
	add.s32 	%r384, %r1, 256;
$L__BB5_7:
	setp.ge.s32 	%p192, %r384, %r67;
	@%p192 bra 	$L__BB5_13;
	not.b32 	%r301, %r384;
	add.s32 	%r4, %r67, %r301;
	and.b32  	%r302, %r4, 768;
	setp.eq.s32 	%p193, %r302, 768;
	@%p193 bra 	$L__BB5_11;
	mul.wide.u32 	%rd114, %r384, 4;
	add.s64 	%rd121, %rd16, %rd114;
	shr.u32 	%r303, %r4, 8;
	add.s32 	%r304, %r303, 1;
	and.b32  	%r305, %r304, 3;
	neg.s32 	%r382, %r305;
$L__BB5_10:
	.pragma "nounroll";
	// begin inline asm
	ld.global.nc.u32 %r306, [%rd121];
	// end inline asm
	mov.b32 	%f336, %r306;
	setp.lt.f32 	%p194, %f423, %f336;
	selp.f32 	%f423, %f336, %f423, %p194;
	add.s32 	%r384, %r384, 256;
	add.s64 	%rd121, %rd121, 1024;
	add.s32 	%r382, %r382, 1;
	setp.ne.s32 	%p195, %r382, 0;
	@%p195 bra 	$L__BB5_10;
$L__BB5_11:
	setp.lt.u32 	%p196, %r4, 768;
	@%p196 bra 	$L__BB5_13;
$L__BB5_12:
	mul.wide.s32 	%rd120, %r384, 4;
	add.s64 	%rd116, %rd16, %rd120;
	// begin inline asm
	ld.global.nc.u32 %r307, [%rd116];
	// end inline asm
	mov.b32 	%f337, %r307;
	setp.lt.f32 	%p197, %f423, %f337;
	selp.f32 	%f338, %f337, %f423, %p197;
	add.s64 	%rd117, %rd116, 1024;
	// begin inline asm
	ld.global.nc.u32 %r308, [%rd117];
	// end inline asm
	mov.b32 	%f339, %r308;
	setp.lt.f32 	%p198, %f338, %f339;
	selp.f32 	%f340, %f339, %f338, %p198;
	add.s64 	%rd118, %rd116, 2048;
	// begin inline asm
	ld.global.nc.u32 %r309, [%rd118];
	// end inline asm
	mov.b32 	%f341, %r309;
	setp.lt.f32 	%p199, %f340, %f341;
	selp.f32 	%f342, %f341, %f340, %p199;
	add.s64 	%rd119, %rd116, 3072;
	// begin inline asm
	ld.global.nc.u32 %r310, [%rd119];
	// end inline asm
	mov.b32 	%f343, %r310;
	setp.lt.f32 	%p200, %f342, %f343;
	selp.f32 	%f423, %f343, %f342, %p200;
	add.s32 	%r384, %r384, 1024;
	setp.lt.s32 	%p201, %r384, %r67;
	@%p201 bra 	$L__BB5_12;
$L__BB5_13:
	setp.lt.s32 	%p202, %r67, 256;
	@%p202 bra 	$L__BB5_18;
	// begin inline asm
	mov.u32 %r349, %laneid;
	// end inline asm
	mov.b32 	%r351, %f423;
	mov.b32 	%r352, 1;
	mov.b32 	%r373, 31;
	mov.b32 	%r374, -1;
	// begin inline asm
	shfl.sync.down.b32 %r350, %r351, %r352, %r373, %r374;
	// end inline asm
	mov.b32 	%f391, %r350;
	setp.gt.s32 	%p230, %r349, 30;
	setp.lt.f32 	%p231, %f423, %f391;
	selp.f32 	%f392, %f391, %f423, %p231;
	selp.f32 	%f393, %f423, %f392, %p230;
	mov.b32 	%r356, %f393;
	mov.b32 	%r357, 2;
	// begin inline asm
	shfl.sync.down.b32 %r355, %r356, %r357, %r373, %r374;
	// end inline asm
	mov.b32 	%f394, %r355;
	setp.gt.s32 	%p232, %r349, 29;
	setp.lt.f32 	%p233, %f393, %f394;
	selp.f32 	%f395, %f394, %f393, %p233;
	selp.f32 	%f396, %f393, %f395, %p232;
	mov.b32 	%r361, %f396;
	mov.b32 	%r362, 4;
	// begin inline asm
	shfl.sync.down.b32 %r360, %r361, %r362, %r373, %r374;
	// end inline asm
	mov.b32 	%f397, %r360;
	setp.gt.s32 	%p234, %r349, 27;
	setp.lt.f32 	%p235, %f396, %f397;
	selp.f32 	%f398, %f397, %f396, %p235;
	selp.f32 	%f399, %f396, %f398, %p234;
	mov.b32 	%r366, %f399;
	mov.b32 	%r367, 8;
	// begin inline asm
	shfl.sync.down.b32 %r365, %r366, %r367, %r373, %r374;
	// end inline asm
	mov.b32 	%f400, %r365;
	setp.gt.s32 	%p236, %r349, 23;
	setp.lt.f32 	%p237, %f399, %f400;
	selp.f32 	%f401, %f400, %f399, %p237;
	selp.f32 	%f402, %f399, %f401, %p236;
	mov.b32 	%r371, %f402;
	mov.b32 	%r372, 16;
	// begin inline asm
	shfl.sync.down.b32 %r370, %r371, %r372, %r373, %r374;
	// end inline asm
	mov.b32 	%f403, %r370;
	setp.gt.s32 	%p238, %r349, 15;
	setp.lt.f32 	%p239, %f402, %f403;
	selp.f32 	%f10, %f403, %f402, %p239;
	selp.f32 	%f444, %f402, %f10, %p238;
	setp.ne.s32 	%p240, %r349, 0;
	@%p240 bra 	$L__BB5_16;
	shr.u32 	%r375, %r1, 3;
	and.b32  	%r376, %r375, 124;
	mov.u32 	%r377, _ZZN3cub18CUB_300001_SM_10006detail6reduce28DeviceReduceSingleTileKernelINS2_10policy_hubIfjN4cuda3__47maximumIvEEE10Policy1000EPfSB_iS8_ffNS5_3std3__410__identityEEEvT0_T1_T2_T3_T4_T6_E12temp_storage;
	add.s32 	%r378, %r377, %r376;
	st.shared.f32 	[%r378+8], %f10;
$L__BB5_16:
	bar.sync 	0;
	setp.ne.s32 	%p241, %r1, 0;
	@%p241 bra 	$L__BB5_72;
	ld.shared.f32 	%f404, [_ZZN3cub18CUB_300001_SM_10006detail6reduce28DeviceReduceSingleTileKernelINS2_10policy_hubIfjN4cuda3__47maximumIvEEE10Policy1000EPfSB_iS8_ffNS5_3std3__410__identityEEEvT0_T1_T2_T3_T4_T6_E12temp_storage+12];
	setp.lt.f32 	%p242, %f444, %f404;
	selp.f32 	%f405, %f404, %f444, %p242;
	ld.shared.f32 	%f406, [_ZZN3cub18CUB_300001_SM_10006detail6reduce28DeviceReduceSingleTileKernelINS2_10policy_hubIfjN4cuda3__47maximumIvEEE10Policy1000EPfSB_iS8_ffNS5_3std3__410__identityEEEvT0_T1_T2_T3_T4_T6_E12temp_storage+16];
	setp.lt.f32 	%p243, %f405, %f406;
	selp.f32 	%f407, %f406, %f405, %p243;
	ld.shared.f32 	%f408, [_ZZN3cub18CUB_300001_SM_10006detail6reduce28DeviceReduceSingleTileKernelINS2_10policy_hubIfjN4cuda3__47maximumIvEEE10Policy1000EPfSB_iS8_ffNS5_3std3__410__identityEEEvT0_T1_T2_T3_T4_T6_E12temp_storage+20];
	setp.lt.f32 	%p244, %f407, %f408;
	selp.f32 	%f409, %f408, %f407, %p244;
	ld.shared.f32 	%f410, [_ZZN3cub18CUB_300001_SM_10006detail6reduce28DeviceReduceSingleTileKernelINS2_10policy_hubIfjN4cuda3__47maximumIvEEE10Policy1000EPfSB_iS8_ffNS5_3std3__410__identityEEEvT0_T1_T2_T3_T4_T6_E12temp_storage+24];
	setp.lt.f32 	%p245, %f409, %f410;
	selp.f32 	%f411, %f410, %f409, %p245;
	ld.shared.f32 	%f412, [_ZZN3cub18CUB_300001_SM_10006detail6reduce28DeviceReduceSingleTileKernelINS2_10policy_hubIfjN4cuda3__47maximumIvEEE10Policy1000EPfSB_iS8_ffNS5_3std3__410__identityEEEvT0_T1_T2_T3_T4_T6_E12temp_storage+28];
	setp.lt.f32 	%p246, %f411, %f412;
	selp.f32 	%f413, %f412, %f411, %p246;
	ld.shared.f32 	%f414, [_ZZN3cub18CUB_300001_SM_10006detail6reduce28DeviceReduceSingleTileKernelINS2_10policy_hubIfjN4cuda3__47maximumIvEEE10Policy1000EPfSB_iS8_ffNS5_3std3__410__identityEEEvT0_T1_T2_T3_T4_T6_E12temp_storage+32];
	setp.lt.f32 	%p247, %f413, %f414;
	selp.f32 	%f415, %f414, %f413, %p247;
	ld.shared.f32 	%f416, [_ZZN3cub18CUB_300001_SM_10006detail6reduce28DeviceReduceSingleTileKernelINS2_10policy_hubIfjN4cuda3__47maximumIvEEE10Policy1000EPfSB_iS8_ffNS5_3std3__410__identityEEEvT0_T1_T2_T3_T4_T6_E12temp_storage+36];
	setp.lt.f32 	%p248, %f415, %f416;
	selp.f32 	%f444, %f416, %f415, %p248;
	bra.uni 	$L__BB5_72;
$L__BB5_18:
	// begin inline asm
	mov.u32 %r311, %laneid;
	// end inline asm
	and.b32  	%r337, %r1, 992;
	add.s32 	%r338, %r337, 32;
	setp.gt.s32 	%p203, %r338, %r67;
	not.b32 	%r339, %r337;
	add.s32 	%r340, %r67, %r339;
	selp.b32 	%r335, %r340, 31, %p203;
	mov.b32 	%r313, %f423;
	mov.b32 	%r314, 1;
	mov.b32 	%r336, -1;
	// begin inline asm
	shfl.sync.down.b32 %r312, %r313, %r314, %r335, %r336;
	// end inline asm
	mov.b32 	%f344, %r312;
	setp.lt.s32 	%p204, %r311, %r335;
	setp.lt.f32 	%p205, %f423, %f344;
	selp.f32 	%f345, %f344, %f423, %p205;
	selp.f32 	%f346, %f345, %f423, %p204;
	mov.b32 	%r318, %f346;
	mov.b32 	%r319, 2;
	// begin inline asm
	shfl.sync.down.b32 %r317, %r318, %r319, %r335, %r336;
	// end inline asm
	mov.b32 	%f347, %r317;
	add.s32 	%r341, %r311, 2;
	setp.gt.s32 	%p206, %r341, %r335;
	setp.lt.f32 	%p207, %f346, %f347;
	selp.f32 	%f348, %f347, %f346, %p207;
	selp.f32 	%f349, %f346, %f348, %p206;
	mov.b32 	%r323, %f349;
	mov.b32 	%r324, 4;
	// begin inline asm
	shfl.sync.down.b32 %r322, %r323, %r324, %r335, %r336;
	// end inline asm
	mov.b32 	%f350, %r322;
	add.s32 	%r342, %r311, 4;
	setp.gt.s32 	%p208, %r342, %r335;
	setp.lt.f32 	%p209, %f349, %f350;
	selp.f32 	%f351, %f350, %f349, %p209;
	selp.f32 	%f352, %f349, %f351, %p208;
	mov.b32 	%r328, %f352;
	mov.b32 	%r329, 8;
	// begin inline asm
	shfl.sync.down.b32 %r327, %r328, %r329, %r335, %r336;
	// end inline asm
	mov.b32 	%f353, %r327;
	add.s32 	%r343, %r311, 8;
	setp.gt.s32 	%p210, %r343, %r335;
	setp.lt.f32 	%p211, %f352, %f353;
	selp.f32 	%f354, %f353, %f352, %p211;
	selp.f32 	%f355, %f352, %f354, %p210;
	mov.b32 	%r333, %f355;
	mov.b32 	%r334, 16;
	// begin inline asm
	shfl.sync.down.b32 %r332, %r333, %r334, %r335, %r336;
	// end inline asm
	mov.b32 	%f356, %r332;
	add.s32 	%r344, %r311, 16;
	setp.gt.s32 	%p212, %r344, %r335;
	setp.lt.f32 	%p213, %f355, %f356;
	selp.f32 	%f357, %f356, %f355, %p213;
	selp.f32 	%f444, %f355, %f357, %p212;
	setp.ne.s32 	%p214, %r311, 0;
	@%p214 bra 	$L__BB5_20;
	shr.u32 	%r345, %r1, 3;
	and.b32  	%r346, %r345, 124;
	mov.u32 	%r347, _ZZN3cub18CUB_300001_SM_10006detail6reduce28DeviceReduceSingleTileKernelINS2_10policy_hubIfjN4cuda3__47maximumIvEEE10Policy1000EPfSB_iS8_ffNS5_3std3__410__identityEEEvT0_T1_T2_T3_T4_T6_E12temp_storage;
	add.s32 	%r348, %r347, %r346;
	st.shared.f32 	[%r348+8], %f444;
$L__BB5_20:
	bar.sync 	0;
	setp.ne.s32 	%p215, %r1, 0;
	@%p215 bra 	$L__BB5_72;
	setp.gt.s32 	%p216, %r67, 32;
	ld.shared.f32 	%f358, [_ZZN3cub18CUB_300001_SM_10006detail6reduce28DeviceReduceSingleTileKernelINS2_10policy_hubIfjN4cuda3__47maximumIvEEE10Policy1000EPfSB_iS8_ffNS5_3std3__410__identityEEEvT0_T1_T2_T3_T4_T6_E12temp_storage+12];
	setp.lt.f32 	%p217, %f444, %f358;
	selp.f32 	%f360, %f358, %f444, %p217;
	selp.f32 	%f361, %f360, %f444, %p216;
	setp.gt.s32 	%p218, %r67, 64;
	ld.shared.f32 	%f363, [_ZZN3cub18CUB_300001_SM_10006detail6reduce28DeviceReduceSingleTileKernelINS2_10policy_hubIfjN4cuda3__47maximumIvEEE10Policy1000EPfSB_iS8_ffNS5_3std3__410__identityEEEvT0_T1_T2_T3_T4_T6_E12temp_storage+16];
	setp.lt.f32 	%p219, %f361, %f363;
	selp.f32 	%f365, %f363, %f361, %p219;
	selp.f32 	%f366, %f365, %f361, %p218;
	setp.gt.s32 	%p220, %r67, 96;
	ld.shared.f32 	%f368, [_ZZN3cub18CUB_300001_SM_10006detail6reduce28DeviceReduceSingleTileKernelINS2_10policy_hubIfjN4cuda3__47maximumIvEEE10Policy1000EPfSB_iS8_ffNS5_3std3__410__identityEEEvT0_T1_T2_T3_T4_T6_E12temp_storage+20];
	setp.lt.f32 	%p221, %f366, %f368;
	selp.f32 	%f370, %f368, %f366, %p221;
	selp.f32 	%f371, %f370, %f366, %p220;
	setp.gt.s32 	%p222, %r67, 128;
	ld.shared.f32 	%f373, [_ZZN3cub18CUB_300001_SM_10006detail6reduce28DeviceReduceSingleTileKernelINS2_10policy_hubIfjN4cuda3__47maximumIvEEE10Policy1000EPfSB_iS8_ffNS5_3std3__410__identityEEEvT0_T1_T2_T3_T4_T6_E12temp_storage+24];
	setp.lt.f32 	%p223, %f371, %f373;
	selp.f32 	%f375, %f373, %f371, %p223;
	selp.f32 	%f376, %f375, %f371, %p222;
	setp.gt.s32 	%p224, %r67, 160;
	ld.shared.f32 	%f378, [_ZZN3cub18CUB_300001_SM_10006detail6reduce28DeviceReduceSingleTileKernelINS2_10policy_hubIfjN4cuda3__47maximumIvEEE10Policy1000EPfSB_iS8_ffNS5_3std3__410__identityEEEvT0_T1_T2_T3_T4_T6_E12temp_storage+28];
	setp.lt.f32 	%p225, %f376, %f378;
	selp.f32 	%f380, %f378, %f376, %p225;
	selp.f32 	%f381, %f380, %f376, %p224;
	setp.gt.s32 	%p226, %r67, 192;
	ld.shared.f32 	%f383, [_ZZN3cub18CUB_300001_SM_10006detail6reduce28DeviceReduceSingleTileKernelINS2_10policy_hubIfjN4cuda3__47maximumIvEEE10Policy1000EPfSB_iS8_ffNS5_3std3__410__identityEEEvT0_T1_T2_T3_T4_T6_E12temp_storage+32];
	setp.lt.f32 	%p227, %f381, %f383;
	selp.f32 	%f385, %f383, %f381, %p227;
	selp.f32 	%f386, %f385, %f381, %p226;
	setp.gt.s32 	%p228, %r67, 224;
	ld.shared.f32 	%f388, [_ZZN3cub18CUB_300001_SM_10006detail6reduce28DeviceReduceSingleTileKernelINS2_10policy_hubIfjN4cuda3__47maximumIvEEE10Policy1000EPfSB_iS8_ffNS5_3std3__410__identityEEEvT0_T1_T2_T3_T4_T6_E12temp_storage+36];
	setp.lt.f32 	%p229, %f386, %f388;
	selp.f32 	%f390, %f388, %f386, %p229;
	selp.f32 	%f444, %f390, %f386, %p228;
	bra.uni 	$L__BB5_72;
$L__BB5_22:
	mov.u32 	%r13, %tid.x;
	shl.b32 	%r224, %r13, 2;
	mul.wide.u32 	%rd86, %r224, 4;
	add.s64 	%rd76, %rd16, %rd86;
	// begin inline asm
	ld.global.nc.v2.u64 {%rd74, %rd75}, [%rd76];
	// end inline asm
	mov.b64 	{%r225, %r226}, %rd75;
	mov.b64 	{%r227, %r228}, %rd74;
	mov.b32 	%f238, %r228;
	mov.b32 	%f239, %r227;
	mov.b32 	%f240, %r226;
	mov.b32 	%f241, %r225;
	add.s64 	%rd79, %rd76, 4096;
	// begin inline asm
	ld.global.nc.v2.u64 {%rd77, %rd78}, [%rd79];
	// end inline asm
	mov.b64 	{%r229, %r230}, %rd78;
	mov.b64 	{%r231, %r232}, %rd77;
	mov.b32 	%f242, %r232;
	mov.b32 	%f243, %r231;
	mov.b32 	%f244, %r230;
	mov.b32 	%f245, %r229;
	add.s64 	%rd82, %rd76, 8192;
	// begin inline asm
	ld.global.nc.v2.u64 {%rd80, %rd81}, [%rd82];
	// end inline asm
	mov.b64 	{%r233, %r234}, %rd81;
	mov.b64 	{%r235, %r236}, %rd80;
	mov.b32 	%f246, %r236;
	mov.b32 	%f247, %r235;
	mov.b32 	%f248, %r234;
	mov.b32 	%f249, %r233;
	add.s64 	%rd85, %rd76, 12288;
	// begin inline asm
	ld.global.nc.v2.u64 {%rd83, %rd84}, [%rd85];
	// end inline asm
	mov.b64 	{%r237, %r238}, %rd84;
	mov.b64 	{%r239, %r240}, %rd83;
	mov.b32 	%f250, %r240;
	mov.b32 	%f251, %r239;
	mov.b32 	%f252, %r238;
	mov.b32 	%f253, %r237;
	setp.lt.f32 	%p127, %f239, %f238;
	selp.f32 	%f254, %f238, %f239, %p127;
	setp.lt.f32 	%p128, %f241, %f240;
	selp.f32 	%f255, %f240, %f241, %p128;
	setp.lt.f32 	%p129, %f243, %f242;
	selp.f32 	%f256, %f242, %f243, %p129;
	setp.lt.f32 	%p130, %f245, %f244;
	selp.f32 	%f257, %f244, %f245, %p130;
	setp.lt.f32 	%p131, %f247, %f246;
	selp.f32 	%f258, %f246, %f247, %p131;
	setp.lt.f32 	%p132, %f249, %f248;
	selp.f32 	%f259, %f248, %f249, %p132;
	setp.lt.f32 	%p133, %f251, %f250;
	selp.f32 	%f260, %f250, %f251, %p133;
	setp.lt.f32 	%p134, %f253, %f252;
	selp.f32 	%f261, %f252, %f253, %p134;
	setp.lt.f32 	%p135, %f254, %f255;
	selp.f32 	%f262, %f255, %f254, %p135;
	setp.lt.f32 	%p136, %f256, %f257;
	selp.f32 	%f263, %f257, %f256, %p136;
	setp.lt.f32 	%p137, %f258, %f259;
	selp.f32 	%f264, %f259, %f258, %p137;
	setp.lt.f32 	%p138, %f260, %f261;
	selp.f32 	%f265, %f261, %f260, %p138;
	setp.lt.f32 	%p139, %f262, %f263;
	selp.f32 	%f266, %f263, %f262, %p139;
	setp.lt.f32 	%p140, %f264, %f265;
	selp.f32 	%f267, %f265, %f264, %p140;
	setp.lt.f32 	%p141, %f266, %f267;
	selp.f32 	%f430, %f267, %f266, %p141;
	setp.lt.u32 	%p142, %r67, 8192;
	mov.b32 	%r387, 4096;
	@%p142 bra 	$L__BB5_26;
	add.s32 	%r14, %r67, -4096;
	mov.b32 	%r387, 4096;
$L__BB5_24:
	mul.wide.s32 	%rd99, %r387, 4;
	add.s64 	%rd89, %rd76, %rd99;
	// begin inline asm
	ld.global.nc.v2.u64 {%rd87, %rd88}, [%rd89];
	// end inline asm
	mov.b64 	{%r242, %r243}, %rd88;
	mov.b64 	{%r244, %r245}, %rd87;
	mov.b32 	%f268, %r245;
	mov.b32 	%f269, %r244;
	mov.b32 	%f270, %r243;
	mov.b32 	%f271, %r242;
	add.s64 	%rd92, %rd89, 4096;
	// begin inline asm
	ld.global.nc.v2.u64 {%rd90, %rd91}, [%rd92];
	// end inline asm
	mov.b64 	{%r246, %r247}, %rd91;
	mov.b64 	{%r248, %r249}, %rd90;
	mov.b32 	%f272, %r249;
	mov.b32 	%f273, %r248;
	mov.b32 	%f274, %r247;
	mov.b32 	%f275, %r246;
	add.s64 	%rd95, %rd89, 8192;
	// begin inline asm
	ld.global.nc.v2.u64 {%rd93, %rd94}, [%rd95];
	// end inline asm
	mov.b64 	{%r250, %r251}, %rd94;
	mov.b64 	{%r252, %r253}, %rd93;
	mov.b32 	%f276, %r253;
	mov.b32 	%f277, %r252;
	mov.b32 	%f278, %r251;
	mov.b32 	%f279, %r250;
	add.s64 	%rd98, %rd89, 12288;
	// begin inline asm
	ld.global.nc.v2.u64 {%rd96, %rd97}, [%rd98];
	// end inline asm
	mov.b64 	{%r254, %r255}, %rd97;
	mov.b64 	{%r256, %r257}, %rd96;
	mov.b32 	%f280, %r257;
	mov.b32 	%f281, %r256;
	mov.b32 	%f282, %r255;
	mov.b32 	%f283, %r254;
	setp.lt.f32 	%p143, %f430, %f269;
	selp.f32 	%f284, %f269, %f430, %p143;
	setp.lt.f32 	%p144, %f268, %f271;
	selp.f32 	%f285, %f271, %f268, %p144;
	setp.lt.f32 	%p145, %f270, %f273;
	selp.f32 	%f286, %f273, %f270, %p145;
	setp.lt.f32 	%p146, %f272, %f275;
	selp.f32 	%f287, %f275, %f272, %p146;
	setp.lt.f32 	%p147, %f274, %f277;
	selp.f32 	%f288, %f277, %f274, %p147;
	setp.lt.f32 	%p148, %f276, %f279;
	selp.f32 	%f289, %f279, %f276, %p148;
	setp.lt.f32 	%p149, %f278, %f281;
	selp.f32 	%f290, %f281, %f278, %p149;
	setp.lt.f32 	%p150, %f280, %f283;
	selp.f32 	%f291, %f283, %f280, %p150;
	setp.lt.f32 	%p151, %f284, %f285;
	selp.f32 	%f292, %f285, %f284, %p151;
	setp.lt.f32 	%p152, %f286, %f287;
	selp.f32 	%f293, %f287, %f286, %p152;
	setp.lt.f32 	%p153, %f288, %f289;
	selp.f32 	%f294, %f289, %f288, %p153;
	setp.lt.f32 	%p154, %f290, %f291;
	selp.f32 	%f295, %f291, %f290, %p154;
	setp.lt.f32 	%p155, %f292, %f293;
	selp.f32 	%f296, %f293, %f292, %p155;
	setp.lt.f32 	%p156, %f294, %f295;
	selp.f32 	%f297, %f295, %f294, %p156;
	setp.lt.f32 	%p157, %f296, %f297;
	selp.f32 	%f298, %f297, %f296, %p157;
	setp.lt.f32 	%p158, %f298, %f282;
	selp.f32 	%f430, %f282, %f298, %p158;
	sub.s32 	%r258, %r67, %r387;
	setp.lt.s32 	%p159, %r258, 4096;
	@%p159 bra 	$L__BB5_34;
	add.s32 	%r387, %r387, 4096;
	setp.le.s32 	%p160, %r387, %r14;
	@%p160 bra 	$L__BB5_24;
$L__BB5_26:
	setp.le.s32 	%p161, %r67, %r387;
	@%p161 bra 	$L__BB5_34;
	sub.s32 	%r18, %r67, %r387;
	setp.ge.s32 	%p162, %r13, %r18;
	@%p162 bra 	$L__BB5_34;
	not.b32 	%r259, %r13;
	add.s32 	%r260, %r67, %r259;
	sub.s32 	%r19, %r260, %r387;
	and.b32  	%r261, %r19, 768;
	setp.eq.s32 	%p163, %r261, 768;
	mov.u32 	%r391, %r13;
	@%p163 bra 	$L__BB5_31;
	add.s32 	%r389, %r13, %r387;
	shr.u32 	%r262, %r19, 8;
	add.s32 	%r263, %r262, 1;
	and.b32  	%r264, %r263, 3;
	neg.s32 	%r388, %r264;
	mov.u32 	%r391, %r13;
$L__BB5_30:
	.pragma "nounroll";
	mul.wide.u32 	%rd101, %r389, 4;
	add.s64 	%rd100, %rd16, %rd101;
	// begin inline asm
	ld.global.nc.u32 %r265, [%rd100];
	// end inline asm
	mov.b32 	%f300, %r265;
	setp.lt.f32 	%p164, %f430, %f300;
	selp.f32 	%f430, %f300, %f430, %p164;
	add.s32 	%r391, %r391, 256;
	add.s32 	%r389, %r389, 256;
	add.s32 	%r388, %r388, 1;
	setp.ne.s32 	%p165, %r388, 0;
	@%p165 bra 	$L__BB5_30;
$L__BB5_31:
	setp.lt.u32 	%p166, %r19, 768;
	@%p166 bra 	$L__BB5_34;
	cvt.u64.u32 	%rd102, %r391;
	cvt.u64.u32 	%rd103, %r387;
	add.s64 	%rd104, %rd102, %rd103;
	shl.b64 	%rd105, %rd104, 2;
	add.s64 	%rd106, %rd105, %rd16;
	add.s64 	%rd122, %rd106, 2048;
	add.s32 	%r392, %r391, %r387;
$L__BB5_33:
	mul.wide.u32 	%rd111, %r392, 4;
	add.s64 	%rd107, %rd16, %rd111;
	// begin inline asm
	ld.global.nc.u32 %r266, [%rd107];
	// end inline asm
	mov.b32 	%f301, %r266;
	setp.lt.f32 	%p167, %f430, %f301;
	selp.f32 	%f302, %f301, %f430, %p167;
	add.s64 	%rd108, %rd122, -1024;
	// begin inline asm
	ld.global.nc.u32 %r267, [%rd108];
	// end inline asm
	mov.b32 	%f303, %r267;
	setp.lt.f32 	%p168, %f302, %f303;
	selp.f32 	%f304, %f303, %f302, %p168;
	// begin inline asm
	ld.global.nc.u32 %r268, [%rd122];
	// end inline asm
	mov.b32 	%f305, %r268;
	setp.lt.f32 	%p169, %f304, %f305;
	selp.f32 	%f306, %f305, %f304, %p169;
	add.s64 	%rd110, %rd122, 1024;
	// begin inline asm
	ld.global.nc.u32 %r269, [%rd110];
	// end inline asm
	mov.b32 	%f307, %r269;
	setp.lt.f32 	%p170, %f306, %f307;
	selp.f32 	%f430, %f307, %f306, %p170;
	add.s32 	%r391, %r391, 1024;
	add.s64 	%rd122, %rd122, 4096;
	add.s32 	%r392, %r392, 1024;
	setp.lt.s32 	%p171, %r391, %r18;
	@%p171 bra 	$L__BB5_33;
$L__BB5_34:
	// begin inline asm
	mov.u32 %r270, %laneid;
	// end inline asm
	mov.b32 	%r272, %f430;
	mov.b32 	%r273, 1;
	mov.b32 	%r294, 31;
	mov.b32 	%r295, -1;
	// begin inline asm
	shfl.sync.down.b32 %r271, %r272, %r273, %r294, %r295;
	// end inline asm
	mov.b32 	%f308, %r271;
	setp.gt.s32 	%p172, %r270, 30;
	setp.lt.f32 	%p173, %f430, %f308;
	selp.f32 	%f309, %f308, %f430, %p173;
	selp.f32 	%f310, %f430, %f309, %p172;
	mov.b32 	%r277, %f310;
	mov.b32 	%r278, 2;
	// begin inline asm
	shfl.sync.down.b32 %r276, %r277, %r278, %r294, %r295;
	// end inline asm
	mov.b32 	%f311, %r276;
	setp.gt.s32 	%p174, %r270, 29;
	setp.lt.f32 	%p175, %f310, %f311;
	selp.f32 	%f312, %f311, %f310, %p175;
	selp.f32 	%f313, %f310, %f312, %p174;
	mov.b32 	%r282, %f313;
	mov.b32 	%r283, 4;
	// begin inline asm
	shfl.sync.down.b32 %r281, %r282, %r283, %r294, %r295;
	// end inline asm
	mov.b32 	%f314, %r281;
	setp.gt.s32 	%p176, %r270, 27;
	setp.lt.f32 	%p177, %f313, %f314;
	selp.f32 	%f315, %f314, %f313, %p177;
	selp.f32 	%f316, %f313, %f315, %p176;
	mov.b32 	%r287, %f316;
	mov.b32 	%r288, 8;
	// begin inline asm
	shfl.sync.down.b32 %r286, %r287, %r288, %r294, %r295;
	// end inline asm
	mov.b32 	%f317, %r286;
	setp.gt.s32 	%p178, %r270, 23;
	setp.lt.f32 	%p179, %f316, %f317;
	selp.f32 	%f318, %f317, %f316, %p179;
	selp.f32 	%f319, %f316, %f318, %p178;
	mov.b32 	%r292, %f319;
	mov.b32 	%r293, 16;
	// begin inline asm
	shfl.sync.down.b32 %r291, %r292, %r293, %r294, %r295;
	// end inline asm
	mov.b32 	%f320, %r291;
	setp.gt.s32 	%p180, %r270, 15;
	setp.lt.f32 	%p181, %f319, %f320;
	selp.f32 	%f26, %f320, %f319, %p181;
	selp.f32 	%f444, %f319, %f26, %p180;
	setp.ne.s32 	%p182, %r270, 0;
	@%p182 bra 	$L__BB5_36;
	shr.u32 	%r296, %r13, 3;
	and.b32  	%r297, %r296, 124;
	mov.u32 	%r298, _ZZN3cub18CUB_300001_SM_10006detail6reduce28DeviceReduceSingleTileKernelINS2_10policy_hubIfjN4cuda3__47maximumIvEEE10Policy1000EPfSB_iS8_ffNS5_3std3__410__identityEEEvT0_T1_T2_T3_T4_T6_E12temp_storage;
	add.s32 	%r299, %r298, %r297;
	st.shared.f32 	[%r299+8], %f26;
$L__BB5_36:
	bar.sync 	0;
	setp.ne.s32 	%p183, %r13, 0;
	@%p183 bra 	$L__BB5_72;
	ld.shared.f32 	%f321, [_ZZN3cub18CUB_300001_SM_10006detail6reduce28DeviceReduceSingleTileKernelINS2_10policy_hubIfjN4cuda3__47maximumIvEEE10Policy1000EPfSB_iS8_ffNS5_3std3__410__identityEEEvT0_T1_T2_T3_T4_T6_E12temp_storage+12];
	setp.lt.f32 	%p184, %f444, %f321;
	selp.f32 	%f322, %f321, %f444, %p184;
	ld.shared.f32 	%f323, [_ZZN3cub18CUB_300001_SM_10006detail6reduce28DeviceReduceSingleTileKernelINS2_10policy_hubIfjN4cuda3__47maximumIvEEE10Policy1000EPfSB_iS8_ffNS5_3std3__410__identityEEEvT0_T1_T2_T3_T4_T6_E12temp_storage+16];
	setp.lt.f32 	%p185, %f322, %f323;
	selp.f32 	%f324, %f323, %f322, %p185;
	ld.shared.f32 	%f325, [_ZZN3cub18CUB_300001_SM_10006detail6reduce28DeviceReduceSingleTileKernelINS2_10policy_hubIfjN4cuda3__47maximumIvEEE10Policy1000EPfSB_iS8_ffNS5_3std3__410__identityEEEvT0_T1_T2_T3_T4_T6_E12temp_storage+20];
	setp.lt.f32 	%p186, %f324, %f325;
	selp.f32 	%f326, %f325, %f324, %p186;
	ld.shared.f32 	%f327, [_ZZN3cub18CUB_300001_SM_10006detail6reduce28DeviceReduceSingleTileKernelINS2_10policy_hubIfjN4cuda3__47maximumIvEEE10Policy1000EPfSB_iS8_ffNS5_3std3__410__identityEEEvT0_T1_T2_T3_T4_T6_E12temp_storage+24];
	setp.lt.f32 	%p187, %f326, %f327;
	selp.f32 	%f328, %f327, %f326, %p187;
	ld.shared.f32 	%f329, [_ZZN3cub18CUB_300001_SM_10006detail6reduce28DeviceReduceSingleTileKernelINS2_10policy_hubIfjN4cuda3__47maximumIvEEE10Policy1000EPfSB_iS8_ffNS5_3std3__410__identityEEEvT0_T1_T2_T3_T4_T6_E12temp_storage+28];
	setp.lt.f32 	%p188, %f328, %f329;
	selp.f32 	%f330, %f329, %f328, %p188;
	ld.shared.f32 	%f331, [_ZZN3cub18CUB_300001_SM_10006detail6reduce28DeviceReduceSingleTileKernelINS2_10policy_hubIfjN4cuda3__47maximumIvEEE10Policy1000EPfSB_iS8_ffNS5_3std3__410__identityEEEvT0_T1_T2_T3_T4_T6_E12temp_storage+32];
	setp.lt.f32 	%p189, %f330, %f331;
	selp.f32 	%f332, %f331, %f330, %p189;
	ld.shared.f32 	%f333, [_ZZN3cub18CUB_300001_SM_10006detail6reduce28DeviceReduceSingleTileKernelINS2_10policy_hubIfjN4cuda3__47maximumIvEEE10Policy1000EPfSB_iS8_ffNS5_3std3__410__identityEEEvT0_T1_T2_T3_T4_T6_E12temp_storage+36];
	setp.lt.f32 	%p190, %f332, %f333;
	selp.f32 	%f444, %f333, %f332, %p190;
	bra.uni 	$L__BB5_72;
$L__BB5_38:
	setp.gt.s32 	%p3, %r67, 4095;
	@%p3 bra 	$L__BB5_56;
	mov.u32 	%r34, %tid.x;
	setp.ge.s32 	%p68, %r34, %r67;
	mov.f32 	%f436, 0f00000000;
	mov.u32 	%r397, %r34;
	@%p68 bra 	$L__BB5_41;
	mul.wide.u32 	%rd66, %r34, 4;
	add.s64 	%rd65, %rd16, %rd66;
	// begin inline asm
	ld.global.nc.u32 %r144, [%rd65];
	// end inline asm
	mov.b32 	%f436, %r144;
	add.s32 	%r397, %r34, 256;
$L__BB5_41:
	setp.ge.s32 	%p69, %r397, %r67;
	@%p69 bra 	$L__BB5_47;
	not.b32 	%r145, %r397;
	add.s32 	%r37, %r67, %r145;
	and.b32  	%r146, %r37, 768;
	setp.eq.s32 	%p70, %r146, 768;
	@%p70 bra 	$L__BB5_45;
	mul.wide.u32 	%rd67, %r397, 4;
	add.s64 	%rd123, %rd16, %rd67;
	shr.u32 	%r147, %r37, 8;
	add.s32 	%r148, %r147, 1;
	and.b32  	%r149, %r148, 3;
	neg.s32 	%r395, %r149;
$L__BB5_44:
	.pragma "nounroll";
	// begin inline asm
	ld.global.nc.u32 %r150, [%rd123];
	// end inline asm
	mov.b32 	%f157, %r150;
	setp.lt.f32 	%p71, %f436, %f157;
	selp.f32 	%f436, %f157, %f436, %p71;
	add.s32 	%r397, %r397, 256;
	add.s64 	%rd123, %rd123, 1024;
	add.s32 	%r395, %r395, 1;
	setp.ne.s32 	%p72, %r395, 0;
	@%p72 bra 	$L__BB5_44;
$L__BB5_45:
	setp.lt.u32 	%p73, %r37, 768;
	@%p73 bra 	$L__BB5_47;
$L__BB5_46:
	mul.wide.s32 	%rd73, %r397, 4;
	add.s64 	%rd69, %rd16, %rd73;
	// begin inline asm
	ld.global.nc.u32 %r151, [%rd69];
	// end inline asm
	mov.b32 	%f158, %r151;
	setp.lt.f32 	%p74, %f436, %f158;
	selp.f32 	%f159, %f158, %f436, %p74;
	add.s64 	%rd70, %rd69, 1024;
	// begin inline asm
	ld.global.nc.u32 %r152, [%rd70];
	// end inline asm
	mov.b32 	%f160, %r152;
	setp.lt.f32 	%p75, %f159, %f160;
	selp.f32 	%f161, %f160, %f159, %p75;
	add.s64 	%rd71, %rd69, 2048;
	// begin inline asm
	ld.global.nc.u32 %r153, [%rd71];
	// end inline asm
	mov.b32 	%f162, %r153;
	setp.lt.f32 	%p76, %f161, %f162;
	selp.f32 	%f163, %f162, %f161, %p76;
	add.s64 	%rd72, %rd69, 3072;
	// begin inline asm
	ld.global.nc.u32 %r154, [%rd72];
	// end inline asm
	mov.b32 	%f164, %r154;
	setp.lt.f32 	%p77, %f163, %f164;
	selp.f32 	%f436, %f164, %f163, %p77;
	add.s32 	%r397, %r397, 1024;
	setp.lt.s32 	%p78, %r397, %r67;
	@%p78 bra 	$L__BB5_46;
$L__BB5_47:
	setp.lt.s32 	%p79, %r67, 256;
	@%p79 bra 	$L__BB5_52;
	// begin inline asm
	mov.u32 %r193, %laneid;
	// end inline asm
	mov.b32 	%r195, %f436;
	mov.b32 	%r196, 1;
	mov.b32 	%r217, 31;
	mov.b32 	%r218, -1;
	// begin inline asm
	shfl.sync.down.b32 %r194, %r195, %r196, %r217, %r218;
	// end inline asm
	mov.b32 	%f212, %r194;
	setp.gt.s32 	%p107, %r193, 30;
	setp.lt.f32 	%p108, %f436, %f212;
	selp.f32 	%f213, %f212, %f436, %p108;
	selp.f32 	%f214, %f436, %f213, %p107;
	mov.b32 	%r200, %f214;
	mov.b32 	%r201, 2;
	// begin inline asm
	shfl.sync.down.b32 %r199, %r200, %r201, %r217, %r218;
	// end inline asm
	mov.b32 	%f215, %r199;
	setp.gt.s32 	%p109, %r193, 29;
	setp.lt.f32 	%p110, %f214, %f215;
	selp.f32 	%f216, %f215, %f214, %p110;
	selp.f32 	%f217, %f214, %f216, %p109;
	mov.b32 	%r205, %f217;
	mov.b32 	%r206, 4;
	// begin inline asm
	shfl.sync.down.b32 %r204, %r205, %r206, %r217, %r218;
	// end inline asm
	mov.b32 	%f218, %r204;
	setp.gt.s32 	%p111, %r193, 27;
	setp.lt.f32 	%p112, %f217, %f218;
	selp.f32 	%f219, %f218, %f217, %p112;
	selp.f32 	%f220, %f217, %f219, %p111;
	mov.b32 	%r210, %f220;
	mov.b32 	%r211, 8;
	// begin inline asm
	shfl.sync.down.b32 %r209, %r210, %r211, %r217, %r218;
	// end inline asm
	mov.b32 	%f221, %r209;
	setp.gt.s32 	%p113, %r193, 23;
	setp.lt.f32 	%p114, %f220, %f221;
	selp.f32 	%f222, %f221, %f220, %p114;
	selp.f32 	%f223, %f220, %f222, %p113;
	mov.b32 	%r215, %f223;
	mov.b32 	%r216, 16;
	// begin inline asm
	shfl.sync.down.b32 %r214, %r215, %r216, %r217, %r218;
	// end inline asm
	mov.b32 	%f224, %r214;
	setp.gt.s32 	%p115, %r193, 15;
	setp.lt.f32 	%p116, %f223, %f224;
	selp.f32 	%f38, %f224, %f223, %p116;
	selp.f32 	%f444, %f223, %f38, %p115;
	setp.ne.s32 	%p117, %r193, 0;
	@%p117 bra 	$L__BB5_50;
	shr.u32 	%r219, %r34, 3;
	and.b32  	%r220, %r219, 124;
	mov.u32 	%r221, _ZZN3cub18CUB_300001_SM_10006detail6reduce28DeviceReduceSingleTileKernelINS2_10policy_hubIfjN4cuda3__47maximumIvEEE10Policy1000EPfSB_iS8_ffNS5_3std3__410__identityEEEvT0_T1_T2_T3_T4_T6_E12temp_storage;
	add.s32 	%r222, %r221, %r220;
	st.shared.f32 	[%r222+8], %f38;
$L__BB5_50:
	bar.sync 	0;
	setp.ne.s32 	%p118, %r34, 0;
	@%p118 bra 	$L__BB5_72;
	ld.shared.f32 	%f225, [_ZZN3cub18CUB_300001_SM_10006detail6reduce28DeviceReduceSingleTileKernelINS2_10policy_hubIfjN4cuda3__47maximumIvEEE10Policy1000EPfSB_iS8_ffNS5_3std3__410__identityEEEvT0_T1_T2_T3_T4_T6_E12temp_storage+12];
	setp.lt.f32 	%p119, %f444, %f225;
	selp.f32 	%f226, %f225, %f444, %p119;
	ld.shared.f32 	%f227, [_ZZN3cub18CUB_300001_SM_10006detail6reduce28DeviceReduceSingleTileKernelINS2_10policy_hubIfjN4cuda3__47maximumIvEEE10Policy1000EPfSB_iS8_ffNS5_3std3__410__identityEEEvT0_T1_T2_T3_T4_T6_E12temp_storage+16];
	setp.lt.f32 	%p120, %f226, %f227;
	selp.f32 	%f228, %f227, %f226, %p120;
	ld.shared.f32 	%f229, [_ZZN3cub18CUB_300001_SM_10006detail6reduce28DeviceReduceSingleTileKernelINS2_10policy_hubIfjN4cuda3__47maximumIvEEE10Policy1000EPfSB_iS8_ffNS5_3std3__410__identityEEEvT0_T1_T2_T3_T4_T6_E12temp_storage+20];
	setp.lt.f32 	%p121, %f228, %f229;
	selp.f32 	%f230, %f229, %f228, %p121;
	ld.shared.f32 	%f231, [_ZZN3cub18CUB_300001_SM_10006detail6reduce28DeviceReduceSingleTileKernelINS2_10policy_hubIfjN4cuda3__47maximumIvEEE10Policy1000EPfSB_iS8_ffNS5_3std3__410__identityEEEvT0_T1_T2_T3_T4_T6_E12temp_storage+24];
	setp.lt.f32 	%p122, %f230, %f231;
	selp.f32 	%f232, %f231, %f230, %p122;
	ld.shared.f32 	%f233, [_ZZN3cub18CUB_300001_SM_10006detail6reduce28DeviceReduceSingleTileKernelINS2_10policy_hubIfjN4cuda3__47maximumIvEEE10Policy1000EPfSB_iS8_ffNS5_3std3__410__identityEEEvT0_T1_T2_T3_T4_T6_E12temp_storage+28];
	setp.lt.f32 	%p123, %f232, %f233;
	selp.f32 	%f234, %f233, %f232, %p123;
	ld.shared.f32 	%f235, [_ZZN3cub18CUB_300001_SM_10006detail6reduce28DeviceReduceSingleTileKernelINS2_10policy_hubIfjN4cuda3__47maximumIvEEE10Policy1000EPfSB_iS8_ffNS5_3std3__410__identityEEEvT0_T1_T2_T3_T4_T6_E12temp_storage+32];
	setp.lt.f32 	%p124, %f234, %f235;
	selp.f32 	%f236, %f235, %f234, %p124;
	ld.shared.f32 	%f237, [_ZZN3cub18CUB_300001_SM_10006detail6reduce28DeviceReduceSingleTileKernelINS2_10policy_hubIfjN4cuda3__47maximumIvEEE10Policy1000EPfSB_iS8_ffNS5_3std3__410__identityEEEvT0_T1_T2_T3_T4_T6_E12temp_storage+36];
	setp.lt.f32 	%p125, %f236, %f237;
	selp.f32 	%f444, %f237, %f236, %p125;
	bra.uni 	$L__BB5_72;
$L__BB5_52:
	// begin inline asm
	mov.u32 %r155, %laneid;
	// end inline asm
	and.b32  	%r181, %r34, 992;
	add.s32 	%r182, %r181, 32;
	setp.gt.s32 	%p80, %r182, %r67;
	not.b32 	%r183, %r181;
	add.s32 	%r184, %r67, %r183;
	selp.b32 	%r179, %r184, 31, %p80;
	mov.b32 	%r157, %f436;
	mov.b32 	%r158, 1;
	mov.b32 	%r180, -1;
	// begin inline asm
	shfl.sync.down.b32 %r156, %r157, %r158, %r179, %r180;
	// end inline asm
	mov.b32 	%f165, %r156;
	setp.lt.s32 	%p81, %r155, %r179;
	setp.lt.f32 	%p82, %f436, %f165;
	selp.f32 	%f166, %f165, %f436, %p82;
	selp.f32 	%f167, %f166, %f436, %p81;
	mov.b32 	%r162, %f167;
	mov.b32 	%r163, 2;
	// begin inline asm
	shfl.sync.down.b32 %r161, %r162, %r163, %r179, %r180;
	// end inline asm
	mov.b32 	%f168, %r161;
	add.s32 	%r185, %r155, 2;
	setp.gt.s32 	%p83, %r185, %r179;
	setp.lt.f32 	%p84, %f167, %f168;
	selp.f32 	%f169, %f168, %f167, %p84;
	selp.f32 	%f170, %f167, %f169, %p83;
	mov.b32 	%r167, %f170;
	mov.b32 	%r168, 4;
	// begin inline asm
	shfl.sync.down.b32 %r166, %r167, %r168, %r179, %r180;
	// end inline asm
	mov.b32 	%f171, %r166;
	add.s32 	%r186, %r155, 4;
	setp.gt.s32 	%p85, %r186, %r179;
	setp.lt.f32 	%p86, %f170, %f171;
	selp.f32 	%f172, %f171, %f170, %p86;
	selp.f32 	%f173, %f170, %f172, %p85;
	mov.b32 	%r172, %f173;
	mov.b32 	%r173, 8;
	// begin inline asm
	shfl.sync.down.b32 %r171, %r172, %r173, %r179, %r180;
	// end inline asm
	mov.b32 	%f174, %r171;
	add.s32 	%r187, %r155, 8;
	setp.gt.s32 	%p87, %r187, %r179;
	setp.lt.f32 	%p88, %f173, %f174;
	selp.f32 	%f175, %f174, %f173, %p88;
	selp.f32 	%f176, %f173, %f175, %p87;
	mov.b32 	%r177, %f176;
	mov.b32 	%r178, 16;
	// begin inline asm
	shfl.sync.down.b32 %r176, %r177, %r178, %r179, %r180;
	// end inline asm
	mov.b32 	%f177, %r176;
	add.s32 	%r188, %r155, 16;
	setp.gt.s32 	%p89, %r188, %r179;
	setp.lt.f32 	%p90, %f176, %f177;
	selp.f32 	%f178, %f177, %f176, %p90;
	selp.f32 	%f444, %f176, %f178, %p89;
	setp.ne.s32 	%p91, %r155, 0;
	@%p91 bra 	$L__BB5_54;
	shr.u32 	%r189, %r34, 3;
	and.b32  	%r190, %r189, 124;
	mov.u32 	%r191, _ZZN3cub18CUB_300001_SM_10006detail6reduce28DeviceReduceSingleTileKernelINS2_10policy_hubIfjN4cuda3__47maximumIvEEE10Policy1000EPfSB_iS8_ffNS5_3std3__410__identityEEEvT0_T1_T2_T3_T4_T6_E12temp_storage;
	add.s32 	%r192, %r191, %r190;
	st.shared.f32 	[%r192+8], %f444;
$L__BB5_54:
	bar.sync 	0;
	setp.ne.s32 	%p92, %r34, 0;
	@%p92 bra 	$L__BB5_72;
	setp.gt.s32 	%p93, %r67, 32;
	ld.shared.f32 	%f179, [_ZZN3cub18CUB_300001_SM_10006detail6reduce28DeviceReduceSingleTileKernelINS2_10policy_hubIfjN4cuda3__47maximumIvEEE10Policy1000EPfSB_iS8_ffNS5_3std3__410__identityEEEvT0_T1_T2_T3_T4_T6_E12temp_storage+12];
	setp.lt.f32 	%p94, %f444, %f179;
	selp.f32 	%f181, %f179, %f444, %p94;
	selp.f32 	%f182, %f181, %f444, %p93;
	setp.gt.s32 	%p95, %r67, 64;
	ld.shared.f32 	%f184, [_ZZN3cub18CUB_300001_SM_10006detail6reduce28DeviceReduceSingleTileKernelINS2_10policy_hubIfjN4cuda3__47maximumIvEEE10Policy1000EPfSB_iS8_ffNS5_3std3__410__identityEEEvT0_T1_T2_T3_T4_T6_E12temp_storage+16];
	setp.lt.f32 	%p96, %f182, %f184;
	selp.f32 	%f186, %f184, %f182, %p96;
	selp.f32 	%f187, %f186, %f182, %p95;
	setp.gt.s32 	%p97, %r67, 96;
	ld.shared.f32 	%f189, [_ZZN3cub18CUB_300001_SM_10006detail6reduce28DeviceReduceSingleTileKernelINS2_10policy_hubIfjN4cuda3__47maximumIvEEE10Policy1000EPfSB_iS8_ffNS5_3std3__410__identityEEEvT0_T1_T2_T3_T4_T6_E12temp_storage+20];
	setp.lt.f32 	%p98, %f187, %f189;
	selp.f32 	%f191, %f189, %f187, %p98;
	selp.f32 	%f192, %f191, %f187, %p97;
	setp.gt.s32 	%p99, %r67, 128;
	ld.shared.f32 	%f194, [_ZZN3cub18CUB_300001_SM_10006detail6reduce28DeviceReduceSingleTileKernelINS2_10policy_hubIfjN4cuda3__47maximumIvEEE10Policy1000EPfSB_iS8_ffNS5_3std3__410__identityEEEvT0_T1_T2_T3_T4_T6_E12temp_storage+24];
	setp.lt.f32 	%p100, %f192, %f194;
	selp.f32 	%f196, %f194, %f192, %p100;
	selp.f32 	%f197, %f196, %f192, %p99;
	setp.gt.s32 	%p101, %r67, 160;
	ld.shared.f32 	%f199, [_ZZN3cub18CUB_300001_SM_10006detail6reduce28DeviceReduceSingleTileKernelINS2_10policy_hubIfjN4cuda3__47maximumIvEEE10Policy1000EPfSB_iS8_ffNS5_3std3__410__identityEEEvT0_T1_T2_T3_T4_T6_E12temp_storage+28];
	setp.lt.f32 	%p102, %f197, %f199;
	selp.f32 	%f201, %f199, %f197, %p102;
	selp.f32 	%f202, %f201, %f197, %p101;
	setp.gt.s32 	%p103, %r67, 192;
	ld.shared.f32 	%f204, [_ZZN3cub18CUB_300001_SM_10006detail6reduce28DeviceReduceSingleTileKernelINS2_10policy_hubIfjN4cuda3__47maximumIvEEE10Policy1000EPfSB_iS8_ffNS5_3std3__410__identityEEEvT0_T1_T2_T3_T4_T6_E12temp_storage+32];
	setp.lt.f32 	%p104, %f202, %f204;
	selp.f32 	%f206, %f204, %f202, %p104;
	selp.f32 	%f207, %f206, %f202, %p103;
	setp.gt.s32 	%p105, %r67, 224;
	ld.shared.f32 	%f209, [_ZZN3cub18CUB_300001_SM_10006detail6reduce28DeviceReduceSingleTileKernelINS2_10policy_hubIfjN4cuda3__47maximumIvEEE10Policy1000EPfSB_iS8_ffNS5_3std3__410__identityEEEvT0_T1_T2_T3_T4_T6_E12temp_storage+36];
	setp.lt.f32 	%p106, %f207, %f209;
	selp.f32 	%f211, %f209, %f207, %p106;
	selp.f32 	%f444, %f211, %f207, %p105;
	bra.uni 	$L__BB5_72;
$L__BB5_56:
	mov.u32 	%r46, %tid.x;
	mul.wide.u32 	%rd35, %r46, 4;
	add.s64 	%rd19, %rd16, %rd35;
	// begin inline asm
	ld.global.nc.u32 %r68, [%rd19];
	// end inline asm
	mov.b32 	%f59, %r68;
	add.s64 	%rd20, %rd19, 1024;
	// begin inline asm
	ld.global.nc.u32 %r69, [%rd20];
	// end inline asm
	mov.b32 	%f60, %r69;
	add.s64 	%rd21, %rd19, 2048;
	// begin inline asm
	ld.global.nc.u32 %r70, [%rd21];
	// end inline asm
	mov.b32 	%f61, %r70;
	add.s64 	%rd22, %rd19, 3072;
	// begin inline asm
	ld.global.nc.u32 %r71, [%rd22];
	// end inline asm
	mov.b32 	%f62, %r71;
	add.s64 	%rd23, %rd19, 4096;
	// begin inline asm
	ld.global.nc.u32 %r72, [%rd23];
	// end inline asm
	mov.b32 	%f63, %r72;
	add.s64 	%rd24, %rd19, 5120;
	// begin inline asm
	ld.global.nc.u32 %r73, [%rd24];
	// end inline asm
	mov.b32 	%f64, %r73;
	add.s64 	%rd25, %rd19, 6144;
	// begin inline asm
	ld.global.nc.u32 %r74, [%rd25];
	// end inline asm
	mov.b32 	%f65, %r74;
	add.s64 	%rd26, %rd19, 7168;
	// begin inline asm
	ld.global.nc.u32 %r75, [%rd26];
	// end inline asm
	mov.b32 	%f66, %r75;
	add.s64 	%rd27, %rd19, 8192;
	// begin inline asm
	ld.global.nc.u32 %r76, [%rd27];
	// end inline asm
	mov.b32 	%f67, %r76;
	add.s64 	%rd28, %rd19, 9216;
	// begin inline asm
	ld.global.nc.u32 %r77, [%rd28];
	// end inline asm
	mov.b32 	%f68, %r77;
	add.s64 	%rd29, %rd19, 10240;
	// begin inline asm
	ld.global.nc.u32 %r78, [%rd29];
	// end inline asm
	mov.b32 	%f69, %r78;
	add.s64 	%rd30, %rd19, 11264;
	// begin inline asm
	ld.global.nc.u32 %r79, [%rd30];
	// end inline asm
	mov.b32 	%f70, %r79;
	add.s64 	%rd31, %rd19, 12288;
	// begin inline asm
	ld.global.nc.u32 %r80, [%rd31];
	// end inline asm
	mov.b32 	%f71, %r80;
	add.s64 	%rd32, %rd19, 13312;
	// begin inline asm
	ld.global.nc.u32 %r81, [%rd32];
	// end inline asm
	mov.b32 	%f72, %r81;
	add.s64 	%rd33, %rd19, 14336;
	// begin inline asm
	ld.global.nc.u32 %r82, [%rd33];
	// end inline asm
	mov.b32 	%f73, %r82;
	add.s64 	%rd34, %rd19, 15360;
	// begin inline asm
	ld.global.nc.u32 %r83, [%rd34];
	// end inline asm
	mov.b32 	%f74, %r83;
	setp.lt.f32 	%p4, %f59, %f60;
	selp.f32 	%f75, %f60, %f59, %p4;
	setp.lt.f32 	%p5, %f61, %f62;
	selp.f32 	%f76, %f62, %f61, %p5;
	setp.lt.f32 	%p6, %f63, %f64;
	selp.f32 	%f77, %f64, %f63, %p6;
	setp.lt.f32 	%p7, %f65, %f66;
	selp.f32 	%f78, %f66, %f65, %p7;
	setp.lt.f32 	%p8, %f67, %f68;
	selp.f32 	%f79, %f68, %f67, %p8;
	setp.lt.f32 	%p9, %f69, %f70;
	selp.f32 	%f80, %f70, %f69, %p9;
	setp.lt.f32 	%p10, %f71, %f72;
	selp.f32 	%f81, %f72, %f71, %p10;
	setp.lt.f32 	%p11, %f73, %f74;
	selp.f32 	%f82, %f74, %f73, %p11;
	setp.lt.f32 	%p12, %f75, %f76;
	selp.f32 	%f83, %f76, %f75, %p12;
	setp.lt.f32 	%p13, %f77, %f78;
	selp.f32 	%f84, %f78, %f77, %p13;
	setp.lt.f32 	%p14, %f79, %f80;
	selp.f32 	%f85, %f80, %f79, %p14;
	setp.lt.f32 	%p15, %f81, %f82;
	selp.f32 	%f86, %f82, %f81, %p15;
	setp.lt.f32 	%p16, %f83, %f84;
	selp.f32 	%f87, %f84, %f83, %p16;
	setp.lt.f32 	%p17, %f85, %f86;
	selp.f32 	%f88, %f86, %f85, %p17;
	setp.lt.f32 	%p18, %f87, %f88;
	selp.f32 	%f443, %f88, %f87, %p18;
	setp.lt.u32 	%p19, %r67, 8192;
	mov.b32 	%r400, 4096;
	@%p19 bra 	$L__BB5_60;
	add.s32 	%r47, %r67, -4096;
	mov.b32 	%r400, 4096;
$L__BB5_58:
	mul.wide.s32 	%rd52, %r400, 4;
	add.s64 	%rd36, %rd19, %rd52;
	// begin inline asm
	ld.global.nc.u32 %r86, [%rd36];
	// end inline asm
	mov.b32 	%f89, %r86;
	add.s64 	%rd37, %rd36, 1024;
	// begin inline asm
	ld.global.nc.u32 %r87, [%rd37];
	// end inline asm
	mov.b32 	%f90, %r87;
	add.s64 	%rd38, %rd36, 2048;
	// begin inline asm
	ld.global.nc.u32 %r88, [%rd38];
	// end inline asm
	mov.b32 	%f91, %r88;
	add.s64 	%rd39, %rd36, 3072;
	// begin inline asm
	ld.global.nc.u32 %r89, [%rd39];
	// end inline asm
	mov.b32 	%f92, %r89;
	add.s64 	%rd40, %rd36, 4096;
	// begin inline asm
	ld.global.nc.u32 %r90, [%rd40];
	// end inline asm
	mov.b32 	%f93, %r90;
	add.s64 	%rd41, %rd36, 5120;
	// begin inline asm
	ld.global.nc.u32 %r91, [%rd41];
	// end inline asm
	mov.b32 	%f94, %r91;
	add.s64 	%rd42, %rd36, 6144;
	// begin inline asm
	ld.global.nc.u32 %r92, [%rd42];
	// end inline asm
	mov.b32 	%f95, %r92;
	add.s64 	%rd43, %rd36, 7168;
	// begin inline asm
	ld.global.nc.u32 %r93, [%rd43];
	// end inline asm
	mov.b32 	%f96, %r93;
	add.s64 	%rd44, %rd36, 8192;
	// begin inline asm
	ld.global.nc.u32 %r94, [%rd44];
	// end inline asm
	mov.b32 	%f97, %r94;
	add.s64 	%rd45, %rd36, 9216;
	// begin inline asm
	ld.global.nc.u32 %r95, [%rd45];
	// end inline asm
	mov.b32 	%f98, %r95;
	add.s64 	%rd46, %rd36, 10240;
	// begin inline asm
	ld.global.nc.u32 %r96, [%rd46];
	// end inline asm
	mov.b32 	%f99, %r96;
	add.s64 	%rd47, %rd36, 11264;
	// begin inline asm
	ld.global.nc.u32 %r97, [%rd47];
	// end inline asm
	mov.b32 	%f100, %r97;
	add.s64 	%rd48, %rd36, 12288;
	// begin inline asm
	ld.global.nc.u32 %r98, [%rd48];
	// end inline asm
	mov.b32 	%f101, %r98;
	add.s64 	%rd49, %rd36, 13312;
	// begin inline asm
	ld.global.nc.u32 %r99, [%rd49];
	// end inline asm
	mov.b32 	%f102, %r99;
	add.s64 	%rd50, %rd36, 14336;
	// begin inline asm
	ld.global.nc.u32 %r100, [%rd50];
	// end inline asm
	mov.b32 	%f103, %r100;
	add.s64 	%rd51, %rd36, 15360;
	// begin inline asm
	ld.global.nc.u32 %r101, [%rd51];
	// end inline asm
	mov.b32 	%f104, %r101;
	setp.lt.f32 	%p20, %f443, %f89;
	selp.f32 	%f105, %f89, %f443, %p20;
	setp.lt.f32 	%p21, %f90, %f91;
	selp.f32 	%f106, %f91, %f90, %p21;
	setp.lt.f32 	%p22, %f92, %f93;
	selp.f32 	%f107, %f93, %f92, %p22;
	setp.lt.f32 	%p23, %f94, %f95;
	selp.f32 	%f108, %f95, %f94, %p23;
	setp.lt.f32 	%p24, %f96, %f97;
	selp.f32 	%f109, %f97, %f96, %p24;
	setp.lt.f32 	%p25, %f98, %f99;
	selp.f32 	%f110, %f99, %f98, %p25;
	setp.lt.f32 	%p26, %f100, %f101;
	selp.f32 	%f111, %f101, %f100, %p26;
	setp.lt.f32 	%p27, %f102, %f103;
	selp.f32 	%f112, %f103, %f102, %p27;
	setp.lt.f32 	%p28, %f105, %f106;
	selp.f32 	%f113, %f106, %f105, %p28;
	setp.lt.f32 	%p29, %f107, %f108;
	selp.f32 	%f114, %f108, %f107, %p29;
	setp.lt.f32 	%p30, %f109, %f110;
	selp.f32 	%f115, %f110, %f109, %p30;
	setp.lt.f32 	%p31, %f111, %f112;
	selp.f32 	%f116, %f112, %f111, %p31;
	setp.lt.f32 	%p32, %f113, %f114;
	selp.f32 	%f117, %f114, %f113, %p32;
	setp.lt.f32 	%p33, %f115, %f116;
	selp.f32 	%f118, %f116, %f115, %p33;
	setp.lt.f32 	%p34, %f117, %f118;
	selp.f32 	%f119, %f118, %f117, %p34;
	setp.lt.f32 	%p35, %f119, %f104;
	selp.f32 	%f443, %f104, %f119, %p35;
	sub.s32 	%r102, %r67, %r400;
	setp.lt.s32 	%p36, %r102, 4096;
	@%p36 bra 	$L__BB5_68;
	add.s32 	%r400, %r400, 4096;
	setp.le.s32 	%p37, %r400, %r47;
	@%p37 bra 	$L__BB5_58;
$L__BB5_60:
	setp.le.s32 	%p38, %r67, %r400;
	@%p38 bra 	$L__BB5_68;
	sub.s32 	%r51, %r67, %r400;
	setp.ge.s32 	%p39, %r46, %r51;
	@%p39 bra 	$L__BB5_68;
	not.b32 	%r103, %r46;
	add.s32 	%r104, %r67, %r103;
	sub.s32 	%r52, %r104, %r400;
	and.b32  	%r105, %r52, 768;
	setp.eq.s32 	%p40, %r105, 768;
	mov.u32 	%r404, %r46;
	@%p40 bra 	$L__BB5_65;
	add.s32 	%r402, %r46, %r400;
	shr.u32 	%r106, %r52, 8;
	add.s32 	%r107, %r106, 1;
	and.b32  	%r108, %r107, 3;
	neg.s32 	%r401, %r108;
	mov.u32 	%r404, %r46;
$L__BB5_64:
	.pragma "nounroll";
	mul.wide.u32 	%rd54, %r402, 4;
	add.s64 	%rd53, %rd16, %rd54;
	// begin inline asm
	ld.global.nc.u32 %r109, [%rd53];
	// end inline asm
	mov.b32 	%f121, %r109;
	setp.lt.f32 	%p41, %f443, %f121;
	selp.f32 	%f443, %f121, %f443, %p41;
	add.s32 	%r404, %r404, 256;
	add.s32 	%r402, %r402, 256;
	add.s32 	%r401, %r401, 1;
	setp.ne.s32 	%p42, %r401, 0;
	@%p42 bra 	$L__BB5_64;
$L__BB5_65:
	setp.lt.u32 	%p43, %r52, 768;
	@%p43 bra 	$L__BB5_68;
	cvt.u64.u32 	%rd55, %r404;
	cvt.u64.u32 	%rd56, %r400;
	add.s64 	%rd57, %rd55, %rd56;
	shl.b64 	%rd58, %rd57, 2;
	add.s64 	%rd59, %rd58, %rd16;
	add.s64 	%rd124, %rd59, 2048;
	add.s32 	%r405, %r404, %r400;
$L__BB5_67:
	mul.wide.u32 	%rd64, %r405, 4;
	add.s64 	%rd60, %rd16, %rd64;
	// begin inline asm
	ld.global.nc.u32 %r110, [%rd60];
	// end inline asm
	mov.b32 	%f122, %r110;
	setp.lt.f32 	%p44, %f443, %f122;
	selp.f32 	%f123, %f122, %f443, %p44;
	add.s64 	%rd61, %rd124, -1024;
	// begin inline asm
	ld.global.nc.u32 %r111, [%rd61];
	// end inline asm
	mov.b32 	%f124, %r111;
	setp.lt.f32 	%p45, %f123, %f124;
	selp.f32 	%f125, %f124, %f123, %p45;
	// begin inline asm
	ld.global.nc.u32 %r112, [%rd124];
	// end inline asm
	mov.b32 	%f126, %r112;
	setp.lt.f32 	%p46, %f125, %f126;
	selp.f32 	%f127, %f126, %f125, %p46;
	add.s64 	%rd63, %rd124, 1024;
	// begin inline asm
	ld.global.nc.u32 %r113, [%rd63];
	// end inline asm
	mov.b32 	%f128, %r113;
	setp.lt.f32 	%p47, %f127, %f128;
	selp.f32 	%f443, %f128, %f127, %p47;
	add.s32 	%r404, %r404, 1024;
	add.s64 	%rd124, %rd124, 4096;
	add.s32 	%r405, %r405, 1024;
	setp.lt.s32 	%p48, %r404, %r51;
	@%p48 bra 	$L__BB5_67;
$L__BB5_68:
	// begin inline asm
	mov.u32 %r114, %laneid;
	// end inline asm
	mov.b32 	%r116, %f443;
	mov.b32 	%r117, 1;
	mov.b32 	%r138, 31;
	mov.b32 	%r139, -1;
	// begin inline asm
	shfl.sync.down.b32 %r115, %r116, %r117, %r138, %r139;
	// end inline asm
	mov.b32 	%f129, %r115;
	setp.gt.s32 	%p49, %r114, 30;
	setp.lt.f32 	%p50, %f443, %f129;
	selp.f32 	%f130, %f129, %f443, %p50;
	selp.f32 	%f131, %f443, %f130, %p49;
	mov.b32 	%r121, %f131;
	mov.b32 	%r122, 2;
	// begin inline asm
	shfl.sync.down.b32 %r120, %r121, %r122, %r138, %r139;
	// end inline asm
	mov.b32 	%f132, %r120;
	setp.gt.s32 	%p51, %r114, 29;
	setp.lt.f32 	%p52, %f131, %f132;
	selp.f32 	%f133, %f132, %f131, %p52;
	selp.f32 	%f134, %f131, %f133, %p51;
	mov.b32 	%r126, %f134;
	mov.b32 	%r127, 4;
	// begin inline asm
	shfl.sync.down.b32 %r125, %r126, %r127, %r138, %r139;
	// end inline asm
	mov.b32 	%f135, %r125;
	setp.gt.s32 	%p53, %r114, 27;
	setp.lt.f32 	%p54, %f134, %f135;
	selp.f32 	%f136, %f135, %f134, %p54;
	selp.f32 	%f137, %f134, %f136, %p53;
	mov.b32 	%r131, %f137;
	mov.b32 	%r132, 8;
	// begin inline asm
	shfl.sync.down.b32 %r130, %r131, %r132, %r138, %r139;
	// end inline asm
	mov.b32 	%f138, %r130;
	setp.gt.s32 	%p55, %r114, 23;
	setp.lt.f32 	%p56, %f137, %f138;
	selp.f32 	%f139, %f138, %f137, %p56;
	selp.f32 	%f140, %f137, %f139, %p55;
	mov.b32 	%r136, %f140;
	mov.b32 	%r137, 16;
	// begin inline asm
	shfl.sync.down.b32 %r135, %r136, %r137, %r138, %r139;
	// end inline asm
	mov.b32 	%f141, %r135;
	setp.gt.s32 	%p57, %r114, 15;
	setp.lt.f32 	%p58, %f140, %f141;
	selp.f32 	%f54, %f141, %f140, %p58;
	selp.f32 	%f444, %f140, %f54, %p57;
	setp.ne.s32 	%p59, %r114, 0;
	@%p59 bra 	$L__BB5_70;
	shr.u32 	%r140, %r46, 3;
	and.b32  	%r141, %r140, 124;
	mov.u32 	%r142, _ZZN3cub18CUB_300001_SM_10006detail6reduce28DeviceReduceSingleTileKernelINS2_10policy_hubIfjN4cuda3__47maximumIvEEE10Policy1000EPfSB_iS8_ffNS5_3std3__410__identityEEEvT0_T1_T2_T3_T4_T6_E12temp_storage;
	add.s32 	%r143, %r142, %r141;
	st.shared.f32 	[%r143+8], %f54;
$L__BB5_70:
	bar.sync 	0;
	setp.ne.s32 	%p60, %r46, 0;
	@%p60 bra 	$L__BB5_72;
	ld.shared.f32 	%f142, [_ZZN3cub18CUB_300001_SM_10006detail6reduce28DeviceReduceSingleTileKernelINS2_10policy_hubIfjN4cuda3__47maximumIvEEE10Policy1000EPfSB_iS8_ffNS5_3std3__410__identityEEEvT0_T1_T2_T3_T4_T6_E12temp_storage+12];
	setp.lt.f32 	%p61, %f444, %f142;
	selp.f32 	%f143, %f142, %f444, %p61;
	ld.shared.f32 	%f144, [_ZZN3cub18CUB_300001_SM_10006detail6reduce28DeviceReduceSingleTileKernelINS2_10policy_hubIfjN4cuda3__47maximumIvEEE10Policy1000EPfSB_iS8_ffNS5_3std3__410__identityEEEvT0_T1_T2_T3_T4_T6_E12temp_storage+16];
	setp.lt.f32 	%p62, %f143, %f144;
	selp.f32 	%f145, %f144, %f143, %p62;
	ld.shared.f32 	%f146, [_ZZN3cub18CUB_300001_SM_10006detail6reduce28DeviceReduceSingleTileKernelINS2_10policy_hubIfjN4cuda3__47maximumIvEEE10Policy1000EPfSB_iS8_ffNS5_3std3__410__identityEEEvT0_T1_T2_T3_T4_T6_E12temp_storage+20];
	setp.lt.f32 	%p63, %f145, %f146;
	selp.f32 	%f147, %f146, %f145, %p63;
	ld.shared.f32 	%f148, [_ZZN3cub18CUB_300001_SM_10006detail6reduce28DeviceReduceSingleTileKernelINS2_10policy_hubIfjN4cuda3__47maximumIvEEE10Policy1000EPfSB_iS8_ffNS5_3std3__410__identityEEEvT0_T1_T2_T3_T4_T6_E12temp_storage+24];
	setp.lt.f32 	%p64, %f147, %f148;
	selp.f32 	%f149, %f148, %f147, %p64;
	ld.shared.f32 	%f150, [_ZZN3cub18CUB_300001_SM_10006detail6reduce28DeviceReduceSingleTileKernelINS2_10policy_hubIfjN4cuda3__47maximumIvEEE10Policy1000EPfSB_iS8_ffNS5_3std3__410__identityEEEvT0_T1_T2_T3_T4_T6_E12temp_storage+28];
	setp.lt.f32 	%p65, %f149, %f150;
	selp.f32 	%f151, %f150, %f149, %p65;
	ld.shared.f32 	%f152, [_ZZN3cub18CUB_300001_SM_10006detail6reduce28DeviceReduceSingleTileKernelINS2_10policy_hubIfjN4cuda3__47maximumIvEEE10Policy1000EPfSB_iS8_ffNS5_3std3__410__identityEEEvT0_T1_T2_T3_T4_T6_E12temp_storage+32];
	setp.lt.f32 	%p66, %f151, %f152;
	selp.f32 	%f153, %f152, %f151, %p66;
	ld.shared.f32 	%f154, [_ZZN3cub18CUB_300001_SM_10006detail6reduce28DeviceReduceSingleTileKernelINS2_10policy_hubIfjN4cuda3__47maximumIvEEE10Policy1000EPfSB_iS8_ffNS5_3std3__410__identityEEEvT0_T1_T2_T3_T4_T6_E12temp_storage+36];
	setp.lt.f32 	%p67, %f153, %f154;
	selp.f32 	%f444, %f154, %f153, %p67;
$L__BB5_72:
	mov.u32 	%r379, %tid.x;
	setp.ne.s32 	%p249, %r379, 0;
	@%p249 bra 	$L__BB5_74;
	setp.lt.f32 	%p250, %f58, %f444;
	selp.f32 	%f417, %f444, %f58, %p250;
	st.global.f32 	[%rd1], %f417;
$L__BB5_74:
	ret;

}


// ===== COMPILED SASS (sm_100) =====

	.target	sm_100

	.elftype	@"ET_EXEC"


//--------------------- .note.nv.tkinfo           --------------------------
	.section	.note.nv.tkinfo,"",@"SHT_NOTE"
	.sectionflags	@"SHF_NOTE_NV_TKINFO"
	.tkinfo
        /*0018*/ 	.word	0x00000002
        /*0030*/ 	.string	""
        /*0030*/ 	.string	"ptxas"
        /*0030*/ 	.string	"Cuda compilation tools, release 13.0, V13.0.88"
        /*0030*/ 	.string	"Build cuda_13.0.r13.0/compiler.36424714_0"
        /*0030*/ 	.string	"-arch sm_100 -m 64 "



//--------------------- .note.nv.cuinfo           --------------------------
	.section	.note.nv.cuinfo,"",@"SHT_NOTE"
	.sectionflags	@"SHF_NOTE_NV_CUINFO"
        /*0018*/ 	.short	0x0002
        /*001a*/ 	.short	0x0064
        /*001c*/ 	.short	0x0082
	.zero		2


//--------------------- .nv.info                  --------------------------
	.section	.nv.info,"",@"SHT_CUDA_INFO"
	.align	4


	//----- nvinfo : EIATTR_REGCOUNT
	.align		4
        /*0000*/ 	.byte	0x04, 0x2f
        /*0002*/ 	.short	(.L_41 - .L_40)
	.align		4
.L_40:
        /*0004*/ 	.word	index@(_Z22matrix_multiply_kernelPKfS0_Pfiii)
        /*0008*/ 	.word	0x00000020


	//----- nvinfo : EIATTR_FRAME_SIZE
	.align		4
.L_41:
        /*000c*/ 	.byte	0x04, 0x11
        /*000e*/ 	.short	(.L_43 - .L_42)
	.align		4
.L_42:
        /*0010*/ 	.word	index@(_Z22matrix_multiply_kernelPKfS0_Pfiii)
        /*0014*/ 	.word	0x00000000


	//----- nvinfo : EIATTR_REGCOUNT
	.align		4
.L_43:
        /*0018*/ 	.byte	0x04, 0x2f
        /*001a*/ 	.short	(.L_45 - .L_44)
	.align		4
.L_44:
        /*001c*/ 	.word	index@(_Z16compute_abs_diffPKfS0_Pfi)
        /*0020*/ 	.word	0x0000000c


	//----- nvinfo : EIATTR_FRAME_SIZE
	.align		4
.L_45:
        /*0024*/ 	.byte	0x04, 0x11
        /*0026*/ 	.short	(.L_47 - .L_46)
	.align		4
.L_46:
        /*0028*/ 	.word	index@(_Z16compute_abs_diffPKfS0_Pfi)
        /*002c*/ 	.word	0x00000000


	//----- nvinfo : EIATTR_REGCOUNT
	.align		4
.L_47:
        /*0030*/ 	.byte	0x04, 0x2f
        /*0032*/ 	.short	(.L_49 - .L_48)
	.align		4
.L_48:
        /*0034*/ 	.word	index@(_ZN3cub18CUB_300001_SM_10006detail11EmptyKernelIvEEvv)
        /*0038*/ 	.word	0x00000004


	//----- nvinfo : EIATTR_FRAME_SIZE
	.align		4
.L_49:
        /*003c*/ 	.byte	0x04, 0x11
        /*003e*/ 	.short	(.L_51 - .L_50)
	.align		4
.L_50:
        /*0040*/ 	.word	index@(_ZN3cub18CUB_300001_SM_10006detail11EmptyKernelIvEEvv)
        /*0044*/ 	.word	0x00000000


	//----- nvinfo : EIATTR_REGCOUNT
	.align		4
.L_51:
        /*0048*/ 	.byte	0x04, 0x2f
        /*004a*/ 	.short	(.L_53 - .L_52)
	.align		4
.L_52:
        /*004c*/ 	.word	index@(_ZN3cub18CUB_300001_SM_10006detail6reduce28DeviceReduceSingleTileKernelINS2_10policy_hubIfjN4cuda3__47maximumIvEEE10Policy1000EPfSB_jS8_ffNS5_3std3__410__identityEEEvT0_T1_T2_T3_T4_T6_)
        /*0050*/ 	.word	0x00000020


	//----- nvinfo : EIATTR_FRAME_SIZE
	.align		4
.L_53:
        /*0054*/ 	.byte	0x04, 0x11
        /*0056*/ 	.short	(.L_55 - .L_54)
	.align		4
.L_54:
        /*0058*/ 	.word	index@(_ZN3cub18CUB_300001_SM_10006detail6reduce28DeviceReduceSingleTileKernelINS2_10policy_hubIfjN4cuda3__47maximumIvEEE10Policy1000EPfSB_jS8_ffNS5_3std3__410__identityEEEvT0_T1_T2_T3_T4_T6_)
        /*005c*/ 	.word	0x00000000


	//----- nvinfo : EIATTR_REGCOUNT
	.align		4
.L_55:
        /*0060*/ 	.byte	0x04, 0x2f
        /*0062*/ 	.short	(.L_57 - .L_56)
	.align		4
.L_56:
        /*0064*/ 	.word	index@(_ZN3cub18CUB_300001_SM_10006detail6reduce18DeviceReduceKernelINS2_10policy_hubIfjN4cuda3__47maximumIvEEE10Policy1000EPfjS8_fNS5_3std3__410__identityEEEvT0_PT3_T1_NS0_13GridEvenShareISI_EET2_T4_)
        /*0068*/ 	.word	0x00000020


	//----- nvinfo : EIATTR_FRAME_SIZE
	.align		4
.L_57:
        /*006c*/ 	.byte	0x04, 0x11
        /*006e*/ 	.short	(.L_59 - .L_58)
	.align		4
.L_58:
        /*0070*/ 	.word	index@(_ZN3cub18CUB_300001_SM_10006detail6reduce18DeviceReduceKernelINS2_10policy_hubIfjN4cuda3__47maximumIvEEE10Policy1000EPfjS8_fNS5_3std3__410__identityEEEvT0_PT3_T1_NS0_13GridEvenShareISI_EET2_T4_)
        /*0074*/ 	.word	0x00000000


	//----- nvinfo : EIATTR_REGCOUNT
	.align		4
.L_59:
        /*0078*/ 	.byte	0x04, 0x2f
        /*007a*/ 	.short	(.L_61 - .L_60)
	.align		4
.L_60:
        /*007c*/ 	.word	index@(_ZN3cub18CUB_300001_SM_10006detail6reduce28DeviceReduceSingleTileKernelINS2_10policy_hubIfjN4cuda3__47maximumIvEEE10Policy1000EPfSB_iS8_ffNS5_3std3__410__identityEEEvT0_T1_T2_T3_T4_T6_)
        /*0080*/ 	.word	0x0000001e


	//----- nvinfo : EIATTR_FRAME_SIZE
	.align		4
.L_61:
        /*0084*/ 	.byte	0x04, 0x11
        /*0086*/ 	.short	(.L_63 - .L_62)
	.align		4
.L_62:
        /*0088*/ 	.word	index@(_ZN3cub18CUB_300001_SM_10006detail6reduce28DeviceReduceSingleTileKernelINS2_10policy_hubIfjN4cuda3__47maximumIvEEE10Policy1000EPfSB_iS8_ffNS5_3std3__410__identityEEEvT0_T1_T2_T3_T4_T6_)
        /*008c*/ 	.word	0x00000000


	//----- nvinfo : EIATTR_MIN_STACK_SIZE
	.align		4
.L_63:
        /*0090*/ 	.byte	0x04, 0x12
        /*0092*/ 	.short	(.L_65 - .L_64)
	.align		4
.L_64:
        /*0094*/ 	.word	index@(_ZN3cub18CUB_300001_SM_10006detail6reduce28DeviceReduceSingleTileKernelINS2_10policy_hubIfjN4cuda3__47maximumIvEEE10Policy1000EPfSB_iS8_ffNS5_3std3__410__identityEEEvT0_T1_T2_T3_T4_T6_)
        /*0098*/ 	.word	0x00000000


	//----- nvinfo : EIATTR_MIN_STACK_SIZE
	.align		4
.L_65:
        /*009c*/ 	.byte	0x04, 0x12
        /*009e*/ 	.short	(.L_67 - .L_66)
	.align		4
.L_66:
        /*00a0*/ 	.word	index@(_ZN3cub18CUB_300001_SM_10006detail6reduce18DeviceReduceKernelINS2_10policy_hubIfjN4cuda3__47maximumIvEEE10Policy1000EPfjS8_fNS5_3std3__410__identityEEEvT0_PT3_T1_NS0_13GridEvenShareISI_EET2_T4_)
        /*00a4*/ 	.word	0x00000000


	//----- nvinfo : EIATTR_MIN_STACK_SIZE
	.align		4
.L_67:
        /*00a8*/ 	.byte	0x04, 0x12
        /*00aa*/ 	.short	(.L_69 - .L_68)
	.align		4
.L_68:
        /*00ac*/ 	.word	index@(_ZN3cub18CUB_300001_SM_10006detail6reduce28DeviceReduceSingleTileKernelINS2_10policy_hubIfjN4cuda3__47maximumIvEEE10Policy1000EPfSB_jS8_ffNS5_3std3__410__identityEEEvT0_T1_T2_T3_T4_T6_)
        /*00b0*/ 	.word	0x00000000


	//----- nvinfo : EIATTR_MIN_STACK_SIZE
	.align		4
.L_69:
        /*00b4*/ 	.byte	0x04, 0x12
        /*00b6*/ 	.short	(.L_71 - .L_70)
	.align		4
.L_70:
        /*00b8*/ 	.word	index@(_ZN3cub18CUB_300001_SM_10006detail11EmptyKernelIvEEvv)
        /*00bc*/ 	.word	0x00000000


	//----- nvinfo : EIATTR_MIN_STACK_SIZE
	.align		4
.L_71:
        /*00c0*/ 	.byte	0x04, 0x12
        /*00c2*/ 	.short	(.L_73 - .L_72)
	.align		4
.L_72:
        /*00c4*/ 	.word	index@(_Z16compute_abs_diffPKfS0_Pfi)
        /*00c8*/ 	.word	0x00000000


	//----- nvinfo : EIATTR_MIN_STACK_SIZE
	.align		4
.L_73:
        /*00cc*/ 	.byte	0x04, 0x12
        /*00ce*/ 	.short	(.L_75 - .L_74)
	.align		4
.L_74:
        /*00d0*/ 	.word	index@(_Z22matrix_multiply_kernelPKfS0_Pfiii)
        /*00d4*/ 	.word	0x00000000
.L_75:


//--------------------- .nv.compat                --------------------------
	.section	.nv.compat,"",@"SHT_CUDA_COMPAT_INFO"
	.align	4
        /*0000*/ 	.byte	0x02, 0x09, 0x00, 0x00, 0x02, 0x02, 0x01, 0x00, 0x02, 0x05, 0x05, 0x00, 0x03, 0x07, 0x01, 0x01
        /*0010*/ 	.byte	0x02, 0x03, 0x00, 0x00, 0x02, 0x06, 0x01, 0x00, 0x04, 0x0b, 0x08, 0x00, 0x09, 0x00, 0x00, 0x00
        /*0020*/ 	.byte	0x00, 0x00, 0x00, 0x00


//--------------------- .nv.info._ZN3cub18CUB_300001_SM_10006detail6reduce28DeviceReduceSingleTileKernelINS2_10policy_hubIfjN4cuda3__47maximumIvEEE10Policy1000EPfSB_iS8_ffNS5_3std3__410__identityEEEvT0_T1_T2_T3_T4_T6_ --------------------------
	.section	.nv.info._ZN3cub18CUB_300001_SM_10006detail6reduce28DeviceReduceSingleTileKernelINS2_10policy_hubIfjN4cuda3__47maximumIvEEE10Policy1000EPfSB_iS8_ffNS5_3std3__410__identityEEEvT0_T1_T2_T3_T4_T6_,"",@"SHT_CUDA_INFO"
	.sectionflags	@""
	.align	4


	//----- nvinfo : EIATTR_CUDA_API_VERSION
	.align		4
        /*0000*/ 	.byte	0x04, 0x37
        /*0002*/ 	.short	(.L_77 - .L_76)
.L_76:
        /*0004*/ 	.word	0x00000082


	//----- nvinfo : EIATTR_KPARAM_INFO
	.align		4
.L_77:
        /*0008*/ 	.byte	0x04, 0x17
        /*000a*/ 	.short	(.L_79 - .L_78)
.L_78:
        /*000c*/ 	.word	0x00000000
        /*0010*/ 	.short	0x0005
        /*0012*/ 	.short	0x001c
        /*0014*/ 	.byte	0x00, 0xf0, 0x05, 0x00


	//----- nvinfo : EIATTR_KPARAM_INFO
	.align		4
.L_79:
        /*0018*/ 	.byte	0x04, 0x17
        /*001a*/ 	.short	(.L_81 - .L_80)
.L_80:
        /*001c*/ 	.word	0x00000000
        /*0020*/ 	.short	0x0004
        /*0022*/ 	.short	0x0018
        /*0024*/ 	.byte	0x00, 0xf0, 0x11, 0x00


	//----- nvinfo : EIATTR_KPARAM_INFO
	.align		4
.L_81:
        /*0028*/ 	.byte	0x04, 0x17
        /*002a*/ 	.short	(.L_83 - .L_82)
.L_82:
        /*002c*/ 	.word	0x00000000
        /*0030*/ 	.short	0x0003
        /*0032*/ 	.short	0x0014
        /*0034*/ 	.byte	0x00, 0xf0, 0x05, 0x00


	//----- nvinfo : EIATTR_KPARAM_INFO
	.align		4
.L_83:
        /*0038*/ 	.byte	0x04, 0x17
        /*003a*/ 	.short	(.L_85 - .L_84)
.L_84:
        /*003c*/ 	.word	0x00000000
        /*0040*/ 	.short	0x0002
        /*0042*/ 	.short	0x0010
        /*0044*/ 	.byte	0x00, 0xf0, 0x11, 0x00


	//----- nvinfo : EIATTR_KPARAM_INFO
	.align		4
.L_85:
        /*0048*/ 	.byte	0x04, 0x17
        /*004a*/ 	.short	(.L_87 - .L_86)
.L_86:
        /*004c*/ 	.word	0x00000000
        /*0050*/ 	.short	0x0001
        /*0052*/ 	.short	0x0008
        /*0054*/ 	.byte	0x00, 0xf5, 0x21, 0x00


	//----- nvinfo : EIATTR_KPARAM_INFO
	.align		4
.L_87:
        /*0058*/ 	.byte	0x04, 0x17
        /*005a*/ 	.short	(.L_89 - .L_88)
.L_88:
        /*005c*/ 	.word	0x00000000
        /*0060*/ 	.short	0x0000
        /*0062*/ 	.short	0x0000
        /*0064*/ 	.byte	0x00, 0xf5, 0x21, 0x00


	//----- nvinfo : EIATTR_SPARSE_MMA_MASK
	.align		4
.L_89:
        /*0068*/ 	.byte	0x03, 0x50
        /*006a*/ 	.short	0x0000


	//----- nvinfo : EIATTR_MAXREG_COUNT
	.align		4
        /*006c*/ 	.byte	0x03, 0x1b
        /*006e*/ 	.short	0x00ff


	//----- nvinfo : EIATTR_NUM_BARRIERS
	.align		4
        /*0070*/ 	.byte	0x02, 0x4c
        /*0072*/ 	.byte	0x01
	.zero		1


	//----- nvinfo : EIATTR_MERCURY_ISA_VERSION
	.align		4
        /*0074*/ 	.byte	0x03, 0x5f
        /*0076*/ 	.short	0x0101


	//----- nvinfo : EIATTR_COOP_GROUP_MASK_REGIDS
	.align		4
        /*0078*/ 	.byte	0x04, 0x29
        /*007a*/ 	.short	(.L_91 - .L_90)


	//   ....[0]....
.L_90:
        /*007c*/ 	.word	0xffffffff


	//   ....[1]....
        /*0080*/ 	.word	0xffffffff


	//   ....[2]....
        /*0084*/ 	.word	0xffffffff


	//   ....[3]....
        /*0088*/ 	.word	0xffffffff


	//   ....[4]....
        /*008c*/ 	.word	0xffffffff


	//   ....[5]....
        /*0090*/ 	.word	0xffffffff


	//   ....[6]....
        /*0094*/ 	.word	0xffffffff


	//   ....[7]....
        /*0098*/ 	.word	0xffffffff


	//   ....[8]....
        /*009c*/ 	.word	0xffffffff


	//   ....[9]....
        /*00a0*/ 	.word	0xffffffff


	//   ....[10]....
        /*00a4*/ 	.word	0xffffffff


	//   ....[11]....
        /*00a8*/ 	.word	0xffffffff


	//   ....[12]....
        /*00ac*/ 	.word	0xffffffff


	//   ....[13]....
        /*00b0*/ 	.word	0xffffffff


	//   ....[14]....
        /*00b4*/ 	.word	0xffffffff


	//   ....[15]....
        /*00b8*/ 	.word	0xffffffff


	//   ....[16]....
        /*00bc*/ 	.word	0xffffffff


	//   ....[17]....
        /*00c0*/ 	.word	0xffffffff


	//   ....[18]....
        /*00c4*/ 	.word	0xffffffff


	//   ....[19]....
        /*00c8*/ 	.word	0xffffffff


	//   ....[20]....
        /*00cc*/ 	.word	0xffffffff


	//   ....[21]....
        /*00d0*/ 	.word	0xffffffff


	//   ....[22]....
        /*00d4*/ 	.word	0xffffffff


	//   ....[23]....
        /*00d8*/ 	.word	0xffffffff


	//   ....[24]....
        /*00dc*/ 	.word	0xffffffff


	//   ....[25]....
        /*00e0*/ 	.word	0xffffffff


	//   ....[26]....
        /*00e4*/ 	.word	0xffffffff


	//   ....[27]....
        /*00e8*/ 	.word	0xffffffff


	//   ....[28]....
        /*00ec*/ 	.word	0xffffffff


	//   ....[29]....
        /*00f0*/ 	.word	0xffffffff


	//----- nvinfo : EIATTR_COOP_GROUP_INSTR_OFFSETS
	.align		4
.L_91:
        /*00f4*/ 	.byte	0x04, 0x28
        /*00f6*/ 	.short	(.L_93 - .L_92)


	//   ....[0]....
.L_92:
        /*00f8*/ 	.word	0x00000b50


	//   ....[1]....
        /*00fc*/ 	.word	0x00000bc0


	//   ....[2]....
        /*0100*/ 	.word	0x00000c40


	//   ....[3]....
        /*0104*/ 	.word	0x00000ca0


	//   ....[4]....
        /*0108*/ 	.word	0x00000ce0


	//   ....[5]....
        /*010c*/ 	.word	0x00000f20


	//   ....[6]....
        /*0110*/ 	.word	0x00000f90


	//   ....[7]....
        /*0114*/ 	.word	0x00000fe0


	//   ....[8]....
        /*0118*/ 	.word	0x00001040


	//   ....[9]....
        /*011c*/ 	.word	0x000010b0


	//   ....[10]....
        /*0120*/ 	.word	0x000022f0


	//   ....[11]....
        /*0124*/ 	.word	0x00002380


	//   ....[12]....
        /*0128*/ 	.word	0x000023e0


	//   ....[13]....
        /*012c*/ 	.word	0x00002430


	//   ....[14]....
        /*0130*/ 	.word	0x00002470


	//   ....[15]....
        /*0134*/ 	.word	0x00003080


	//   ....[16]....
        /*0138*/ 	.word	0x000030f0


	//   ....[17]....
        /*013c*/ 	.word	0x00003170


	//   ....[18]....
        /*0140*/ 	.word	0x000031d0


	//   ....[19]....
        /*0144*/ 	.word	0x00003210


	//   ....[20]....
        /*0148*/ 	.word	0x00003450


	//   ....[21]....
        /*014c*/ 	.word	0x000034c0


	//   ....[22]....
        /*0150*/ 	.word	0x00003510


	//   ....[23]....
        /*0154*/ 	.word	0x00003570


	//   ....[24]....
        /*0158*/ 	.word	0x000035f0


	//   ....[25]....
        /*015c*/ 	.word	0x000049a0


	//   ....[26]....
        /*0160*/ 	.word	0x00004a30


	//   ....[27]....
        /*0164*/ 	.word	0x00004a90


	//   ....[28]....
        /*0168*/ 	.word	0x00004ae0


	//   ....[29]....
        /*016c*/ 	.word	0x00004b20


	//----- nvinfo : EIATTR_VRC_CTA_INIT_COUNT
	.align		4
.L_93:
        /*0170*/ 	.byte	0x02, 0x4a
	.zero		1
	.zero		1


	//----- nvinfo : EIATTR_EXIT_INSTR_OFFSETS
	.align		4
        /*0174*/ 	.byte	0x04, 0x1c
        /*0176*/ 	.short	(.L_95 - .L_94)


	//   ....[0]....
.L_94:
        /*0178*/ 	.word	0x00000080


	//   ....[1]....
        /*017c*/ 	.word	0x000000c0


	//   ....[2]....
        /*0180*/ 	.word	0x00004cf0


	//   ....[3]....
        /*0184*/ 	.word	0x00004d50


	//----- nvinfo : EIATTR_MAX_THREADS
	.align		4
.L_95:
        /*0188*/ 	.byte	0x04, 0x05
        /*018a*/ 	.short	(.L_97 - .L_96)
.L_96:
        /*018c*/ 	.word	0x00000100
        /*0190*/ 	.word	0x00000001
        /*0194*/ 	.word	0x00000001


	//----- nvinfo : EIATTR_CRS_STACK_SIZE
	.align		4
.L_97:
        /*0198*/ 	.byte	0x04, 0x1e
        /*019a*/ 	.short	(.L_99 - .L_98)
.L_98:
        /*019c*/ 	.word	0x00000000


	//----- nvinfo : EIATTR_CBANK_PARAM_SIZE
	.align		4
.L_99:
        /*01a0*/ 	.byte	0x03, 0x19
        /*01a2*/ 	.short	0x001d


	//----- nvinfo : EIATTR_PARAM_CBANK
	.align		4
        /*01a4*/ 	.byte	0x04, 0x0a
        /*01a6*/ 	.short	(.L_101 - .L_100)
	.align		4
.L_100:
        /*01a8*/ 	.word	index@(.nv.constant0._ZN3cub18CUB_300001_SM_10006detail6reduce28DeviceReduceSingleTileKernelINS2_10policy_hubIfjN4cuda3__47maximumIvEEE10Policy1000EPfSB_iS8_ffNS5_3std3__410__identityEEEvT0_T1_T2_T3_T4_T6_)
        /*01ac*/ 	.short	0x0380
        /*01ae*/ 	.short	0x001d


	//----- nvinfo : EIATTR_SW_WAR
	.align		4
.L_101:
        /*01b0*/ 	.byte	0x04, 0x36
        /*01b2*/ 	.short	(.L_103 - .L_102)
.L_102:
        /*01b4*/ 	.word	0x00000008
.L_103:


//--------------------- .nv.info._ZN3cub18CUB_300001_SM_10006detail6reduce18DeviceReduceKernelINS2_10policy_hubIfjN4cuda3__47maximumIvEEE10Policy1000EPfjS8_fNS5_3std3__410__identityEEEvT0_PT3_T1_NS0_13GridEvenShareISI_EET2_T4_ --------------------------
	.section	.nv.info._ZN3cub18CUB_300001_SM_10006detail6reduce18DeviceReduceKernelINS2_10policy_hubIfjN4cuda3__47maximumIvEEE10Policy1000EPfjS8_fNS5_3std3__410__identityEEEvT0_PT3_T1_NS0_13GridEvenShareISI_EET2_T4_,"",@"SHT_CUDA_INFO"
	.sectionflags	@""
	.align	4


	//----- nvinfo : EIATTR_CUDA_API_VERSION
	.align		4
        /*0000*/ 	.byte	0x04, 0x37
        /*0002*/ 	.short	(.L_105 - .L_104)
.L_104:
        /*0004*/ 	.word	0x00000082


	//----- nvinfo : EIATTR_KPARAM_INFO
	.align		4
.L_105:
        /*0008*/ 	.byte	0x04, 0x17
        /*000a*/ 	.short	(.L_107 - .L_106)
.L_106:
        /*000c*/ 	.word	0x00000000
        /*0010*/ 	.short	0x0005
        /*0012*/ 	.short	0x003d
        /*0014*/ 	.byte	0x00, 0xf0, 0x05, 0x00


	//----- nvinfo : EIATTR_KPARAM_INFO
	.align		4
.L_107:
        /*0018*/ 	.byte	0x04, 0x17
        /*001a*/ 	.short	(.L_109 - .L_108)
.L_108:
        /*001c*/ 	.word	0x00000000
        /*0020*/ 	.short	0x0004
        /*0022*/ 	.short	0x003c
        /*0024*/ 	.byte	0x00, 0xf0, 0x05, 0x00


	//----- nvinfo : EIATTR_KPARAM_INFO
	.align		4
.L_109:
        /*0028*/ 	.byte	0x04, 0x17
        /*002a*/ 	.short	(.L_111 - .L_110)
.L_110:
        /*002c*/ 	.word	0x00000000
        /*0030*/ 	.short	0x0003
        /*0032*/ 	.short	0x0014
        /*0034*/ 	.byte	0x00, 0xf0, 0xa1, 0x00


	//----- nvinfo : EIATTR_KPARAM_INFO
	.align		4
.L_111:
        /*0038*/ 	.byte	0x04, 0x17
        /*003a*/ 	.short	(.L_113 - .L_112)
.L_112:
        /*003c*/ 	.word	0x00000000
        /*0040*/ 	.short	0x0002
        /*0042*/ 	.short	0x0010
        /*0044*/ 	.byte	0x00, 0xf0, 0x11, 0x00


	//----- nvinfo : EIATTR_KPARAM_INFO
	.align		4
.L_113:
        /*0048*/ 	.byte	0x04, 0x17
        /*004a*/ 	.short	(.L_115 - .L_114)
.L_114:
        /*004c*/ 	.word	0x00000000
        /*0050*/ 	.short	0x0001
        /*0052*/ 	.short	0x0008
        /*0054*/ 	.byte	0x00, 0xf5, 0x21, 0x00


	//----- nvinfo : EIATTR_KPARAM_INFO
	.align		4
.L_115:
        /*0058*/ 	.byte	0x04, 0x17
        /*005a*/ 	.short	(.L_117 - .L_116)
.L_116:
        /*005c*/ 	.word	0x00000000
        /*0060*/ 	.short	0x0000
        /*0062*/ 	.short	0x0000
        /*0064*/ 	.byte	0x00, 0xf5, 0x21, 0x00


	//----- nvinfo : EIATTR_SPARSE_MMA_MASK
	.align		4
.L_117:
        /*0068*/ 	.byte	0x03, 0x50
        /*006a*/ 	.short	0x0000


	//----- nvinfo : EIATTR_MAXREG_COUNT
	.align		4
        /*006c*/ 	.byte	0x03, 0x1b
        /*006e*/ 	.short	0x00ff


	//----- nvinfo : EIATTR_NUM_BARRIERS
	.align		4
        /*0070*/ 	.byte	0x02, 0x4c
        /*0072*/ 	.byte	0x01
	.zero		1


	//----- nvinfo : EIATTR_MERCURY_ISA_VERSION
	.align		4
        /*0074*/ 	.byte	0x03, 0x5f
        /*0076*/ 	.short	0x0101


	//----- nvinfo : EIATTR_COOP_GROUP_MASK_REGIDS
	.align		4
        /*0078*/ 	.byte	0x04, 0x29
        /*007a*/ 	.short	(.L_119 - .L_118)


	//   ....[0]....
.L_118:
        /*007c*/ 	.word	0xffffffff


	//   ....[1]....
        /*0080*/ 	.word	0xffffffff


	//   ....[2]....
        /*0084*/ 	.word	0xffffffff


	//   ....[3]....
        /*0088*/ 	.word	0xffffffff


	//   ....[4]....
        /*008c*/ 	.word	0xffffffff


	//   ....[5]....
        /*0090*/ 	.word	0xffffffff


	//   ....[6]....
        /*0094*/ 	.word	0xffffffff


	//   ....[7]....
        /*0098*/ 	.word	0xffffffff


	//   ....[8]....
        /*009c*/ 	.word	0xffffffff


	//   ....[9]....
        /*00a0*/ 	.word	0xffffffff


	//   ....[10]....
        /*00a4*/ 	.word	0xffffffff


	//   ....[11]....
        /*00a8*/ 	.word	0xffffffff


	//   ....[12]....
        /*00ac*/ 	.word	0xffffffff


	//   ....[13]....
        /*00b0*/ 	.word	0xffffffff


	//   ....[14]....
        /*00b4*/ 	.word	0xffffffff


	//   ....[15]....
        /*00b8*/ 	.word	0xffffffff


	//   ....[16]....
        /*00bc*/ 	.word	0xffffffff


	//   ....[17]....
        /*00c0*/ 	.word	0xffffffff


	//   ....[18]....
        /*00c4*/ 	.word	0xffffffff


	//   ....[19]....
        /*00c8*/ 	.word	0xffffffff


	//   ....[20]....
        /*00cc*/ 	.word	0xffffffff


	//   ....[21]....
        /*00d0*/ 	.word	0xffffffff


	//   ....[22]....
        /*00d4*/ 	.word	0xffffffff


	//   ....[23]....
        /*00d8*/ 	.word	0xffffffff


	//   ....[24]....
        /*00dc*/ 	.word	0xffffffff


	//   ....[25]....
        /*00e0*/ 	.word	0xffffffff


	//   ....[26]....
        /*00e4*/ 	.word	0xffffffff


	//   ....[27]....
        /*00e8*/ 	.word	0xffffffff


	//   ....[28]....
        /*00ec*/ 	.word	0xffffffff


	//   ....[29]....
        /*00f0*/ 	.word	0xffffffff


	//----- nvinfo : EIATTR_COOP_GROUP_INSTR_OFFSETS
	.align		4
.L_119:
        /*00f4*/ 	.byte	0x04, 0x28
        /*00f6*/ 	.short	(.L_121 - .L_120)


	//   ....[0]....
.L_120:
        /*00f8*/ 	.word	0x00000550


	//   ....[1]....
        /*00fc*/ 	.word	0x000005c0


	//   ....[2]....
        /*0100*/ 	.word	0x00000640


	//   ....[3]....
        /*0104*/ 	.word	0x000006a0


	//   ....[4]....
        /*0108*/ 	.word	0x000006e0


	//   ....[5]....
        /*010c*/ 	.word	0x00000920


	//   ....[6]....
        /*0110*/ 	.word	0x00000990


	//   ....[7]....
        /*0114*/ 	.word	0x000009e0


	//   ....[8]....
        /*0118*/ 	.word	0x00000a40


	//   ....[9]....
        /*011c*/ 	.word	0x00000ac0


	//   ....[10]....
        /*0120*/ 	.word	0x00001760


	//   ....[11]....
        /*0124*/ 	.word	0x000017f0


	//   ....[12]....
        /*0128*/ 	.word	0x00001850


	//   ....[13]....
        /*012c*/ 	.word	0x000018a0


	//   ....[14]....
        /*0130*/ 	.word	0x000018e0


	//   ....[15]....
        /*0134*/ 	.word	0x00001f60


	//   ....[16]....
        /*0138*/ 	.word	0x00001fd0


	//   ....[17]....
        /*013c*/ 	.word	0x00002050


	//   ....[18]....
        /*0140*/ 	.word	0x000020b0


	//   ....[19]....
        /*0144*/ 	.word	0x000020f0


	//   ....[20]....
        /*0148*/ 	.word	0x00002330


	//   ....[21]....
        /*014c*/ 	.word	0x000023a0


	//   ....[22]....
        /*0150*/ 	.word	0x000023f0


	//   ....[23]....
        /*0154*/ 	.word	0x00002450


	//   ....[24]....
        /*0158*/ 	.word	0x000024d0


	//   ....[25]....
        /*015c*/ 	.word	0x000032f0


	//   ....[26]....
        /*0160*/ 	.word	0x00003380


	//   ....[27]....
        /*0164*/ 	.word	0x000033e0


	//   ....[28]....
        /*0168*/ 	.word	0x00003430


	//   ....[29]....
        /*016c*/ 	.word	0x00003470


	//----- nvinfo : EIATTR_VRC_CTA_INIT_COUNT
	.align		4
.L_121:
        /*0170*/ 	.byte	0x02, 0x4a
	.zero		1
	.zero		1


	//----- nvinfo : EIATTR_EXIT_INSTR_OFFSETS
	.align		4
        /*0174*/ 	.byte	0x04, 0x1c
        /*0176*/ 	.short	(.L_123 - .L_122)


	//   ....[0]....
.L_122:
        /*0178*/ 	.word	0x00003640


	//   ....[1]....
        /*017c*/ 	.word	0x00003680


	//----- nvinfo : EIATTR_MAX_THREADS
	.align		4
.L_123:
        /*0180*/ 	.byte	0x04, 0x05
        /*0182*/ 	.short	(.L_125 - .L_124)
.L_124:
        /*0184*/ 	.word	0x00000100
        /*0188*/ 	.word	0x00000001
        /*018c*/ 	.word	0x00000001


	//----- nvinfo : EIATTR_CRS_STACK_SIZE
	.align		4
.L_125:
        /*0190*/ 	.byte	0x04, 0x1e
        /*0192*/ 	.short	(.L_127 - .L_126)
.L_126:
        /*0194*/ 	.word	0x00000000


	//----- nvinfo : EIATTR_CBANK_PARAM_SIZE
	.align		4
.L_127:
        /*0198*/ 	.byte	0x03, 0x19
        /*019a*/ 	.short	0x003e


	//----- nvinfo : EIATTR_PARAM_CBANK
	.align		4
        /*019c*/ 	.byte	0x04, 0x0a
        /*019e*/ 	.short	(.L_129 - .L_128)
	.align		4
.L_128:
        /*01a0*/ 	.word	index@(.nv.constant0._ZN3cub18CUB_300001_SM_10006detail6reduce18DeviceReduceKernelINS2_10policy_hubIfjN4cuda3__47maximumIvEEE10Policy1000EPfjS8_fNS5_3std3__410__identityEEEvT0_PT3_T1_NS0_13GridEvenShareISI_EET2_T4_)
        /*01a4*/ 	.short	0x0380
        /*01a6*/ 	.short	0x003e


	//----- nvinfo : EIATTR_SW_WAR
	.align		4
.L_129:
        /*01a8*/ 	.byte	0x04, 0x36
        /*01aa*/ 	.short	(.L_131 - .L_130)
.L_130:
        /*01ac*/ 	.word	0x00000008
.L_131:


//--------------------- .nv.info._ZN3cub18CUB_300001_SM_10006detail6reduce28DeviceReduceSingleTileKernelINS2_10policy_hubIfjN4cuda3__47maximumIvEEE10Policy1000EPfSB_jS8_ffNS5_3std3__410__identityEEEvT0_T1_T2_T3_T4_T6_ --------------------------
	.section	.nv.info._ZN3cub18CUB_300001_SM_10006detail6reduce28DeviceReduceSingleTileKernelINS2_10policy_hubIfjN4cuda3__47maximumIvEEE10Policy1000EPfSB_jS8_ffNS5_3std3__410__identityEEEvT0_T1_T2_T3_T4_T6_,"",@"SHT_CUDA_INFO"
	.sectionflags	@""
	.align	4


	//----- nvinfo : EIATTR_CUDA_API_VERSION
	.align		4
        /*0000*/ 	.byte	0x04, 0x37
        /*0002*/ 	.short	(.L_133 - .L_132)
.L_132:
        /*0004*/ 	.word	0x00000082


	//----- nvinfo : EIATTR_KPARAM_INFO
	.align		4
.L_133:
        /*0008*/ 	.byte	0x04, 0x17
        /*000a*/ 	.short	(.L_135 - .L_134)
.L_134:
        /*000c*/ 	.word	0x00000000
        /*0010*/ 	.short	0x0005
        /*0012*/ 	.short	0x001c
        /*0014*/ 	.byte	0x00, 0xf0, 0x05, 0x00


	//----- nvinfo : EIATTR_KPARAM_INFO
	.align		4
.L_135:
        /*0018*/ 	.byte	0x04, 0x17
        /*001a*/ 	.short	(.L_137 - .L_136)
.L_136:
        /*001c*/ 	.word	0x00000000
        /*0020*/ 	.short	0x0004
        /*0022*/ 	.short	0x0018
        /*0024*/ 	.byte	0x00, 0xf0, 0x11, 0x00


	//----- nvinfo : EIATTR_KPARAM_INFO
	.align		4
.L_137:
        /*0028*/ 	.byte	0x04, 0x17
        /*002a*/ 	.short	(.L_139 - .L_138)
.L_138:
        /*002c*/ 	.word	0x00000000
        /*0030*/ 	.short	0x0003
        /*0032*/ 	.short	0x0014
        /*0034*/ 	.byte	0x00, 0xf0, 0x05, 0x00


	//----- nvinfo : EIATTR_KPARAM_INFO
	.align		4
.L_139:
        /*0038*/ 	.byte	0x04, 0x17
        /*003a*/ 	.short	(.L_141 - .L_140)
.L_140:
        /*003c*/ 	.word	0x00000000
        /*0040*/ 	.short	0x0002
        /*0042*/ 	.short	0x0010
        /*0044*/ 	.byte	0x00, 0xf0, 0x11, 0x00


	//----- nvinfo : EIATTR_KPARAM_INFO
	.align		4
.L_141:
        /*0048*/ 	.byte	0x04, 0x17
        /*004a*/ 	.short	(.L_143 - .L_142)
.L_142:
        /*004c*/ 	.word	0x00000000
        /*0050*/ 	.short	0x0001
        /*0052*/ 	.short	0x0008
        /*0054*/ 	.byte	0x00, 0xf5, 0x21, 0x00


	//----- nvinfo : EIATTR_KPARAM_INFO
	.align		4
.L_143:
        /*0058*/ 	.byte	0x04, 0x17
        /*005a*/ 	.short	(.L_145 - .L_144)
.L_144:
        /*005c*/ 	.word	0x00000000
        /*0060*/ 	.short	0x0000
        /*0062*/ 	.short	0x0000
        /*0064*/ 	.byte	0x00, 0xf5, 0x21, 0x00


	//----- nvinfo : EIATTR_SPARSE_MMA_MASK
	.align		4
.L_145:
        /*0068*/ 	.byte	0x03, 0x50
        /*006a*/ 	.short	0x0000


	//----- nvinfo : EIATTR_MAXREG_COUNT
	.align		4
        /*006c*/ 	.byte	0x03, 0x1b
        /*006e*/ 	.short	0x00ff


	//----- nvinfo : EIATTR_NUM_BARRIERS
	.align		4
        /*0070*/ 	.byte	0x02, 0x4c
        /*0072*/ 	.byte	0x01
	.zero		1


	//----- nvinfo : EIATTR_MERCURY_ISA_VERSION
	.align		4
        /*0074*/ 	.byte	0x03, 0x5f
        /*0076*/ 	.short	0x0101


	//----- nvinfo : EIATTR_COOP_GROUP_MASK_REGIDS
	.align		4
        /*0078*/ 	.byte	0x04, 0x29
        /*007a*/ 	.short	(.L_147 - .L_146)


	//   ....[0]....
.L_146:
        /*007c*/ 	.word	0xffffffff


	//   ....[1]....
        /*0080*/ 	.word	0xffffffff


	//   ....[2]....
        /*0084*/ 	.word	0xffffffff


	//   ....[3]....
        /*0088*/ 	.word	0xffffffff


	//   ....[4]....
        /*008c*/ 	.word	0xffffffff


	//   ....[5]....
        /*0090*/ 	.word	0xffffffff


	//   ....[6]....
        /*0094*/ 	.word	0xffffffff


	//   ....[7]....
        /*0098*/ 	.word	0xffffffff


	//   ....[8]....
        /*009c*/ 	.word	0xffffffff


	//   ....[9]....
        /*00a0*/ 	.word	0xffffffff


	//   ....[10]....
        /*00a4*/ 	.word	0xffffffff


	//   ....[11]....
        /*00a8*/ 	.word	0xffffffff


	//   ....[12]....
        /*00ac*/ 	.word	0xffffffff


	//   ....[13]....
        /*00b0*/ 	.word	0xffffffff


	//   ....[14]....
        /*00b4*/ 	.word	0xffffffff


	//   ....[15]....
        /*00b8*/ 	.word	0xffffffff


	//   ....[16]....
        /*00bc*/ 	.word	0xffffffff


	//   ....[17]....
        /*00c0*/ 	.word	0xffffffff


	//   ....[18]....
        /*00c4*/ 	.word	0xffffffff


	//   ....[19]....
        /*00c8*/ 	.word	0xffffffff


	//   ....[20]....
        /*00cc*/ 	.word	0xffffffff


	//   ....[21]....
        /*00d0*/ 	.word	0xffffffff


	//   ....[22]....
        /*00d4*/ 	.word	0xffffffff


	//   ....[23]....
        /*00d8*/ 	.word	0xffffffff


	//   ....[24]....
        /*00dc*/ 	.word	0xffffffff


	//   ....[25]....
        /*00e0*/ 	.word	0xffffffff


	//   ....[26]....
        /*00e4*/ 	.word	0xffffffff


	//   ....[27]....
        /*00e8*/ 	.word	0xffffffff


	//   ....[28]....
        /*00ec*/ 	.word	0xffffffff


	//   ....[29]....
        /*00f0*/ 	.word	0xffffffff


	//----- nvinfo : EIATTR_COOP_GROUP_INSTR_OFFSETS
	.align		4
.L_147:
        /*00f4*/ 	.byte	0x04, 0x28
        /*00f6*/ 	.short	(.L_149 - .L_148)


	//   ....[0]....
.L_148:
        /*00f8*/ 	.word	0x00000ad0


	//   ....[1]....
        /*00fc*/ 	.word	0x00000b40


	//   ....[2]....
        /*0100*/ 	.word	0x00000bc0


	//   ....[3]....
        /*0104*/ 	.word	0x00000c20


	//   ....[4]....
        /*0108*/ 	.word	0x00000c60


	//   ....[5]....
        /*010c*/ 	.word	0x00000ea0


	//   ....[6]....
        /*0110*/ 	.word	0x00000f10


	//   ....[7]....
        /*0114*/ 	.word	0x00000f60


	//   ....[8]....
        /*0118*/ 	.word	0x00000fc0


	//   ....[9]....
        /*011c*/ 	.word	0x00001030


	//   ....[10]....
        /*0120*/ 	.word	0x00001bf0


	//   ....[11]....
        /*0124*/ 	.word	0x00001c80


	//   ....[12]....
        /*0128*/ 	.word	0x00001ce0


	//   ....[13]....
        /*012c*/ 	.word	0x00001d30


	//   ....[14]....
        /*0130*/ 	.word	0x00001d70


	//   ....[15]....
        /*0134*/ 	.word	0x00002900


	//   ....[16]....
        /*0138*/ 	.word	0x00002970


	//   ....[17]....
        /*013c*/ 	.word	0x000029f0


	//   ....[18]....
        /*0140*/ 	.word	0x00002a50


	//   ....[19]....
        /*0144*/ 	.word	0x00002a90


	//   ....[20]....
        /*0148*/ 	.word	0x00002cd0


	//   ....[21]....
        /*014c*/ 	.word	0x00002d40


	//   ....[22]....
        /*0150*/ 	.word	0x00002d90


	//   ....[23]....
        /*0154*/ 	.word	0x00002df0


	//   ....[24]....
        /*0158*/ 	.word	0x00002e70


	//   ....[25]....
        /*015c*/ 	.word	0x00003bc0


	//   ....[26]....
        /*0160*/ 	.word	0x00003c50


	//   ....[27]....
        /*0164*/ 	.word	0x00003cb0


	//   ....[28]....
        /*0168*/ 	.word	0x00003d00


	//   ....[29]....
        /*016c*/ 	.word	0x00003d40


	//----- nvinfo : EIATTR_VRC_CTA_INIT_COUNT
	.align		4
.L_149:
        /*0170*/ 	.byte	0x02, 0x4a
	.zero		1
	.zero		1


	//----- nvinfo : EIATTR_EXIT_INSTR_OFFSETS
	.align		4
        /*0174*/ 	.byte	0x04, 0x1c
        /*0176*/ 	.short	(.L_151 - .L_150)


	//   ....[0]....
.L_150:
        /*0178*/ 	.word	0x00000080


	//   ....[1]....
        /*017c*/ 	.word	0x000000c0


	//   ....[2]....
        /*0180*/ 	.word	0x00003f10


	//   ....[3]....
        /*0184*/ 	.word	0x00003f70


	//----- nvinfo : EIATTR_MAX_THREADS
	.align		4
.L_151:
        /*0188*/ 	.byte	0x04, 0x05
        /*018a*/ 	.short	(.L_153 - .L_152)
.L_152:
        /*018c*/ 	.word	0x00000100
        /*0190*/ 	.word	0x00000001
        /*0194*/ 	.word	0x00000001


	//----- nvinfo : EIATTR_CRS_STACK_SIZE
	.align		4
.L_153:
        /*0198*/ 	.byte	0x04, 0x1e
        /*019a*/ 	.short	(.L_155 - .L_154)
.L_154:
        /*019c*/ 	.word	0x00000000


	//----- nvinfo : EIATTR_CBANK_PARAM_SIZE
	.align		4
.L_155:
        /*01a0*/ 	.byte	0x03, 0x19
        /*01a2*/ 	.short	0x001d


	//----- nvinfo : EIATTR_PARAM_CBANK
	.align		4
        /*01a4*/ 	.byte	0x04, 0x0a
        /*01a6*/ 	.short	(.L_157 - .L_156)
	.align		4
.L_156:
        /*01a8*/ 	.word	index@(.nv.constant0._ZN3cub18CUB_300001_SM_10006detail6reduce28DeviceReduceSingleTileKernelINS2_10policy_hubIfjN4cuda3__47maximumIvEEE10Policy1000EPfSB_jS8_ffNS5_3std3__410__identityEEEvT0_T1_T2_T3_T4_T6_)
        /*01ac*/ 	.short	0x0380
        /*01ae*/ 	.short	0x001d


	//----- nvinfo : EIATTR_SW_WAR
	.align		4
.L_157:
        /*01b0*/ 	.byte	0x04, 0x36
        /*01b2*/ 	.short	(.L_159 - .L_158)
.L_158:
        /*01b4*/ 	.word	0x00000008
.L_159:


//--------------------- .nv.info._ZN3cub18CUB_300001_SM_10006detail11EmptyKernelIvEEvv --------------------------
	.section	.nv.info._ZN3cub18CUB_300001_SM_10006detail11EmptyKernelIvEEvv,"",@"SHT_CUDA_INFO"
	.sectionflags	@""
	.align	4


	//----- nvinfo : EIATTR_CUDA_API_VERSION
	.align		4
        /*0000*/ 	.byte	0x04, 0x37
        /*0002*/ 	.short	(.L_161 - .L_160)
.L_160:
        /*0004*/ 	.word	0x00000082


	//----- nvinfo : EIATTR_SPARSE_MMA_MASK
	.align		4
.L_161:
        /*0008*/ 	.byte	0x03, 0x50
        /*000a*/ 	.short	0x0000


	//----- nvinfo : EIATTR_MAXREG_COUNT
	.align		4
        /*000c*/ 	.byte	0x03, 0x1b
        /*000e*/ 	.short	0x00ff


	//----- nvinfo : EIATTR_MERCURY_ISA_VERSION
	.align		4
        /*0010*/ 	.byte	0x03, 0x5f
        /*0012*/ 	.short	0x0101


	//----- nvinfo : EIATTR_VRC_CTA_INIT_COUNT
	.align		4
        /*0014*/ 	.byte	0x02, 0x4a
	.zero		1
	.zero		1


	//----- nvinfo : EIATTR_EXIT_INSTR_OFFSETS
	.align		4
        /*0018*/ 	.byte	0x04, 0x1c
        /*001a*/ 	.short	(.L_163 - .L_162)


	//   ....[0]....
.L_162:
        /*001c*/ 	.word	0x00000010


	//----- nvinfo : EIATTR_SW_WAR
	.align		4
.L_163:
        /*0020*/ 	.byte	0x04, 0x36
        /*0022*/ 	.short	(.L_165 - .L_164)
.L_164:
        /*0024*/ 	.word	0x00000008
.L_165:


//--------------------- .nv.info._Z16compute_abs_diffPKfS0_Pfi --------------------------
	.section	.nv.info._Z16compute_abs_diffPKfS0_Pfi,"",@"SHT_CUDA_INFO"
	.sectionflags	@""
	.align	4


	//----- nvinfo : EIATTR_CUDA_API_VERSION
	.align		4
        /*0000*/ 	.byte	0x04, 0x37
        /*0002*/ 	.short	(.L_167 - .L_166)
.L_166:
        /*0004*/ 	.word	0x00000082


	//----- nvinfo : EIATTR_KPARAM_INFO
	.align		4
.L_167:
        /*0008*/ 	.byte	0x04, 0x17
        /*000a*/ 	.short	(.L_169 - .L_168)
.L_168:
        /*000c*/ 	.word	0x00000000
        /*0010*/ 	.short	0x0003
        /*0012*/ 	.short	0x0018
        /*0014*/ 	.byte	0x00, 0xf0, 0x11, 0x00


	//----- nvinfo : EIATTR_KPARAM_INFO
	.align		4
.L_169:
        /*0018*/ 	.byte	0x04, 0x17
        /*001a*/ 	.short	(.L_171 - .L_170)
.L_170:
        /*001c*/ 	.word	0x00000000
        /*0020*/ 	.short	0x0002
        /*0022*/ 	.short	0x0010
        /*0024*/ 	.byte	0x00, 0xf5, 0x21, 0x00


	//----- nvinfo : EIATTR_KPARAM_INFO
	.align		4
.L_171:
        /*0028*/ 	.byte	0x04, 0x17
        /*002a*/ 	.short	(.L_173 - .L_172)
.L_172:
        /*002c*/ 	.word	0x00000000
        /*0030*/ 	.short	0x0001
        /*0032*/ 	.short	0x0008
        /*0034*/ 	.byte	0x00, 0xf5, 0x21, 0x00


	//----- nvinfo : EIATTR_KPARAM_INFO
	.align		4
.L_173:
        /*0038*/ 	.byte	0x04, 0x17
        /*003a*/ 	.short	(.L_175 - .L_174)
.L_174:
        /*003c*/ 	.word	0x00000000
        /*0040*/ 	.short	0x0000
        /*0042*/ 	.short	0x0000
        /*0044*/ 	.byte	0x00, 0xf5, 0x21, 0x00


	//----- nvinfo : EIATTR_SPARSE_MMA_MASK
	.align		4
.L_175:
        /*0048*/ 	.byte	0x03, 0x50
        /*004a*/ 	.short	0x0000


	//----- nvinfo : EIATTR_MAXREG_COUNT
	.align		4
        /*004c*/ 	.byte	0x03, 0x1b
        /*004e*/ 	.short	0x00ff


	//----- nvinfo : EIATTR_MERCURY_ISA_VERSION
	.align		4
        /*0050*/ 	.byte	0x03, 0x5f
        /*0052*/ 	.short	0x0101


	//----- nvinfo : EIATTR_VRC_CTA_INIT_COUNT
	.align		4
        /*0054*/ 	.byte	0x02, 0x4a
	.zero		1
	.zero		1


	//----- nvinfo : EIATTR_EXIT_INSTR_OFFSETS
	.align		4
        /*0058*/ 	.byte	0x04, 0x1c
        /*005a*/ 	.short	(.L_177 - .L_176)


	//   ....[0]....
.L_176:
        /*005c*/ 	.word	0x00000070


	//   ....[1]....
        /*0060*/ 	.word	0x00000140


	//----- nvinfo : EIATTR_CBANK_PARAM_SIZE
	.align		4
.L_177:
        /*0064*/ 	.byte	0x03, 0x19
        /*0066*/ 	.short	0x001c


	//----- nvinfo : EIATTR_PARAM_CBANK
	.align		4
        /*0068*/ 	.byte	0x04, 0x0a
        /*006a*/ 	.short	(.L_179 - .L_178)
	.align		4
.L_178:
        /*006c*/ 	.word	index@(.nv.constant0._Z16compute_abs_diffPKfS0_Pfi)
        /*0070*/ 	.short	0x0380
        /*0072*/ 	.short	0x001c


	//----- nvinfo : EIATTR_SW_WAR
	.align		4
.L_179:
        /*0074*/ 	.byte	0x04, 0x36
        /*0076*/ 	.short	(.L_181 - .L_180)
.L_180:
        /*0078*/ 	.word	0x00000008
.L_181:


//--------------------- .nv.info._Z22matrix_multiply_kernelPKfS0_Pfiii --------------------------
	.section	.nv.info._Z22matrix_multiply_kernelPKfS0_Pfiii,"",@"SHT_CUDA_INFO"
	.sectionflags	@""
	.align	4


	//----- nvinfo : EIATTR_CUDA_API_VERSION
	.align		4
        /*0000*/ 	.byte	0x04, 0x37
        /*0002*/ 	.short	(.L_183 - .L_182)
.L_182:
        /*0004*/ 	.word	0x00000082


	//----- nvinfo : EIATTR_KPARAM_INFO
	.align		4
.L_183:
        /*0008*/ 	.byte	0x04, 0x17
        /*000a*/ 	.short	(.L_185 - .L_184)
.L_184:
        /*000c*/ 	.word	0x00000000
        /*0010*/ 	.short	0x0005
        /*0012*/ 	.short	0x0020
        /*0014*/ 	.byte	0x00, 0xf0, 0x11, 0x00


	//----- nvinfo : EIATTR_KPARAM_INFO
	.align		4
.L_185:
        /*0018*/ 	.byte	0x04, 0x17
        /*001a*/ 	.short	(.L_187 - .L_186)
.L_186:
        /*001c*/ 	.word	0x00000000
        /*0020*/ 	.short	0x0004
        /*0022*/ 	.short	0x001c
        /*0024*/ 	.byte	0x00, 0xf0, 0x11, 0x00


	//----- nvinfo : EIATTR_KPARAM_INFO
	.align		4
.L_187:
        /*0028*/ 	.byte	0x04, 0x17
        /*002a*/ 	.short	(.L_189 - .L_188)
.L_188:
        /*002c*/ 	.word	0x00000000
        /*0030*/ 	.short	0x0003
        /*0032*/ 	.short	0x0018
        /*0034*/ 	.byte	0x00, 0xf0, 0x11, 0x00


	//----- nvinfo : EIATTR_KPARAM_INFO
	.align		4
.L_189:
        /*0038*/ 	.byte	0x04, 0x17
        /*003a*/ 	.short	(.L_191 - .L_190)
.L_190:
        /*003c*/ 	.word	0x00000000
        /*0040*/ 	.short	0x0002
        /*0042*/ 	.short	0x0010
        /*0044*/ 	.byte	0x00, 0xf5, 0x21, 0x00


	//----- nvinfo : EIATTR_KPARAM_INFO
	.align		4
.L_191:
        /*0048*/ 	.byte	0x04, 0x17
        /*004a*/ 	.short	(.L_193 - .L_192)
.L_192:
        /*004c*/ 	.word	0x00000000
        /*0050*/ 	.short	0x0001
        /*0052*/ 	.short	0x0008
        /*0054*/ 	.byte	0x00, 0xf5, 0x21, 0x00


	//----- nvinfo : EIATTR_KPARAM_INFO
	.align		4
.L_193:
        /*0058*/ 	.byte	0x04, 0x17
        /*005a*/ 	.short	(.L_195 - .L_194)
.L_194:
        /*005c*/ 	.word	0x00000000
        /*0060*/ 	.short	0x0000
        /*0062*/ 	.short	0x0000
        /*0064*/ 	.byte	0x00, 0xf5, 0x21, 0x00


	//----- nvinfo : EIATTR_SPARSE_MMA_MASK
	.align		4
.L_195:
        /*0068*/ 	.byte	0x03, 0x50
        /*006a*/ 	.short	0x0000


	//----- nvinfo : EIATTR_MAXREG_COUNT
	.align		4
        /*006c*/ 	.byte	0x03, 0x1b
        /*006e*/ 	.short	0x00ff


	//----- nvinfo : EIATTR_MERCURY_ISA_VERSION
	.align		4
        /*0070*/ 	.byte	0x03, 0x5f
        /*0072*/ 	.short	0x0101


	//----- nvinfo : EIATTR_VRC_CTA_INIT_COUNT
	.align		4
        /*0074*/ 	.byte	0x02, 0x4a
	.zero		1
	.zero		1


	//----- nvinfo : EIATTR_EXIT_INSTR_OFFSETS
	.align		4
        /*0078*/ 	.byte	0x04, 0x1c
        /*007a*/ 	.short	(.L_197 - .L_196)


	//   ....[0]....
.L_196:
        /*007c*/ 	.word	0x000000c0


	//   ....[1]....
        /*0080*/ 	.word	0x00000840


	//----- nvinfo : EIATTR_CBANK_PARAM_SIZE
	.align		4
.L_197:
        /*0084*/ 	.byte	0x03, 0x19
        /*0086*/ 	.short	0x0024


	//----- nvinfo : EIATTR_PARAM_CBANK
	.align		4
        /*0088*/ 	.byte	0x04, 0x0a
        /*008a*/ 	.short	(.L_199 - .L_198)
	.align		4
.L_198:
        /*008c*/ 	.word	index@(.nv.constant0._Z22matrix_multiply_kernelPKfS0_Pfiii)
        /*0090*/ 	.short	0x0380
        /*0092*/ 	.short	0x0024


	//----- nvinfo : EIATTR_SW_WAR
	.align		4
.L_199:
        /*0094*/ 	.byte	0x04, 0x36
        /*0096*/ 	.short	(.L_201 - .L_200)
.L_200:
        /*0098*/ 	.word	0x00000008
.L_201:


//--------------------- .nv.callgraph             --------------------------
	.section	.nv.callgraph,"",@"SHT_CUDA_CALLGRAPH"
	.align	4
	.sectionentsize	8
	.align		4
        /*0000*/ 	.word	0x00000000
	.align		4
        /*0004*/ 	.word	0xffffffff
	.align		4
        /*0008*/ 	.word	0x00000000
	.align		4
        /*000c*/ 	.word	0xfffffffe
	.align		4
        /*0010*/ 	.word	0x00000000
	.align		4
        /*0014*/ 	.word	0xfffffffd
	.align		4
        /*0018*/ 	.word	0x00000000
	.align		4
        /*001c*/ 	.word	0xfffffffc


//--------------------- .nv.constant4             --------------------------
	.section	.nv.constant4,"a",@progbits
	.align	8
	.align		8
.nv.constant4:
        /*0000*/ 	.dword	_ZN34_INTERNAL_7521db15_4_k_cu_1517d0634cuda3std3__45__cpo5beginE
	.align		8
        /*0008*/ 	.dword	_ZN34_INTERNAL_7521db15_4_k_cu_1517d0634cuda3std3__45__cpo3endE
	.align		8
        /*0010*/ 	.dword	_ZN34_INTERNAL_7521db15_4_k_cu_1517d0634cuda3std3__45__cpo6cbeginE
	.align		8
        /*0018*/ 	.dword	_ZN34_INTERNAL_7521db15_4_k_cu_1517d0634cuda3std3__45__cpo4cendE
	.align		8
        /*0020*/ 	.dword	_ZN34_INTERNAL_7521db15_4_k_cu_1517d0634cuda3std3__45__cpo6rbeginE
	.align		8
        /*0028*/ 	.dword	_ZN34_INTERNAL_7521db15_4_k_cu_1517d0634cuda3std3__45__cpo4rendE
	.align		8
        /*0030*/ 	.dword	_ZN34_INTERNAL_7521db15_4_k_cu_1517d0634cuda3std3__45__cpo7crbeginE
	.align		8
        /*0038*/ 	.dword	_ZN34_INTERNAL_7521db15_4_k_cu_1517d0634cuda3std3__45__cpo5crendE
	.align		8
        /*0040*/ 	.dword	_ZN34_INTERNAL_7521db15_4_k_cu_1517d0634cuda3std3__436_GLOBAL__N__7521db15_4_k_cu_1517d0636ignoreE
	.align		8
        /*0048*/ 	.dword	_ZN34_INTERNAL_7521db15_4_k_cu_1517d0634cuda3std3__419piecewise_constructE
	.align		8
        /*0050*/ 	.dword	_ZN34_INTERNAL_7521db15_4_k_cu_1517d0634cuda3std3__48in_placeE
	.align		8
        /*0058*/ 	.dword	_ZN34_INTERNAL_7521db15_4_k_cu_1517d0634cuda3std3__420unreachable_sentinelE
	.align		8
        /*0060*/ 	.dword	_ZN34_INTERNAL_7521db15_4_k_cu_1517d0634cuda3std3__47nulloptE
	.align		8
        /*0068*/ 	.dword	_ZN34_INTERNAL_7521db15_4_k_cu_1517d0634cuda3std3__48unexpectE
	.align		8
        /*0070*/ 	.dword	_ZN34_INTERNAL_7521db15_4_k_cu_1517d0634cuda3std6ranges3__45__cpo4swapE
	.align		8
        /*0078*/ 	.dword	_ZN34_INTERNAL_7521db15_4_k_cu_1517d0634cuda3std6ranges3__45__cpo9iter_moveE
	.align		8
        /*0080*/ 	.dword	_ZN34_INTERNAL_7521db15_4_k_cu_1517d0634cuda3std6ranges3__45__cpo5beginE
	.align		8
        /*0088*/ 	.dword	_ZN34_INTERNAL_7521db15_4_k_cu_1517d0634cuda3std6ranges3__45__cpo3endE
	.align		8
        /*0090*/ 	.dword	_ZN34_INTERNAL_7521db15_4_k_cu_1517d0634cuda3std6ranges3__45__cpo6cbeginE
	.align		8
        /*0098*/ 	.dword	_ZN34_INTERNAL_7521db15_4_k_cu_1517d0634cuda3std6ranges3__45__cpo4cendE
	.align		8
        /*00a0*/ 	.dword	_ZN34_INTERNAL_7521db15_4_k_cu_1517d0634cuda3std6ranges3__45__cpo7advanceE
	.align		8
        /*00a8*/ 	.dword	_ZN34_INTERNAL_7521db15_4_k_cu_1517d0634cuda3std6ranges3__45__cpo9iter_swapE
	.align		8
        /*00b0*/ 	.dword	_ZN34_INTERNAL_7521db15_4_k_cu_1517d0634cuda3std6ranges3__45__cpo4nextE
	.align		8
        /*00b8*/ 	.dword	_ZN34_INTERNAL_7521db15_4_k_cu_1517d0634cuda3std6ranges3__45__cpo4prevE
	.align		8
        /*00c0*/ 	.dword	_ZN34_INTERNAL_7521db15_4_k_cu_1517d0634cuda3std6ranges3__45__cpo4dataE
	.align		8
        /*00c8*/ 	.dword	_ZN34_INTERNAL_7521db15_4_k_cu_1517d0634cuda3std6ranges3__45__cpo5cdataE
	.align		8
        /*00d0*/ 	.dword	_ZN34_INTERNAL_7521db15_4_k_cu_1517d0634cuda3std6ranges3__45__cpo4sizeE
	.align		8
        /*00d8*/ 	.dword	_ZN34_INTERNAL_7521db15_4_k_cu_1517d0634cuda3std6ranges3__45__cpo5ssizeE
	.align		8
        /*00e0*/ 	.dword	_ZN34_INTERNAL_7521db15_4_k_cu_1517d0634cuda3std6ranges3__45__cpo8distanceE
	.align		8
        /*00e8*/ 	.dword	_ZN34_INTERNAL_7521db15_4_k_cu_1517d0636thrust24THRUST_300001_SM_1000_NS6system6detail10sequential3seqE
	.align		8
        /*00f0*/ 	.dword	_ZN34_INTERNAL_7521db15_4_k_cu_1517d0636thrust24THRUST_300001_SM_1000_NS12placeholders2_1E
	.align		8
        /*00f8*/ 	.dword	_ZN34_INTERNAL_7521db15_4_k_cu_1517d0636thrust24THRUST_300001_SM_1000_NS12placeholders2_2E
	.align		8
        /*0100*/ 	.dword	_ZN34_INTERNAL_7521db15_4_k_cu_1517d0636thrust24THRUST_300001_SM_1000_NS12placeholders2_3E
	.align		8
        /*0108*/ 	.dword	_ZN34_INTERNAL_7521db15_4_k_cu_1517d0636thrust24THRUST_300001_SM_1000_NS12placeholders2_4E
	.align		8
        /*0110*/ 	.dword	_ZN34_INTERNAL_7521db15_4_k_cu_1517d0636thrust24THRUST_300001_SM_1000_NS12placeholders2_5E
	.align		8
        /*0118*/ 	.dword	_ZN34_INTERNAL_7521db15_4_k_cu_1517d0636thrust24THRUST_300001_SM_1000_NS12placeholders2_6E
	.align		8
        /*0120*/ 	.dword	_ZN34_INTERNAL_7521db15_4_k_cu_1517d0636thrust24THRUST_300001_SM_1000_NS12placeholders2_7E
	.align		8
        /*0128*/ 	.dword	_ZN34_INTERNAL_7521db15_4_k_cu_1517d0636thrust24THRUST_300001_SM_1000_NS12placeholders2_8E
	.align		8
        /*0130*/ 	.dword	_ZN34_INTERNAL_7521db15_4_k_cu_1517d0636thrust24THRUST_300001_SM_1000_NS12placeholders2_9E
	.align		8
        /*0138*/ 	.dword	_ZN34_INTERNAL_7521db15_4_k_cu_1517d0636thrust24THRUST_300001_SM_1000_NS12placeholders3_10E


//--------------------- .text._ZN3cub18CUB_300001_SM_10006detail6reduce28DeviceReduceSingleTileKernelINS2_10policy_hubIfjN4cuda3__47maximumIvEEE10Policy1000EPfSB_iS8_ffNS5_3std3__410__identityEEEvT0_T1_T2_T3_T4_T6_ --------------------------
	.section	.text._ZN3cub18CUB_300001_SM_10006detail6reduce28DeviceReduceSingleTileKernelINS2_10policy_hubIfjN4cuda3__47maximumIvEEE10Policy1000EPfSB_iS8_ffNS5_3std3__410__identityEEEvT0_T1_T2_T3_T4_T6_,"ax",@progbits
	.align	128
        .global         _ZN3cub18CUB_300001_SM_10006detail6reduce28DeviceReduceSingleTileKernelINS2_10policy_hubIfjN4cuda3__47maximumIvEEE10Policy1000EPfSB_iS8_ffNS5_3std3__410__identityEEEvT0_T1_T2_T3_T4_T6_
        .type           _ZN3cub18CUB_300001_SM_10006detail6reduce28DeviceReduceSingleTileKernelINS2_10policy_hubIfjN4cuda3__47maximumIvEEE10Policy1000EPfSB_iS8_ffNS5_3std3__410__identityEEEvT0_T1_T2_T3_T4_T6_,@function
        .size           _ZN3cub18CUB_300001_SM_10006detail6reduce28DeviceReduceSingleTileKernelINS2_10policy_hubIfjN4cuda3__47maximumIvEEE10Policy1000EPfSB_iS8_ffNS5_3std3__410__identityEEEvT0_T1_T2_T3_T4_T6_,(.L_x_153 - _ZN3cub18CUB_300001_SM_10006detail6reduce28DeviceReduceSingleTileKernelINS2_10policy_hubIfjN4cuda3__47maximumIvEEE10Policy1000EPfSB_iS8_ffNS5_3std3__410__identityEEEvT0_T1_T2_T3_T4_T6_)
        .other          _ZN3cub18CUB_300001_SM_10006detail6reduce28DeviceReduceSingleTileKernelINS2_10policy_hubIfjN4cuda3__47maximumIvEEE10Policy1000EPfSB_iS8_ffNS5_3std3__410__identityEEEvT0_T1_T2_T3_T4_T6_,@"STO_CUDA_ENTRY STV_DEFAULT"
_ZN3cub18CUB_300001_SM_10006detail6reduce28DeviceReduceSingleTileKernelINS2_10policy_hubIfjN4cuda3__47maximumIvEEE10Policy1000EPfSB_iS8_ffNS5_3std3__410__identityEEEvT0_T1_T2_T3_T4_T6_:
.text._ZN3cub18CUB_300001_SM_10006detail6reduce28DeviceReduceSingleTileKernelINS2_10policy_hubIfjN4cuda3__47maximumIvEEE10Policy1000EPfSB_iS8_ffNS5_3std3__410__identityEEEvT0_T1_T2_T3_T4_T6_:
[----:B------:R-:W-:Y:S01]  /*0000*/  LDC R1, c[0x0][0x37c] ;  /* 0x0000df00ff017b82 */ /* 0x000fe20000000800 */
[----:B------:R-:W0:Y:S01]  /*0010*/  LDCU UR4, c[0x0][0x390] ;  /* 0x00007200ff0477ac */ /* 0x000e220008000800 */
[----:B------:R-:W1:Y:S01]  /*0020*/  LDCU.64 UR6, c[0x0][0x358] ;  /* 0x00006b00ff0677ac */ /* 0x000e620008000a00 */
[----:B0-----:R-:W-:-:S05]  /*0030*/  IMAD.U32 R20, RZ, RZ, UR4 ;  /* 0x00000004ff147e24 */ /* 0x001fca000f8e00ff */
[----:B------:R-:W-:-:S13]  /*0040*/  ISETP.NE.AND P0, PT, R20, RZ, PT ;  /* 0x000000ff1400720c */ /* 0x000fda0003f05270 */
[----:B-1----:R-:W-:Y:S05]  /*0050*/  @P0 BRA `(.L_x_0) ;  /* 0x00000000001c0947 */ /* 0x002fea0003800000 */
[----:B------:R-:W0:Y:S02]  /*0060*/  S2R R0, SR_TID.X ;  /* 0x0000000000007919 */ /* 0x000e240000002100 */
[----:B0-----:R-:W-:-:S13]  /*0070*/  ISETP.NE.AND P0, PT, R0, RZ, PT ;  /* 0x000000ff0000720c */ /* 0x001fda0003f05270 */
[----:B------:R-:W-:Y:S05]  /*0080*/  @P0 EXIT ;  /* 0x000000000000094d */ /* 0x000fea0003800000 */
[----:B------:R-:W0:Y:S08]  /*0090*/  LDC R5, c[0x0][0x398] ;  /* 0x0000e600ff057b82 */ /* 0x000e300000000800 */
[----:B------:R-:W0:Y:S02]  /*00a0*/  LDC.64 R2, c[0x0][0x388] ;  /* 0x0000e200ff027b82 */ /* 0x000e240000000a00 */
[----:B0-----:R-:W-:Y:S01]  /*00b0*/  STG.E desc[UR6][R2.64], R5 ;  /* 0x0000000502007986 */ /* 0x001fe2000c101906 */
[----:B------:R-:W-:Y:S05]  /*00c0*/  EXIT ;  /* 0x000000000000794d */ /* 0x000fea0003800000 */
.L_x_0:
[----:B------:R-:W0:Y:S01]  /*00d0*/  LDCU UR4, c[0x0][0x380] ;  /* 0x00007000ff0477ac */ /* 0x000e220008000800 */
[----:B------:R-:W-:Y:S01]  /*00e0*/  BSSY.RECONVERGENT B0, `(.L_x_1) ;  /* 0x00004c0000007945 */ /* 0x000fe20003800200 */
[----:B0-----:R-:W-:-:S09]  /*00f0*/  ULOP3.LUT UP0, URZ, UR4, 0xf, URZ, 0xc0, !UPT ;  /* 0x0000000f04ff7892 */ /* 0x001fd2000f80c0ff */
[----:B------:R-:W-:Y:S05]  /*0100*/  BRA.U UP0, `(.L_x_2) ;  /* 0x00000025004c7547 */ /* 0x000fea000b800000 */
[----:B------:R-:W-:-:S13]  /*0110*/  ISETP.GT.AND P0, PT, R20, 0xfff, PT ;  /* 0x00000fff1400780c */ /* 0x000fda0003f04270 */
[----:B------:R-:W-:Y:S05]  /*0120*/  @P0 BRA `(.L_x_3) ;  /* 0x00000010007c0947 */ /* 0x000fea0003800000 */
[----:B------:R-:W0:Y:S01]  /*0130*/  S2R R7, SR_TID.X ;  /* 0x0000000000077919 */ /* 0x000e220000002100 */
[----:B------:R-:W-:Y:S01]  /*0140*/  BSSY.RECONVERGENT B1, `(.L_x_4) ;  /* 0x0000009000017945 */ /* 0x000fe20003800200 */
[----:B------:R-:W-:Y:S01]  /*0150*/  IMAD.MOV.U32 R0, RZ, RZ, RZ ;  /* 0x000000ffff007224 */ /* 0x000fe200078e00ff */
[----:B0-----:R-:W-:Y:S01]  /*0160*/  ISETP.GE.AND P0, PT, R7, R20, PT ;  /* 0x000000140700720c */ /* 0x001fe20003f06270 */
[----:B------:R-:W-:-:S12]  /*0170*/  IMAD.MOV.U32 R9, RZ, RZ, R7 ;  /* 0x000000ffff097224 */ /* 0x000fd800078e0007 */
[----:B------:R-:W-:Y:S05]  /*0180*/  @P0 BRA `(.L_x_5) ;  /* 0x0000000000100947 */ /* 0x000fea0003800000 */
[----:B------:R-:W0:Y:S02]  /*0190*/  LDC.64 R2, c[0x0][0x380] ;  /* 0x0000e000ff027b82 */ /* 0x000e240000000a00 */
[----:B0-----:R-:W-:-:S05]  /*01a0*/  IMAD.WIDE.U32 R2, R7, 0x4, R2 ;  /* 0x0000000407027825 */ /* 0x001fca00078e0002 */
[----:B------:R0:W5:Y:S01]  /*01b0*/  LDG.E.CONSTANT R0, desc[UR6][R2.64] ;  /* 0x0000000602007981 */ /* 0x000162000c1e9900 */
[----:B------:R-:W-:-:S07]  /*01c0*/  VIADD R9, R7, 0x100 ;  /* 0x0000010007097836 */ /* 0x000fce0000000000 */
.L_x_5:
[----:B------:R-:W-:Y:S05]  /*01d0*/  BSYNC.RECONVERGENT B1 ;  /* 0x0000000000017941 */ /* 0x000fea0003800200 */
.L_x_4:
[----:B------:R-:W-:Y:S01]  /*01e0*/  ISETP.GE.AND P0, PT, R9, R20, PT ;  /* 0x000000140900720c */ /* 0x000fe20003f06270 */
[----:B------:R-:W-:-:S12]  /*01f0*/  BSSY.RECONVERGENT B1, `(.L_x_6) ;  /* 0x0000091000017945 */ /* 0x000fd80003800200 */
[----:B------:R-:W-:Y:S05]  /*0200*/  @P0 BRA `(.L_x_7) ;  /* 0x00000008003c0947 */ /* 0x000fea0003800000 */
[----:B0-----:R-:W-:Y:S01]  /*0210*/  LOP3.LUT R3, RZ, R9, RZ, 0x33, !PT ;  /* 0x00000009ff037212 */ /* 0x001fe200078e33ff */
[----:B------:R-:W-:Y:S04]  /*0220*/  BSSY.RECONVERGENT B2, `(.L_x_8) ;  /* 0x0000016000027945 */ /* 0x000fe80003800200 */
[----:B------:R-:W-:-:S05]  /*0230*/  IMAD.IADD R4, R3, 0x1, R20 ;  /* 0x0000000103047824 */ /* 0x000fca00078e0214 */
[C---:B------:R-:W-:Y:S02]  /*0240*/  LOP3.LUT R2, R4.reuse, 0x300, RZ, 0xc0, !PT ;  /* 0x0000030004027812 */ /* 0x040fe400078ec0ff */
[----:B------:R-:W-:Y:S02]  /*0250*/  ISETP.GE.U32.AND P0, PT, R4, 0x300, PT ;  /* 0x000003000400780c */ /* 0x000fe40003f06070 */
[----:B------:R-:W-:-:S13]  /*0260*/  ISETP.NE.AND P1, PT, R2, 0x300, PT ;  /* 0x000003000200780c */ /* 0x000fda0003f25270 */
[----:B------:R-:W-:Y:S05]  /*0270*/  @!P1 BRA `(.L_x_9) ;  /* 0x0000000000409947 */ /* 0x000fea0003800000 */
[----:B------:R-:W0:Y:S01]  /*0280*/  LDC.64 R2, c[0x0][0x380] ;  /* 0x0000e000ff027b82 */ /* 0x000e220000000a00 */
[----:B------:R-:W-:-:S04]  /*0290*/  LEA.HI R4, R4, 0x1, RZ, 0x18 ;  /* 0x0000000104047811 */ /* 0x000fc800078fc0ff */
[----:B------:R-:W-:-:S05]  /*02a0*/  LOP3.LUT R4, R4, 0x3, RZ, 0xc0, !PT ;  /* 0x0000000304047812 */ /* 0x000fca00078ec0ff */
[----:B------:R-:W-:Y:S02]  /*02b0*/  IMAD.MOV R4, RZ, RZ, -R4 ;  /* 0x000000ffff047224 */ /* 0x000fe400078e0a04 */
[----:B0-----:R-:W-:-:S04]  /*02c0*/  IMAD.WIDE.U32 R2, R9, 0x4, R2 ;  /* 0x0000000409027825 */ /* 0x001fc800078e0002 */
[----:B------:R-:W-:-:S07]  /*02d0*/  IMAD.MOV.U32 R5, RZ, RZ, R3 ;  /* 0x000000ffff057224 */ /* 0x000fce00078e0003 */
.L_x_10:
[----:B------:R-:W-:-:S06]  /*02e0*/  IMAD.MOV.U32 R3, RZ, RZ, R5 ;  /* 0x000000ffff037224 */ /* 0x000fcc00078e0005 */
[----:B------:R0:W2:Y:S01]  /*02f0*/  LDG.E.CONSTANT R3, desc[UR6][R2.64] ;  /* 0x0000000602037981 */ /* 0x0000a2000c1e9900 */
[----:B------:R-:W-:Y:S02]  /*0300*/  VIADD R4, R4, 0x1 ;  /* 0x0000000104047836 */ /* 0x000fe40000000000 */
[----:B------:R-:W-:-:S03]  /*0310*/  VIADD R9, R9, 0x100 ;  /* 0x0000010009097836 */ /* 0x000fc60000000000 */
[----:B------:R-:W-:Y:S02]  /*0320*/  ISETP.NE.AND P2, PT, R4, RZ, PT ;  /* 0x000000ff0400720c */ /* 0x000fe40003f45270 */
[----:B0-----:R-:W-:-:S05]  /*0330*/  IADD3 R2, P3, PT, R2, 0x400, RZ ;  /* 0x0000040002027810 */ /* 0x001fca0007f7e0ff */
[----:B------:R-:W-:Y:S01]  /*0340*/  IMAD.X R5, RZ, RZ, R5, P3 ;  /* 0x000000ffff057224 */ /* 0x000fe200018e0605 */
[----:B--2--5:R-:W-:-:S04]  /*0350*/  FSETP.GEU.AND P1, PT, R0, R3, PT ;  /* 0x000000030000720b */ /* 0x024fc80003f2e000 */
[----:B------:R-:W-:Y:S01]  /*0360*/  FSEL R0, R3, R0, !P1 ;  /* 0x0000000003007208 */ /* 0x000fe20004800000 */
[----:B------:R-:W-:Y:S08]  /*0370*/  @P2 BRA `(.L_x_10) ;  /* 0xfffffffc00d82947 */ /* 0x000ff0000383ffff */
.L_x_9:
[----:B------:R-:W-:Y:S05]  /*0380*/  BSYNC.RECONVERGENT B2 ;  /* 0x0000000000027941 */ /* 0x000fea0003800200 */
.L_x_8:
[----:B------:R-:W-:Y:S05]  /*0390*/  @!P0 BRA `(.L_x_7) ;  /* 0x0000000400d88947 */ /* 0x000fea0003800000 */
[----:B------:R-:W-:Y:S01]  /*03a0*/  IMAD.IADD R2, R20, 0x1, -R9 ;  /* 0x0000000114027824 */ /* 0x000fe200078e0a09 */
[----:B------:R-:W-:Y:S01]  /*03b0*/  BSSY.RECONVERGENT B2, `(.L_x_11) ;  /* 0x0000041000027945 */ /* 0x000fe20003800200 */
[----:B------:R-:W-:-:S03]  /*03c0*/  PLOP3.LUT P0, PT, PT, PT, PT, 0x80, 0x8 ;  /* 0x000000000008781c */ /* 0x000fc60003f0f070 */
[----:B------:R-:W-:-:S13]  /*03d0*/  ISETP.GT.AND P1, PT, R2, 0xc00, PT ;  /* 0x00000c000200780c */ /* 0x000fda0003f24270 */
[----:B------:R-:W-:Y:S05]  /*03e0*/  @!P1 BRA `(.L_x_12) ;  /* 0x0000000000f49947 */ /* 0x000fea0003800000 */
[----:B------:R-:W-:Y:S01]  /*03f0*/  PLOP3.LUT P0, PT, PT, PT, PT, 0x8, 0x80 ;  /* 0x000000000080781c */ /* 0x000fe20003f0e170 */
[----:B------:R-:W-:-:S12]  /*0400*/  VIADD R6, R20, 0xfffff400 ;  /* 0xfffff40014067836 */ /* 0x000fd80000000000 */
.L_x_13:
[----:B------:R-:W0:Y:S02]  /*0410*/  LDC.64 R2, c[0x0][0x380] ;  /* 0x0000e000ff027b82 */ /* 0x000e240000000a00 */
[----:B0-----:R-:W-:-:S05]  /*0420*/  IMAD.WIDE R22, R9, 0x4, R2 ;  /* 0x0000000409167825 */ /* 0x001fca00078e0202 */
[----:B------:R-:W2:Y:S04]  /*0430*/  LDG.E.CONSTANT R11, desc[UR6][R22.64] ;  /* 0x00000006160b7981 */ /* 0x000ea8000c1e9900 */
[----:B------:R-:W3:Y:S04]  /*0440*/  LDG.E.CONSTANT R8, desc[UR6][R22.64+0x400] ;  /* 0x0004000616087981 */ /* 0x000ee8000c1e9900 */
[----:B------:R-:W4:Y:S01]  /*0450*/  LDG.E.CONSTANT R10, desc[UR6][R22.64+0x800] ;  /* 0x00080006160a7981 */ /* 0x000f22000c1e9900 */
[----:B------:R-:W-:-:S03]  /*0460*/  VIADD R27, R9, 0x400 ;  /* 0x00000400091b7836 */ /* 0x000fc60000000000 */
[----:B------:R0:W4:Y:S01]  /*0470*/  LDG.E.CONSTANT R15, desc[UR6][R22.64+0xc00] ;  /* 0x000c0006160f7981 */ /* 0x000122000c1e9900 */
[----:B------:R-:W-:-:S05]  /*0480*/  IMAD.WIDE R26, R27, 0x4, R2 ;  /* 0x000000041b1a7825 */ /* 0x000fca00078e0202 */
[----:B------:R-:W4:Y:S04]  /*0490*/  LDG.E.CONSTANT R14, desc[UR6][R26.64] ;  /* 0x000000061a0e7981 */ /* 0x000f28000c1e9900 */
[----:B------:R-:W4:Y:S04]  /*04a0*/  LDG.E.CONSTANT R13, desc[UR6][R26.64+0x400] ;  /* 0x000400061a0d7981 */ /* 0x000f28000c1e9900 */
[----:B------:R-:W4:Y:S01]  /*04b0*/  LDG.E.CONSTANT R12, desc[UR6][R26.64+0x800] ;  /* 0x000800061a0c7981 */ /* 0x000f22000c1e9900 */
[----:B------:R-:W-:-:S03]  /*04c0*/  VIADD R5, R9, 0x800 ;  /* 0x0000080009057836 */ /* 0x000fc60000000000 */
[----:B------:R-:W4:Y:S01]  /*04d0*/  LDG.E.CONSTANT R19, desc[UR6][R26.64+0xc00] ;  /* 0x000c00061a137981 */ /* 0x000f22000c1e9900 */
[----:B------:R-:W-:-:S05]  /*04e0*/  IMAD.WIDE R4, R5, 0x4, R2 ;  /* 0x0000000405047825 */ /* 0x000fca00078e0202 */
[----:B------:R-:W4:Y:S04]  /*04f0*/  LDG.E.CONSTANT R18, desc[UR6][R4.64] ;  /* 0x0000000604127981 */ /* 0x000f28000c1e9900 */
[----:B------:R-:W4:Y:S04]  /*0500*/  LDG.E.CONSTANT R17, desc[UR6][R4.64+0x400] ;  /* 0x0004000604117981 */ /* 0x000f28000c1e9900 */
[----:B------:R-:W4:Y:S01]  /*0510*/  LDG.E.CONSTANT R16, desc[UR6][R4.64+0x800] ;  /* 0x0008000604107981 */ /* 0x000f22000c1e9900 */
[----:B0-----:R-:W-:-:S03]  /*0520*/  VIADD R23, R9, 0xc00 ;  /* 0x00000c0009177836 */ /* 0x001fc60000000000 */
[----:B------:R-:W4:Y:S01]  /*0530*/  LDG.E.CONSTANT R21, desc[UR6][R4.64+0xc00] ;  /* 0x000c000604157981 */ /* 0x000f22000c1e9900 */
[----:B------:R-:W-:-:S05]  /*0540*/  IMAD.WIDE R2, R23, 0x4, R2 ;  /* 0x0000000417027825 */ /* 0x000fca00078e0202 */
[----:B------:R-:W4:Y:S04]  /*0550*/  LDG.E.CONSTANT R24, desc[UR6][R2.64] ;  /* 0x0000000602187981 */ /* 0x000f28000c1e9900 */
[----:B------:R-:W4:Y:S04]  /*0560*/  LDG.E.CONSTANT R23, desc[UR6][R2.64+0x400] ;  /* 0x0004000602177981 */ /* 0x000f28000c1e9900 */
[----:B------:R-:W4:Y:S04]  /*0570*/  LDG.E.CONSTANT R22, desc[UR6][R2.64+0x800] ;  /* 0x0008000602167981 */ /* 0x000f28000c1e9900 */
[----:B------:R-:W4:Y:S01]  /*0580*/  LDG.E.CONSTANT R25, desc[UR6][R2.64+0xc00] ;  /* 0x000c000602197981 */ /* 0x000f22000c1e9900 */
[----:B------:R-:W-:-:S05]  /*0590*/  VIADD R9, R9, 0x1000 ;  /* 0x0000100009097836 */ /* 0x000fca0000000000 */
[----:B------:R-:W-:Y:S02]  /*05a0*/  ISETP.GE.AND P2, PT, R9, R6, PT ;  /* 0x000000060900720c */ /* 0x000fe40003f46270 */
[----:B--2--5:R-:W-:-:S04]  /*05b0*/  FSETP.GEU.AND P1, PT, R0, R11, PT ;  /* 0x0000000b0000720b */ /* 0x024fc80003f2e000 */
[----:B------:R-:W-:-:S04]  /*05c0*/  FSEL R11, R11, R0, !P1 ;  /* 0x000000000b0b7208 */ /* 0x000fc80004800000 */
[----:B---3--:R-:W-:-:S04]  /*05d0*/  FSETP.GEU.AND P1, PT, R11, R8, PT ;  /* 0x000000080b00720b */ /* 0x008fc80003f2e000 */
[----:B------:R-:W-:-:S04]  /*05e0*/  FSEL R11, R8, R11, !P1 ;  /* 0x0000000b080b7208 */ /* 0x000fc80004800000 */
[----:B----4-:R-:W-:-:S04]  /*05f0*/  FSETP.GEU.AND P1, PT, R11, R10, PT ;  /* 0x0000000a0b00720b */ /* 0x010fc80003f2e000 */
[----:B------:R-:W-:-:S04]  /*0600*/  FSEL R10, R10, R11, !P1 ;  /* 0x0000000b0a0a7208 */ /* 0x000fc80004800000 */
[----:B------:R-:W-:-:S04]  /*0610*/  FSETP.GEU.AND P1, PT, R10, R15, PT ;  /* 0x0000000f0a00720b */ /* 0x000fc80003f2e000 */
        /* <DEDUP_REMOVED lines=24> */
[----:B------:R-:W-:Y:S01]  /*07a0*/  FSEL R0, R25, R0, !P1 ;  /* 0x0000000019007208 */ /* 0x000fe20004800000 */
[----:B------:R-:W-:Y:S08]  /*07b0*/  @!P2 BRA `(.L_x_13) ;  /* 0xfffffffc0014a947 */ /* 0x000ff0000383ffff */
.L_x_12:
[----:B------:R-:W-:Y:S05]  /*07c0*/  BSYNC.RECONVERGENT B2 ;  /* 0x0000000000027941 */ /* 0x000fea0003800200 */
.L_x_11:
[----:B------:R-:W-:Y:S01]  /*07d0*/  IMAD.IADD R2, R20, 0x1, -R9 ;  /* 0x0000000114027824 */ /* 0x000fe200078e0a09 */
[----:B------:R-:W-:Y:S04]  /*07e0*/  BSSY.RECONVERGENT B2, `(.L_x_14) ;  /* 0x0000021000027945 */ /* 0x000fe80003800200 */
[----:B------:R-:W-:-:S13]  /*07f0*/  ISETP.GT.AND P1, PT, R2, 0x400, PT ;  /* 0x000004000200780c */ /* 0x000fda0003f24270 */
[----:B------:R-:W-:Y:S05]  /*0800*/  @!P1 BRA `(.L_x_15) ;  /* 0x0000000000789947 */ /* 0x000fea0003800000 */
[----:B------:R-:W0:Y:S02]  /*0810*/  LDC.64 R4, c[0x0][0x380] ;  /* 0x0000e000ff047b82 */ /* 0x000e240000000a00 */
[----:B0-----:R-:W-:-:S05]  /*0820*/  IMAD.WIDE R2, R9, 0x4, R4 ;  /* 0x0000000409027825 */ /* 0x001fca00078e0204 */
[----:B------:R-:W2:Y:S04]  /*0830*/  LDG.E.CONSTANT R11, desc[UR6][R2.64] ;  /* 0x00000006020b7981 */ /* 0x000ea8000c1e9900 */
[----:B------:R-:W3:Y:S04]  /*0840*/  LDG.E.CONSTANT R13, desc[UR6][R2.64+0x400] ;  /* 0x00040006020d7981 */ /* 0x000ee8000c1e9900 */
[----:B------:R-:W4:Y:S01]  /*0850*/  LDG.E.CONSTANT R15, desc[UR6][R2.64+0x800] ;  /* 0x00080006020f7981 */ /* 0x000f22000c1e9900 */
[----:B------:R-:W-:-:S03]  /*0860*/  VIADD R19, R9, 0x400 ;  /* 0x0000040009137836 */ /* 0x000fc60000000000 */
[----:B------:R-:W4:Y:S01]  /*0870*/  LDG.E.CONSTANT R17, desc[UR6][R2.64+0xc00] ;  /* 0x000c000602117981 */ /* 0x000f22000c1e9900 */
[----:B------:R-:W-:-:S05]  /*0880*/  IMAD.WIDE R4, R19, 0x4, R4 ;  /* 0x0000000413047825 */ /* 0x000fca00078e0204 */
[----:B------:R-:W4:Y:S04]  /*0890*/  LDG.E.CONSTANT R19, desc[UR6][R4.64] ;  /* 0x0000000604137981 */ /* 0x000f28000c1e9900 */
[----:B------:R-:W4:Y:S04]  /*08a0*/  LDG.E.CONSTANT R21, desc[UR6][R4.64+0x400] ;  /* 0x0004000604157981 */ /* 0x000f28000c1e9900 */
[----:B------:R-:W4:Y:S04]  /*08b0*/  LDG.E.CONSTANT R23, desc[UR6][R4.64+0x800] ;  /* 0x0008000604177981 */ /* 0x000f28000c1e9900 */
[----:B------:R-:W4:Y:S01]  /*08c0*/  LDG.E.CONSTANT R25, desc[UR6][R4.64+0xc00] ;  /* 0x000c000604197981 */ /* 0x000f22000c1e9900 */
[----:B------:R-:W-:Y:S01]  /*08d0*/  VIADD R9, R9, 0x800 ;  /* 0x0000080009097836 */ /* 0x000fe20000000000 */
        /* <DEDUP_REMOVED lines=13> */
[----:B------:R-:W-:Y:S02]  /*09b0*/  FSEL R0, R23, R0, !P0 ;  /* 0x0000000017007208 */ /* 0x000fe40004000000 */
[----:B------:R-:W-:Y:S02]  /*09c0*/  PLOP3.LUT P0, PT, PT, PT, PT, 0x8, 0x80 ;  /* 0x000000000080781c */ /* 0x000fe40003f0e170 */
[----:B------:R-:W-:-:S04]  /*09d0*/  FSETP.GEU.AND P1, PT, R0, R25, PT ;  /* 0x000000190000720b */ /* 0x000fc80003f2e000 */
[----:B------:R-:W-:-:S09]  /*09e0*/  FSEL R0, R25, R0, !P1 ;  /* 0x0000000019007208 */ /* 0x000fd20004800000 */
.L_x_15:
[----:B------:R-:W-:Y:S05]  /*09f0*/  BSYNC.RECONVERGENT B2 ;  /* 0x0000000000027941 */ /* 0x000fea0003800200 */
.L_x_14:
[----:B------:R-:W-:-:S13]  /*0a00*/  ISETP.LT.OR P0, PT, R9, R20, P0 ;  /* 0x000000140900720c */ /* 0x000fda0000701670 */
[----:B------:R-:W-:Y:S05]  /*0a10*/  @!P0 BRA `(.L_x_7) ;  /* 0x0000000000388947 */ /* 0x000fea0003800000 */
[----:B------:R-:W0:Y:S02]  /*0a20*/  LDC.64 R2, c[0x0][0x380] ;  /* 0x0000e000ff027b82 */ /* 0x000e240000000a00 */
[----:B0-----:R-:W-:-:S05]  /*0a30*/  IMAD.WIDE R2, R9, 0x4, R2 ;  /* 0x0000000409027825 */ /* 0x001fca00078e0202 */
[----:B------:R-:W2:Y:S04]  /*0a40*/  LDG.E.CONSTANT R5, desc[UR6][R2.64] ;  /* 0x0000000602057981 */ /* 0x000ea8000c1e9900 */
[----:B------:R-:W3:Y:S04]  /*0a50*/  LDG.E.CONSTANT R9, desc[UR6][R2.64+0x400] ;  /* 0x0004000602097981 */ /* 0x000ee8000c1e9900 */
[----:B------:R-:W4:Y:S04]  /*0a60*/  LDG.E.CONSTANT R11, desc[UR6][R2.64+0x800] ;  /* 0x00080006020b7981 */ /* 0x000f28000c1e9900 */
[----:B------:R-:W4:Y:S01]  /*0a70*/  LDG.E.CONSTANT R13, desc[UR6][R2.64+0xc00] ;  /* 0x000c0006020d7981 */ /* 0x000f22000c1e9900 */
[----:B--2--5:R-:W-:-:S04]  /*0a80*/  FSETP.GEU.AND P0, PT, R0, R5, PT ;  /* 0x000000050000720b */ /* 0x024fc80003f0e000 */
[----:B------:R-:W-:-:S04]  /*0a90*/  FSEL R0, R5, R0, !P0 ;  /* 0x0000000005007208 */ /* 0x000fc80004000000 */
[----:B---3--:R-:W-:-:S04]  /*0aa0*/  FSETP.GEU.AND P0, PT, R0, R9, PT ;  /* 0x000000090000720b */ /* 0x008fc80003f0e000 */
[----:B------:R-:W-:-:S04]  /*0ab0*/  FSEL R0, R9, R0, !P0 ;  /* 0x0000000009007208 */ /* 0x000fc80004000000 */
[----:B----4-:R-:W-:-:S04]  /*0ac0*/  FSETP.GEU.AND P0, PT, R0, R11, PT ;  /* 0x0000000b0000720b */ /* 0x010fc80003f0e000 */
[----:B------:R-:W-:-:S04]  /*0ad0*/  FSEL R0, R11, R0, !P0 ;  /* 0x000000000b007208 */ /* 0x000fc80004000000 */
[----:B------:R-:W-:-:S04]  /*0ae0*/  FSETP.GEU.AND P0, PT, R0, R13, PT ;  /* 0x0000000d0000720b */ /* 0x000fc80003f0e000 */
[----:B------:R-:W-:-:S09]  /*0af0*/  FSEL R0, R13, R0, !P0 ;  /* 0x000000000d007208 */ /* 0x000fd20004000000 */
.L_x_7:
[----:B------:R-:W-:Y:S05]  /*0b00*/  BSYNC.RECONVERGENT B1 ;  /* 0x0000000000017941 */ /* 0x000fea0003800200 */
.L_x_6:
[----:B------:R-:W-:Y:S01]  /*0b10*/  ISETP.GE.AND P0, PT, R20, 0x100, PT ;  /* 0x000001001400780c */ /* 0x000fe20003f06270 */
[----:B-----5:R-:W-:-:S12]  /*0b20*/  IMAD.MOV.U32 R9, RZ, RZ, R0 ;  /* 0x000000ffff097224 */ /* 0x020fd800078e0000 */
[----:B------:R-:W-:Y:S05]  /*0b30*/  @!P0 BRA `(.L_x_16) ;  /* 0x0000000000dc8947 */ /* 0x000fea0003800000 */
[----:B------:R-:W1:Y:S01]  /*0b40*/  S2R R6, SR_LANEID ;  /* 0x0000000000067919 */ /* 0x000e620000000000 */
[----:B------:R-:W2:Y:S02]  /*0b50*/  SHFL.DOWN PT, R0, R9, 0x1, 0x1f ;  /* 0x08201f0009007f89 */ /* 0x000ea400000e0000 */
[C---:B--2---:R-:W-:Y:S02]  /*0b60*/  FSETP.GEU.AND P1, PT, R9.reuse, R0, PT ;  /* 0x000000000900720b */ /* 0x044fe40003f2e000 */
[----:B-1----:R-:W-:Y:S02]  /*0b70*/  ISETP.GT.AND P0, PT, R6, 0x1e, PT ;  /* 0x0000001e0600780c */ /* 0x002fe40003f04270 */
[----:B------:R-:W-:Y:S02]  /*0b80*/  FSEL R0, R0, R9, !P1 ;  /* 0x0000000900007208 */ /* 0x000fe40004800000 */
[----:B------:R-:W-:Y:S02]  /*0b90*/  ISETP.NE.AND P2, PT, R6, RZ, PT ;  /* 0x000000ff0600720c */ /* 0x000fe40003f45270 */
[----:B------:R-:W-:-:S02]  /*0ba0*/  FSEL R0, R9, R0, P0 ;  /* 0x0000000009007208 */ /* 0x000fc40000000000 */
[----:B------:R-:W-:-:S03]  /*0bb0*/  ISETP.GT.AND P0, PT, R6, 0x1d, PT ;  /* 0x0000001d0600780c */ /* 0x000fc60003f04270 */
[----:B0-----:R-:W0:Y:S06]  /*0bc0*/  SHFL.DOWN PT, R3, R0, 0x2, 0x1f ;  /* 0x08401f0000037f89 */ /* 0x001e2c00000e0000 */
[----:B------:R-:W1:Y:S01]  /*0bd0*/  @!P2 S2R R5, SR_CgaCtaId ;  /* 0x000000000005a919 */ /* 0x000e620000008800 */
[----:B------:R-:W-:Y:S02]  /*0be0*/  @!P2 MOV R4, 0x400 ;  /* 0x000004000004a802 */ /* 0x000fe40000000f00 */
[----:B------:R-:W-:-:S04]  /*0bf0*/  @!P2 SHF.R.U32.HI R2, RZ, 0x3, R7 ;  /* 0x00000003ff02a819 */ /* 0x000fc80000011607 */
[----:B------:R-:W-:Y:S02]  /*0c00*/  @!P2 LOP3.LUT R2, R2, 0x7c, RZ, 0xc0, !PT ;  /* 0x0000007c0202a812 */ /* 0x000fe400078ec0ff */
[----:B0-----:R-:W-:-:S04]  /*0c10*/  FSETP.GEU.AND P1, PT, R0, R3, PT ;  /* 0x000000030000720b */ /* 0x001fc80003f2e000 */
[----:B------:R-:W-:Y:S02]  /*0c20*/  @!P0 FSEL R0, R3, R0, !P1 ;  /* 0x0000000003008208 */ /* 0x000fe40004800000 */
[----:B------:R-:W-:-:S03]  /*0c30*/  ISETP.GT.AND P0, PT, R6, 0x1b, PT ;  /* 0x0000001b0600780c */ /* 0x000fc60003f04270 */
[----:B------:R-:W0:Y:S01]  /*0c40*/  SHFL.DOWN PT, R3, R0, 0x4, 0x1f ;  /* 0x08801f0000037f89 */ /* 0x000e2200000e0000 */
[----:B-1----:R-:W-:-:S05]  /*0c50*/  @!P2 LEA R5, R5, R4, 0x18 ;  /* 0x000000040505a211 */ /* 0x002fca00078ec0ff */
[----:B------:R-:W-:Y:S01]  /*0c60*/  @!P2 IMAD.IADD R2, R2, 0x1, R5 ;  /* 0x000000010202a824 */ /* 0x000fe200078e0205 */
[----:B0-----:R-:W-:-:S04]  /*0c70*/  FSETP.GEU.AND P1, PT, R0, R3, PT ;  /* 0x000000030000720b */ /* 0x001fc80003f2e000 */
[----:B------:R-:W-:Y:S02]  /*0c80*/  @!P0 FSEL R0, R3, R0, !P1 ;  /* 0x0000000003008208 */ /* 0x000fe40004800000 */
[----:B------:R-:W-:-:S03]  /*0c90*/  ISETP.GT.AND P0, PT, R6, 0x17, PT ;  /* 0x000000170600780c */ /* 0x000fc60003f04270 */
[----:B------:R-:W0:Y:S02]  /*0ca0*/  SHFL.DOWN PT, R3, R0, 0x8, 0x1f ;  /* 0x09001f0000037f89 */ /* 0x000e2400000e0000 */
[----:B0-----:R-:W-:-:S08]  /*0cb0*/  FSETP.GEU.AND P1, PT, R0, R3, PT ;  /* 0x000000030000720b */ /* 0x001fd00003f2e000 */
[----:B------:R-:W-:Y:S02]  /*0cc0*/  @!P0 FSEL R0, R3, R0, !P1 ;  /* 0x0000000003008208 */ /* 0x000fe40004800000 */
[----:B------:R-:W-:-:S03]  /*0cd0*/  ISETP.GT.AND P1, PT, R6, 0xf, PT ;  /* 0x0000000f0600780c */ /* 0x000fc60003f24270 */
[----:B------:R-:W0:Y:S02]  /*0ce0*/  SHFL.DOWN PT, R3, R0, 0x10, 0x1f ;  /* 0x0a001f0000037f89 */ /* 0x000e2400000e0000 */
[----:B0-----:R-:W-:-:S04]  /*0cf0*/  FSETP.GEU.AND P0, PT, R0, R3, PT ;  /* 0x000000030000720b */ /* 0x001fc80003f0e000 */
[----:B------:R-:W-:Y:S02]  /*0d00*/  FSEL R3, R3, R0, !P0 ;  /* 0x0000000003037208 */ /* 0x000fe40004000000 */
[----:B------:R-:W-:Y:S02]  /*0d10*/  ISETP.NE.AND P0, PT, R7, RZ, PT ;  /* 0x000000ff0700720c */ /* 0x000fe40003f05270 */
[----:B------:R-:W-:Y:S01]  /*0d20*/  FSEL R0, R0, R3, P1 ;  /* 0x0000000300007208 */ /* 0x000fe20000800000 */
[----:B------:R0:W-:Y:S01]  /*0d30*/  @!P2 STS [R2+0x8], R3 ;  /* 0x000008030200a388 */ /* 0x0001e20000000800 */
[----:B------:R-:W-:Y:S09]  /*0d40*/  BAR.SYNC.DEFER_BLOCKING 0x0 ;  /* 0x0000000000007b1d */ /* 0x000ff20000010000 */
[----:B0-----:R-:W-:Y:S05]  /*0d50*/  @P0 BRA `(.L_x_17) ;  /* 0x0000003c00e00947 */ /* 0x001fea0003800000 */
[----:B------:R-:W0:Y:S01]  /*0d60*/  S2UR UR5, SR_CgaCtaId ;  /* 0x00000000000579c3 */ /* 0x000e220000008800 */
[----:B------:R-:W-:Y:S02]  /*0d70*/  UMOV UR4, 0x400 ;  /* 0x0000040000047882 */ /* 0x000fe40000000000 */
[----:B0-----:R-:W-:-:S09]  /*0d80*/  ULEA UR4, UR5, UR4, 0x18 ;  /* 0x0000000405047291 */ /* 0x001fd2000f8ec0ff */
[----:B------:R-:W0:Y:S04]  /*0d90*/  LDS R3, [UR4+0xc] ;  /* 0x00000c04ff037984 */ /* 0x000e280008000800 */
[----:B------:R-:W1:Y:S04]  /*0da0*/  LDS.128 R4, [UR4+0x10] ;  /* 0x00001004ff047984 */ /* 0x000e680008000c00 */
[----:B------:R-:W2:Y:S01]  /*0db0*/  LDS.64 R8, [UR4+0x20] ;  /* 0x00002004ff087984 */ /* 0x000ea20008000a00 */
[----:B0-----:R-:W-:-:S04]  /*0dc0*/  FSETP.GEU.AND P1, PT, R0, R3, PT ;  /* 0x000000030000720b */ /* 0x001fc80003f2e000 */
[----:B------:R-:W-:-:S04]  /*0dd0*/  FSEL R3, R3, R0, !P1 ;  /* 0x0000000003037208 */ /* 0x000fc80004800000 */
[----:B-1----:R-:W-:-:S04]  /*0de0*/  FSETP.GEU.AND P1, PT, R3, R4, PT ;  /* 0x000000040300720b */ /* 0x002fc80003f2e000 */
[----:B------:R-:W-:-:S04]  /*0df0*/  FSEL R4, R4, R3, !P1 ;  /* 0x0000000304047208 */ /* 0x000fc80004800000 */
[----:B------:R-:W-:-:S04]  /*0e00*/  FSETP.GEU.AND P1, PT, R4, R5, PT ;  /* 0x000000050400720b */ /* 0x000fc80003f2e000 */
[----:B------:R-:W-:-:S04]  /*0e10*/  FSEL R5, R5, R4, !P1 ;  /* 0x0000000405057208 */ /* 0x000fc80004800000 */
[----:B------:R-:W-:-:S04]  /*0e20*/  FSETP.GEU.AND P1, PT, R5, R6, PT ;  /* 0x000000060500720b */ /* 0x000fc80003f2e000 */
[----:B------:R-:W-:-:S04]  /*0e30*/  FSEL R6, R6, R5, !P1 ;  /* 0x0000000506067208 */ /* 0x000fc80004800000 */
[----:B------:R-:W-:-:S04]  /*0e40*/  FSETP.GEU.AND P1, PT, R6, R7, PT ;  /* 0x000000070600720b */ /* 0x000fc80003f2e000 */
[----:B------:R-:W-:-:S04]  /*0e50*/  FSEL R7, R7, R6, !P1 ;  /* 0x0000000607077208 */ /* 0x000fc80004800000 */
[----:B--2---:R-:W-:-:S04]  /*0e60*/  FSETP.GEU.AND P1, PT, R7, R8, PT ;  /* 0x000000080700720b */ /* 0x004fc80003f2e000 */
[----:B------:R-:W-:-:S04]  /*0e70*/  FSEL R0, R8, R7, !P1 ;  /* 0x0000000708007208 */ /* 0x000fc80004800000 */
[----:B------:R-:W-:-:S04]  /*0e80*/  FSETP.GEU.AND P1, PT, R0, R9, PT ;  /* 0x000000090000720b */ /* 0x000fc80003f2e000 */
[----:B------:R-:W-:Y:S01]  /*0e90*/  FSEL R0, R9, R0, !P1 ;  /* 0x0000000009007208 */ /* 0x000fe20004800000 */
[----:B------:R-:W-:Y:S08]  /*0ea0*/  BRA `(.L_x_17) ;  /* 0x0000003c008c7947 */ /* 0x000ff00003800000 */
.L_x_16:
[----:B------:R-:W-:Y:S01]  /*0eb0*/  LOP3.LUT R0, R7, 0x3e0, RZ, 0xc0, !PT ;  /* 0x000003e007007812 */ /* 0x000fe200078ec0ff */
[----:B------:R-:W1:Y:S03]  /*0ec0*/  S2R R4, SR_LANEID ;  /* 0x0000000000047919 */ /* 0x000e660000000000 */
[----:B------:R-:W-:Y:S01]  /*0ed0*/  LOP3.LUT R5, RZ, R0, RZ, 0x33, !PT ;  /* 0x00000000ff057212 */ /* 0x000fe200078e33ff */
[----:B0-----:R-:W-:-:S04]  /*0ee0*/  VIADD R3, R0, 0x20 ;  /* 0x0000002000037836 */ /* 0x001fc80000000000 */
[----:B------:R-:W-:Y:S01]  /*0ef0*/  IMAD.IADD R5, R5, 0x1, R20 ;  /* 0x0000000105057824 */ /* 0x000fe200078e0214 */
[----:B------:R-:W-:-:S04]  /*0f00*/  ISETP.GT.AND P0, PT, R3, R20, PT ;  /* 0x000000140300720c */ /* 0x000fc80003f04270 */
[----:B------:R-:W-:-:S05]  /*0f10*/  SEL R5, R5, 0x1f, P0 ;  /* 0x0000001f05057807 */ /* 0x000fca0000000000 */
[----:B------:R-:W0:Y:S01]  /*0f20*/  SHFL.DOWN PT, R0, R9, 0x1, R5 ;  /* 0x0820000009007989 */ /* 0x000e2200000e0005 */
[C---:B-1----:R-:W-:Y:S01]  /*0f30*/  ISETP.GE.AND P0, PT, R4.reuse, R5, PT ;  /* 0x000000050400720c */ /* 0x042fe20003f06270 */
[----:B------:R-:W-:Y:S01]  /*0f40*/  VIADD R2, R4, 0x2 ;  /* 0x0000000204027836 */ /* 0x000fe20000000000 */
[----:B0-----:R-:W-:-:S11]  /*0f50*/  FSETP.GEU.AND P1, PT, R9, R0, PT ;  /* 0x000000000900720b */ /* 0x001fd60003f2e000 */
[----:B------:R-:W-:Y:S02]  /*0f60*/  @!P0 FSEL R9, R0, R9, !P1 ;  /* 0x0000000900098208 */ /* 0x000fe40004800000 */
[----:B------:R-:W-:Y:S01]  /*0f70*/  ISETP.GT.AND P0, PT, R2, R5, PT ;  /* 0x000000050200720c */ /* 0x000fe20003f04270 */
[----:B------:R-:W-:Y:S02]  /*0f80*/  VIADD R2, R4, 0x4 ;  /* 0x0000000404027836 */ /* 0x000fe40000000000 */
[----:B------:R-:W0:Y:S02]  /*0f90*/  SHFL.DOWN PT, R0, R9, 0x2, R5 ;  /* 0x0840000009007989 */ /* 0x000e2400000e0005 */
[----:B0-----:R-:W-:-:S08]  /*0fa0*/  FSETP.GEU.AND P1, PT, R9, R0, PT ;  /* 0x000000000900720b */ /* 0x001fd00003f2e000 */
[----:B------:R-:W-:Y:S02]  /*0fb0*/  @!P0 FSEL R9, R0, R9, !P1 ;  /* 0x0000000900098208 */ /* 0x000fe40004800000 */
[----:B------:R-:W-:Y:S01]  /*0fc0*/  ISETP.GT.AND P0, PT, R2, R5, PT ;  /* 0x000000050200720c */ /* 0x000fe20003f04270 */
[----:B------:R-:W-:Y:S02]  /*0fd0*/  VIADD R2, R4, 0x8 ;  /* 0x0000000804027836 */ /* 0x000fe40000000000 */
[----:B------:R-:W0:Y:S02]  /*0fe0*/  SHFL.DOWN PT, R0, R9, 0x4, R5 ;  /* 0x0880000009007989 */ /* 0x000e2400000e0005 */
[----:B0-----:R-:W-:-:S08]  /*0ff0*/  FSETP.GEU.AND P1, PT, R9, R0, PT ;  /* 0x000000000900720b */ /* 0x001fd00003f2e000 */
[----:B------:R-:W-:Y:S02]  /*1000*/  @!P0 FSEL R9, R0, R9, !P1 ;  /* 0x0000000900098208 */ /* 0x000fe40004800000 */
[----:B------:R-:W-:Y:S01]  /*1010*/  ISETP.GT.AND P1, PT, R2, R5, PT ;  /* 0x000000050200720c */ /* 0x000fe20003f24270 */
[C---:B------:R-:W-:Y:S01]  /*1020*/  VIADD R2, R4.reuse, 0x10 ;  /* 0x0000001004027836 */ /* 0x040fe20000000000 */
[----:B------:R-:W-:Y:S01]  /*1030*/  ISETP.NE.AND P0, PT, R4, RZ, PT ;  /* 0x000000ff0400720c */ /* 0x000fe20003f05270 */
[----:B------:R-:W0:-:S12]  /*1040*/  SHFL.DOWN PT, R0, R9, 0x8, R5 ;  /* 0x0900000009007989 */ /* 0x000e1800000e0005 */
[----:B------:R-:W1:Y:S01]  /*1050*/  @!P0 S2R R6, SR_CgaCtaId ;  /* 0x0000000000068919 */ /* 0x000e620000008800 */
[----:B------:R-:W-:Y:S02]  /*1060*/  @!P0 MOV R3, 0x400 ;  /* 0x0000040000038802 */ /* 0x000fe40000000f00 */
[----:B0-----:R-:W-:-:S04]  /*1070*/  FSETP.GEU.AND P2, PT, R9, R0, PT ;  /* 0x000000000900720b */ /* 0x001fc80003f4e000 */
[----:B------:R-:W-:Y:S02]  /*1080*/  @!P1 FSEL R9, R0, R9, !P2 ;  /* 0x0000000900099208 */ /* 0x000fe40005000000 */
[----:B------:R-:W-:Y:S02]  /*1090*/  ISETP.GT.AND P1, PT, R2, R5, PT ;  /* 0x000000050200720c */ /* 0x000fe40003f24270 */
[----:B------:R-:W-:Y:S01]  /*10a0*/  @!P0 SHF.R.U32.HI R2, RZ, 0x3, R7 ;  /* 0x00000003ff028819 */ /* 0x000fe20000011607 */
[----:B------:R-:W0:Y:S03]  /*10b0*/  SHFL.DOWN PT, R0, R9, 0x10, R5 ;  /* 0x0a00000009007989 */ /* 0x000e2600000e0005 */
[----:B------:R-:W-:Y:S02]  /*10c0*/  @!P0 LOP3.LUT R2, R2, 0x7c, RZ, 0xc0, !PT ;  /* 0x0000007c02028812 */ /* 0x000fe400078ec0ff */
[----:B-1----:R-:W-:-:S05]  /*10d0*/  @!P0 LEA R3, R6, R3, 0x18 ;  /* 0x0000000306038211 */ /* 0x002fca00078ec0ff */
[----:B------:R-:W-:Y:S01]  /*10e0*/  @!P0 IMAD.IADD R3, R2, 0x1, R3 ;  /* 0x0000000102038824 */ /* 0x000fe200078e0203 */
[----:B0-----:R-:W-:-:S04]  /*10f0*/  FSETP.GEU.AND P2, PT, R9, R0, PT ;  /* 0x000000000900720b */ /* 0x001fc80003f4e000 */
[----:B------:R-:W-:-:S05]  /*1100*/  @!P1 FSEL R9, R0, R9, !P2 ;  /* 0x0000000900099208 */ /* 0x000fca0005000000 */
[----:B------:R-:W-:-:S05]  /*1110*/  IMAD.MOV.U32 R0, RZ, RZ, R9 ;  /* 0x000000ffff007224 */ /* 0x000fca00078e0009 */
[----:B------:R0:W-:Y:S01]  /*1120*/  @!P0 STS [R3+0x8], R0 ;  /* 0x0000080003008388 */ /* 0x0001e20000000800 */
[----:B------:R-:W-:Y:S01]  /*1130*/  BAR.SYNC.DEFER_BLOCKING 0x0 ;  /* 0x0000000000007b1d */ /* 0x000fe20000010000 */
[----:B------:R-:W-:-:S13]  /*1140*/  ISETP.NE.AND P0, PT, R7, RZ, PT ;  /* 0x000000ff0700720c */ /* 0x000fda0003f05270 */
[----:B0-----:R-:W-:Y:S05]  /*1150*/  @P0 BRA `(.L_x_17) ;  /* 0x0000003800e00947 */ /* 0x001fea0003800000 */
[----:B------:R-:W0:Y:S01]  /*1160*/  S2UR UR5, SR_CgaCtaId ;  /* 0x00000000000579c3 */ /* 0x000e220000008800 */
[----:B------:R-:W-:Y:S01]  /*1170*/  UMOV UR4, 0x400 ;  /* 0x0000040000047882 */ /* 0x000fe20000000000 */
[C---:B------:R-:W-:Y:S02]  /*1180*/  ISETP.GT.AND P2, PT, R20.reuse, 0x20, PT ;  /* 0x000000201400780c */ /* 0x040fe40003f44270 */
[----:B------:R-:W-:Y:S01]  /*1190*/  ISETP.GT.AND P1, PT, R20, 0x40, PT ;  /* 0x000000401400780c */ /* 0x000fe20003f24270 */
[----:B0-----:R-:W-:-:S09]  /*11a0*/  ULEA UR4, UR5, UR4, 0x18 ;  /* 0x0000000405047291 */ /* 0x001fd2000f8ec0ff */
[----:B------:R-:W0:Y:S04]  /*11b0*/  LDS R3, [UR4+0xc] ;  /* 0x00000c04ff037984 */ /* 0x000e280008000800 */
[----:B------:R-:W1:Y:S04]  /*11c0*/  LDS.128 R4, [UR4+0x10] ;  /* 0x00001004ff047984 */ /* 0x000e680008000c00 */
[----:B------:R-:W2:Y:S01]  /*11d0*/  LDS.64 R8, [UR4+0x20] ;  /* 0x00002004ff087984 */ /* 0x000ea20008000a00 */
[----:B0-----:R-:W-:-:S04]  /*11e0*/  FSETP.GEU.AND P3, PT, R0, R3, PT ;  /* 0x000000030000720b */ /* 0x001fc80003f6e000 */
[----:B------:R-:W-:Y:S02]  /*11f0*/  @P2 FSEL R0, R3, R0, !P3 ;  /* 0x0000000003002208 */ /* 0x000fe40005800000 */
[----:B------:R-:W-:Y:S02]  /*1200*/  ISETP.GT.AND P2, PT, R20, 0x60, PT ;  /* 0x000000601400780c */ /* 0x000fe40003f44270 */
[----:B-1----:R-:W-:-:S04]  /*1210*/  FSETP.GEU.AND P3, PT, R0, R4, PT ;  /* 0x000000040000720b */ /* 0x002fc80003f6e000 */
[----:B------:R-:W-:Y:S02]  /*1220*/  @P1 FSEL R0, R4, R0, !P3 ;  /* 0x0000000004001208 */ /* 0x000fe40005800000 */
[----:B------:R-:W-:Y:S02]  /*1230*/  ISETP.GT.AND P1, PT, R20, 0x80, PT ;  /* 0x000000801400780c */ /* 0x000fe40003f24270 */
[----:B------:R-:W-:-:S04]  /*1240*/  FSETP.GEU.AND P3, PT, R0, R5, PT ;  /* 0x000000050000720b */ /* 0x000fc80003f6e000 */
        /* <DEDUP_REMOVED lines=8> */
[----:B--2---:R-:W-:-:S04]  /*12d0*/  FSETP.GEU.AND P3, PT, R0, R8, PT ;  /* 0x000000080000720b */ /* 0x004fc80003f6e000 */
[----:B------:R-:W-:-:S04]  /*12e0*/  @P1 FSEL R0, R8, R0, !P3 ;  /* 0x0000000008001208 */ /* 0x000fc80005800000 */
[----:B------:R-:W-:-:S04]  /*12f0*/  FSETP.GEU.AND P1, PT, R0, R9, PT ;  /* 0x000000090000720b */ /* 0x000fc80003f2e000 */
[----:B------:R-:W-:Y:S01]  /*1300*/  @P2 FSEL R0, R9, R0, !P1 ;  /* 0x0000000009002208 */ /* 0x000fe20004800000 */
[----:B------:R-:W-:Y:S08]  /*1310*/  BRA `(.L_x_17) ;  /* 0x0000003800707947 */ /* 0x000ff00003800000 */
.L_x_3:
[----:B------:R-:W0:Y:S01]  /*1320*/  S2R R0, SR_TID.X ;  /* 0x0000000000007919 */ /* 0x000e220000002100 */
[----:B------:R-:W1:Y:S01]  /*1330*/  LDC.64 R2, c[0x0][0x380] ;  /* 0x0000e000ff027b82 */ /* 0x000e620000000a00 */
[----:B0-----:R-:W-:-:S04]  /*1340*/  IMAD.SHL.U32 R5, R0, 0x4, RZ ;  /* 0x0000000400057824 */ /* 0x001fc800078e00ff */
[----:B-1----:R-:W-:-:S05]  /*1350*/  IMAD.WIDE.U32 R2, R5, 0x4, R2 ;  /* 0x0000000405027825 */ /* 0x002fca00078e0002 */
[----:B------:R-:W2:Y:S04]  /*1360*/  LDG.E.128.CONSTANT R4, desc[UR6][R2.64] ;  /* 0x0000000602047981 */ /* 0x000ea8000c1e9d00 */
[----:B------:R-:W3:Y:S04]  /*1370*/  LDG.E.128.CONSTANT R8, desc[UR6][R2.64+0x1000] ;  /* 0x0010000602087981 */ /* 0x000ee8000c1e9d00 */
[----:B------:R-:W4:Y:S04]  /*1380*/  LDG.E.128.CONSTANT R12, desc[UR6][R2.64+0x2000] ;  /* 0x00200006020c7981 */ /* 0x000f28000c1e9d00 */
[----:B------:R-:W5:Y:S01]  /*1390*/  LDG.E.128.CONSTANT R16, desc[UR6][R2.64+0x3000] ;  /* 0x0030000602107981 */ /* 0x000f62000c1e9d00 */
[----:B------:R-:W-:Y:S01]  /*13a0*/  IMAD.MOV.U32 R23, RZ, RZ, 0x1000 ;  /* 0x00001000ff177424 */ /* 0x000fe200078e00ff */
[----:B--2---:R-:W-:-:S02]  /*13b0*/  FSETP.GEU.AND P0, PT, R4, R5, PT ;  /* 0x000000050400720b */ /* 0x004fc40003f0e000 */
[----:B------:R-:W-:Y:S02]  /*13c0*/  FSETP.GEU.AND P1, PT, R6, R7, PT ;  /* 0x000000070600720b */ /* 0x000fe40003f2e000 */
[----:B---3--:R-:W-:Y:S02]  /*13d0*/  FSETP.GEU.AND P2, PT, R8, R9, PT ;  /* 0x000000090800720b */ /* 0x008fe40003f4e000 */
[----:B------:R-:W-:Y:S02]  /*13e0*/  FSETP.GEU.AND P3, PT, R10, R11, PT ;  /* 0x0000000b0a00720b */ /* 0x000fe40003f6e000 */
[----:B------:R-:W-:Y:S02]  /*13f0*/  FSEL R4, R5, R4, !P0 ;  /* 0x0000000405047208 */ /* 0x000fe40004000000 */
[----:B------:R-:W-:Y:S02]  /*1400*/  FSEL R7, R7, R6, !P1 ;  /* 0x0000000607077208 */ /* 0x000fe40004800000 */
[----:B------:R-:W-:-:S02]  /*1410*/  FSEL R8, R9, R8, !P2 ;  /* 0x0000000809087208 */ /* 0x000fc40005000000 */
[----:B------:R-:W-:Y:S02]  /*1420*/  FSEL R11, R11, R10, !P3 ;  /* 0x0000000a0b0b7208 */ /* 0x000fe40005800000 */
[----:B----4-:R-:W-:Y:S02]  /*1430*/  FSETP.GEU.AND P0, PT, R12, R13, PT ;  /* 0x0000000d0c00720b */ /* 0x010fe40003f0e000 */
[----:B------:R-:W-:Y:S02]  /*1440*/  FSETP.GEU.AND P1, PT, R14, R15, PT ;  /* 0x0000000f0e00720b */ /* 0x000fe40003f2e000 */
[----:B-----5:R-:W-:Y:S02]  /*1450*/  FSETP.GEU.AND P2, PT, R16, R17, PT ;  /* 0x000000111000720b */ /* 0x020fe40003f4e000 */
[----:B------:R-:W-:Y:S02]  /*1460*/  FSETP.GEU.AND P3, PT, R18, R19, PT ;  /* 0x000000131200720b */ /* 0x000fe40003f6e000 */
[----:B------:R-:W-:-:S02]  /*1470*/  FSEL R12, R13, R12, !P0 ;  /* 0x0000000c0d0c7208 */ /* 0x000fc40004000000 */
[----:B------:R-:W-:Y:S02]  /*1480*/  FSEL R15, R15, R14, !P1 ;  /* 0x0000000e0f0f7208 */ /* 0x000fe40004800000 */
[----:B------:R-:W-:Y:S02]  /*1490*/  FSEL R16, R17, R16, !P2 ;  /* 0x0000001011107208 */ /* 0x000fe40005000000 */
[----:B------:R-:W-:Y:S02]  /*14a0*/  FSEL R19, R19, R18, !P3 ;  /* 0x0000001213137208 */ /* 0x000fe40005800000 */
[----:B------:R-:W-:Y:S02]  /*14b0*/  FSETP.GEU.AND P2, PT, R12, R15, PT ;  /* 0x0000000f0c00720b */ /* 0x000fe40003f4e000 */
[----:B------:R-:W-:Y:S02]  /*14c0*/  FSETP.GEU.AND P3, PT, R16, R19, PT ;  /* 0x000000131000720b */ /* 0x000fe40003f6e000 */
[----:B------:R-:W-:-:S02]  /*14d0*/  FSETP.GEU.AND P1, PT, R8, R11, PT ;  /* 0x0000000b0800720b */ /* 0x000fc40003f2e000 */
[----:B------:R-:W-:Y:S02]  /*14e0*/  FSEL R12, R15, R12, !P2 ;  /* 0x0000000c0f0c7208 */ /* 0x000fe40005000000 */
[----:B------:R-:W-:Y:S02]  /*14f0*/  FSEL R19, R19, R16, !P3 ;  /* 0x0000001013137208 */ /* 0x000fe40005800000 */
[----:B------:R-:W-:Y:S02]  /*1500*/  FSEL R11, R11, R8, !P1 ;  /* 0x000000080b0b7208 */ /* 0x000fe40004800000 */
[----:B------:R-:W-:Y:S02]  /*1510*/  FSETP.GEU.AND P0, PT, R4, R7, PT ;  /* 0x000000070400720b */ /* 0x000fe40003f0e000 */
[----:B------:R-:W-:Y:S02]  /*1520*/  FSETP.GEU.AND P1, PT, R12, R19, PT ;  /* 0x000000130c00720b */ /* 0x000fe40003f2e000 */
[----:B------:R-:W-:-:S02]  /*1530*/  FSEL R4, R7, R4, !P0 ;  /* 0x0000000407047208 */ /* 0x000fc40004000000 */
[----:B------:R-:W-:Y:S02]  /*1540*/  FSEL R19, R19, R12, !P1 ;  /* 0x0000000c13137208 */ /* 0x000fe40004800000 */
[----:B------:R-:W-:Y:S02]  /*1550*/  ISETP.GE.U32.AND P1, PT, R20, 0x2000, PT ;  /* 0x000020001400780c */ /* 0x000fe40003f26070 */
[----:B------:R-:W-:-:S04]  /*1560*/  FSETP.GEU.AND P0, PT, R4, R11, PT ;  /* 0x0000000b0400720b */ /* 0x000fc80003f0e000 */
[----:B------:R-:W-:-:S04]  /*1570*/  FSEL R4, R11, R4, !P0 ;  /* 0x000000040b047208 */ /* 0x000fc80004000000 */
[----:B------:R-:W-:-:S04]  /*1580*/  FSETP.GEU.AND P0, PT, R4, R19, PT ;  /* 0x000000130400720b */ /* 0x000fc80003f0e000 */
[----:B------:R-:W-:Y:S01]  /*1590*/  FSEL R21, R19, R4, !P0 ;  /* 0x0000000413157208 */ /* 0x000fe20004000000 */
[----:B------:R-:W-:Y:S08]  /*15a0*/  @!P1 BRA `(.L_x_18) ;  /* 0x0000000000bc9947 */ /* 0x000ff00003800000 */
[----:B------:R-:W0:Y:S01]  /*15b0*/  LDC R24, c[0x0][0x390] ;  /* 0x0000e400ff187b82 */ /* 0x000e220000000800 */
[----:B------:R-:W-:Y:S02]  /*15c0*/  VIADD R22, R20, 0xfffff000 ;  /* 0xfffff00014167836 */ /* 0x000fe40000000000 */
[----:B------:R-:W-:-:S07]  /*15d0*/  IMAD.MOV.U32 R23, RZ, RZ, 0x1000 ;  /* 0x00001000ff177424 */ /* 0x000fce00078e00ff */
.L_x_20:
[----:B------:R-:W-:-:S05]  /*15e0*/  IMAD.WIDE R26, R23, 0x4, R2 ;  /* 0x00000004171a7825 */ /* 0x000fca00078e0202 */
[----:B------:R-:W2:Y:S04]  /*15f0*/  LDG.E.128.CONSTANT R8, desc[UR6][R26.64] ;  /* 0x000000061a087981 */ /* 0x000ea8000c1e9d00 */
[----:B------:R-:W3:Y:S04]  /*1600*/  LDG.E.128.CONSTANT R12, desc[UR6][R26.64+0x1000] ;  /* 0x001000061a0c7981 */ /* 0x000ee8000c1e9d00 */
[----:B------:R-:W4:Y:S04]  /*1610*/  LDG.E.128.CONSTANT R16, desc[UR6][R26.64+0x2000] ;  /* 0x002000061a107981 */ /* 0x000f28000c1e9d00 */
[----:B------:R-:W5:Y:S01]  /*1620*/  LDG.E.128.CONSTANT R4, desc[UR6][R26.64+0x3000] ;  /* 0x003000061a047981 */ /* 0x000f62000c1e9d00 */
[----:B0-----:R-:W-:Y:S01]  /*1630*/  IMAD.MOV.U32 R20, RZ, RZ, R24 ;  /* 0x000000ffff147224 */ /* 0x001fe200078e0018 */
        /* <DEDUP_REMOVED lines=14> */
[----:B------:R-:W-:Y:S01]  /*1720*/  FSEL R18, R4, R19, !P2 ;  /* 0x0000001304127208 */ /* 0x000fe20005000000 */
[----:B------:R-:W-:Y:S01]  /*1730*/  IMAD.IADD R4, R20, 0x1, -R23 ;  /* 0x0000000114047824 */ /* 0x000fe200078e0a17 */
[----:B------:R-:W-:Y:S02]  /*1740*/  FSEL R5, R6, R5, !P3 ;  /* 0x0000000506057208 */ /* 0x000fe40005800000 */
[----:B------:R-:W-:Y:S02]  /*1750*/  FSETP.GEU.AND P0, PT, R21, R8, PT ;  /* 0x000000081500720b */ /* 0x000fe40003f0e000 */
[----:B------:R-:W-:Y:S02]  /*1760*/  FSETP.GEU.AND P1, PT, R10, R13, PT ;  /* 0x0000000d0a00720b */ /* 0x000fe40003f2e000 */
[----:B------:R-:W-:-:S02]  /*1770*/  FSETP.GEU.AND P2, PT, R14, R17, PT ;  /* 0x000000110e00720b */ /* 0x000fc40003f4e000 */
[----:B------:R-:W-:Y:S02]  /*1780*/  FSETP.GEU.AND P3, PT, R18, R5, PT ;  /* 0x000000051200720b */ /* 0x000fe40003f6e000 */
[----:B------:R-:W-:Y:S02]  /*1790*/  FSEL R8, R8, R21, !P0 ;  /* 0x0000001508087208 */ /* 0x000fe40004000000 */
[----:B------:R-:W-:Y:S02]  /*17a0*/  FSEL R13, R13, R10, !P1 ;  /* 0x0000000a0d0d7208 */ /* 0x000fe40004800000 */
[----:B------:R-:W-:Y:S02]  /*17b0*/  FSEL R14, R17, R14, !P2 ;  /* 0x0000000e110e7208 */ /* 0x000fe40005000000 */
[----:B------:R-:W-:Y:S02]  /*17c0*/  FSEL R5, R5, R18, !P3 ;  /* 0x0000001205057208 */ /* 0x000fe40005800000 */
[----:B------:R-:W-:-:S02]  /*17d0*/  FSETP.GEU.AND P0, PT, R8, R13, PT ;  /* 0x0000000d0800720b */ /* 0x000fc40003f0e000 */
[----:B------:R-:W-:Y:S02]  /*17e0*/  FSETP.GEU.AND P1, PT, R14, R5, PT ;  /* 0x000000050e00720b */ /* 0x000fe40003f2e000 */
[----:B------:R-:W-:Y:S02]  /*17f0*/  FSEL R8, R13, R8, !P0 ;  /* 0x000000080d087208 */ /* 0x000fe40004000000 */
[----:B------:R-:W-:Y:S02]  /*1800*/  FSEL R5, R5, R14, !P1 ;  /* 0x0000000e05057208 */ /* 0x000fe40004800000 */
[----:B------:R-:W-:Y:S02]  /*1810*/  ISETP.GE.AND P1, PT, R4, 0x1000, PT ;  /* 0x000010000400780c */ /* 0x000fe40003f26270 */
[----:B------:R-:W-:-:S04]  /*1820*/  FSETP.GEU.AND P0, PT, R8, R5, PT ;  /* 0x000000050800720b */ /* 0x000fc80003f0e000 */
[----:B------:R-:W-:-:S04]  /*1830*/  FSEL R5, R5, R8, !P0 ;  /* 0x0000000805057208 */ /* 0x000fc80004000000 */
[----:B------:R-:W-:-:S04]  /*1840*/  FSETP.GEU.AND P0, PT, R5, R7, PT ;  /* 0x000000070500720b */ /* 0x000fc80003f0e000 */
[----:B------:R-:W-:Y:S01]  /*1850*/  FSEL R21, R7, R5, !P0 ;  /* 0x0000000507157208 */ /* 0x000fe20004000000 */
[----:B------:R-:W-:Y:S08]  /*1860*/  @!P1 BRA `(.L_x_19) ;  /* 0x00000008009c9947 */ /* 0x000ff00003800000 */
[----:B------:R-:W-:-:S05]  /*1870*/  VIADD R23, R23, 0x1000 ;  /* 0x0000100017177836 */ /* 0x000fca0000000000 */
[----:B------:R-:W-:-:S13]  /*1880*/  ISETP.GT.AND P0, PT, R23, R22, PT ;  /* 0x000000161700720c */ /* 0x000fda0003f04270 */
[----:B------:R-:W-:Y:S05]  /*1890*/  @!P0 BRA `(.L_x_20) ;  /* 0xfffffffc00508947 */ /* 0x000fea000383ffff */
.L_x_18:
[----:B------:R-:W-:-:S13]  /*18a0*/  ISETP.GE.AND P0, PT, R23, R20, PT ;  /* 0x000000141700720c */ /* 0x000fda0003f06270 */
[----:B------:R-:W-:Y:S05]  /*18b0*/  @P0 BRA `(.L_x_19) ;  /* 0x0000000800880947 */ /* 0x000fea0003800000 */
[----:B------:R-:W-:Y:S01]  /*18c0*/  IMAD.IADD R9, R20, 0x1, -R23 ;  /* 0x0000000114097824 */ /* 0x000fe200078e0a17 */
[----:B------:R-:W-:Y:S04]  /*18d0*/  BSSY.RECONVERGENT B1, `(.L_x_19) ;  /* 0x00000a0000017945 */ /* 0x000fe80003800200 */
[----:B------:R-:W-:-:S13]  /*18e0*/  ISETP.GE.AND P0, PT, R0, R9, PT ;  /* 0x000000090000720c */ /* 0x000fda0003f06270 */
[----:B------:R-:W-:Y:S05]  /*18f0*/  @P0 BRA `(.L_x_21) ;  /* 0x0000000800740947 */ /* 0x000fea0003800000 */
[----:B------:R-:W-:Y:S01]  /*1900*/  LOP3.LUT R2, RZ, R0, RZ, 0x33, !PT ;  /* 0x00000000ff027212 */ /* 0x000fe200078e33ff */
[----:B------:R-:W-:Y:S01]  /*1910*/  BSSY.RECONVERGENT B2, `(.L_x_22) ;  /* 0x0000016000027945 */ /* 0x000fe20003800200 */
[----:B------:R-:W-:Y:S02]  /*1920*/  IMAD.MOV.U32 R8, RZ, RZ, R0 ;  /* 0x000000ffff087224 */ /* 0x000fe400078e0000 */
[----:B------:R-:W-:-:S04]  /*1930*/  IADD3 R2, PT, PT, -R23, R20, R2 ;  /* 0x0000001417027210 */ /* 0x000fc80007ffe102 */
[C---:B------:R-:W-:Y:S02]  /*1940*/  LOP3.LUT R3, R2.reuse, 0x300, RZ, 0xc0, !PT ;  /* 0x0000030002037812 */ /* 0x040fe400078ec0ff */
[----:B------:R-:W-:Y:S02]  /*1950*/  ISETP.GE.U32.AND P2, PT, R2, 0x300, PT ;  /* 0x000003000200780c */ /* 0x000fe40003f46070 */
[----:B------:R-:W-:-:S13]  /*1960*/  ISETP.NE.AND P0, PT, R3, 0x300, PT ;  /* 0x000003000300780c */ /* 0x000fda0003f05270 */
[----:B------:R-:W-:Y:S05]  /*1970*/  @!P0 BRA `(.L_x_23) ;  /* 0x00000000003c8947 */ /* 0x000fea0003800000 */
[----:B------:R-:W0:Y:S01]  /*1980*/  LDC.64 R4, c[0x0][0x380] ;  /* 0x0000e000ff047b82 */ /* 0x000e220000000a00 */
[----:B------:R-:W-:Y:S01]  /*1990*/  LEA.HI R2, R2, 0x1, RZ, 0x18 ;  /* 0x0000000102027811 */ /* 0x000fe200078fc0ff */
[----:B------:R-:W-:Y:S02]  /*19a0*/  IMAD.IADD R7, R0, 0x1, R23 ;  /* 0x0000000100077824 */ /* 0x000fe400078e0217 */
[----:B------:R-:W-:Y:S01]  /*19b0*/  IMAD.MOV.U32 R8, RZ, RZ, R0 ;  /* 0x000000ffff087224 */ /* 0x000fe200078e0000 */
[----:B------:R-:W-:-:S05]  /*19c0*/  LOP3.LUT R2, R2, 0x3, RZ, 0xc0, !PT ;  /* 0x0000000302027812 */ /* 0x000fca00078ec0ff */
[----:B------:R-:W-:-:S07]  /*19d0*/  IMAD.MOV R6, RZ, RZ, -R2 ;  /* 0x000000ffff067224 */ /* 0x000fce00078e0a02 */
.L_x_24:
[----:B0-----:R-:W-:-:S06]  /*19e0*/  IMAD.WIDE.U32 R2, R7, 0x4, R4 ;  /* 0x0000000407027825 */ /* 0x001fcc00078e0004 */
[----:B------:R-:W2:Y:S01]  /*19f0*/  LDG.E.CONSTANT R2, desc[UR6][R2.64] ;  /* 0x0000000602027981 */ /* 0x000ea2000c1e9900 */
[----:B------:R-:W-:Y:S02]  /*1a00*/  VIADD R6, R6, 0x1 ;  /* 0x0000000106067836 */ /* 0x000fe40000000000 */
[----:B------:R-:W-:Y:S02]  /*1a10*/  VIADD R8, R8, 0x100 ;  /* 0x0000010008087836 */ /* 0x000fe40000000000 */
[----:B------:R-:W-:Y:S01]  /*1a20*/  VIADD R7, R7, 0x100 ;  /* 0x0000010007077836 */ /* 0x000fe20000000000 */
[----:B------:R-:W-:Y:S02]  /*1a30*/  ISETP.NE.AND P1, PT, R6, RZ, PT ;  /* 0x000000ff0600720c */ /* 0x000fe40003f25270 */
[----:B--2---:R-:W-:-:S04]  /*1a40*/  FSETP.GEU.AND P0, PT, R21, R2, PT ;  /* 0x000000021500720b */ /* 0x004fc80003f0e000 */
[----:B------:R-:W-:-:S07]  /*1a50*/  FSEL R21, R2, R21, !P0 ;  /* 0x0000001502157208 */ /* 0x000fce0004000000 */
[----:B------:R-:W-:Y:S05]  /*1a60*/  @P1 BRA `(.L_x_24) ;  /* 0xfffffffc00dc1947 */ /* 0x000fea000383ffff */
.L_x_23:
[----:B------:R-:W-:Y:S05]  /*1a70*/  BSYNC.RECONVERGENT B2 ;  /* 0x0000000000027941 */ /* 0x000fea0003800200 */
.L_x_22:
[----:B------:R-:W-:Y:S05]  /*1a80*/  @!P2 BRA `(.L_x_21) ;  /* 0x000000080010a947 */ /* 0x000fea0003800000 */
[----:B------:R-:W0:Y:S01]  /*1a90*/  LDCU.64 UR4, c[0x0][0x380] ;  /* 0x00007000ff0477ac */ /* 0x000e220008000a00 */
[----:B------:R-:W-:Y:S01]  /*1aa0*/  IMAD.IADD R5, R9, 0x1, -R8 ;  /* 0x0000000109057824 */ /* 0x000fe200078e0a08 */
[C---:B------:R-:W-:Y:S01]  /*1ab0*/  IADD3 R3, P0, PT, R8.reuse, R23, RZ ;  /* 0x0000001708037210 */ /* 0x040fe20007f1e0ff */
[----:B------:R-:W-:Y:S01]  /*1ac0*/  BSSY.RECONVERGENT B2, `(.L_x_25) ;  /* 0x000004a000027945 */ /* 0x000fe20003800200 */
[----:B------:R-:W-:Y:S02]  /*1ad0*/  IMAD.IADD R11, R8, 0x1, R23 ;  /* 0x00000001080b7824 */ /* 0x000fe400078e0217 */
[----:B------:R-:W-:Y:S01]  /*1ae0*/  ISETP.GT.AND P1, PT, R5, 0xc00, PT ;  /* 0x00000c000500780c */ /* 0x000fe20003f24270 */
[----:B------:R-:W-:Y:S01]  /*1af0*/  IMAD.X R4, RZ, RZ, RZ, P0 ;  /* 0x000000ffff047224 */ /* 0x000fe200000e06ff */
[----:B0-----:R-:W-:-:S04]  /*1b00*/  LEA R2, P0, R3, UR4, 0x2 ;  /* 0x0000000403027c11 */ /* 0x001fc8000f8010ff */
[----:B------:R-:W-:Y:S02]  /*1b10*/  LEA.HI.X R3, R3, UR5, R4, 0x2, P0 ;  /* 0x0000000503037c11 */ /* 0x000fe400080f1404 */
[----:B------:R-:W-:-:S05]  /*1b20*/  IADD3 R2, P0, PT, R2, 0x800, RZ ;  /* 0x0000080002027810 */ /* 0x000fca0007f1e0ff */
[----:B------:R-:W-:Y:S01]  /*1b30*/  IMAD.X R3, RZ, RZ, R3, P0 ;  /* 0x000000ffff037224 */ /* 0x000fe200000e0603 */
[----:B------:R-:W-:Y:S01]  /*1b40*/  PLOP3.LUT P0, PT, PT, PT, PT, 0x80, 0x8 ;  /* 0x000000000008781c */ /* 0x000fe20003f0f070 */
[----:B------:R-:W-:-:S12]  /*1b50*/  @!P1 BRA `(.L_x_26) ;  /* 0x0000000400009947 */ /* 0x000fd80003800000 */
[----:B------:R-:W-:Y:S01]  /*1b60*/  PLOP3.LUT P0, PT, PT, PT, PT, 0x8, 0x80 ;  /* 0x000000000080781c */ /* 0x000fe20003f0e170 */
[----:B------:R-:W-:-:S12]  /*1b70*/  VIADD R13, R9, 0xfffff400 ;  /* 0xfffff400090d7836 */ /* 0x000fd80000000000 */
.L_x_27:
[----:B------:R-:W0:Y:S01]  /*1b80*/  LDC.64 R4, c[0x0][0x380] ;  /* 0x0000e000ff047b82 */ /* 0x000e220000000a00 */
[----:B------:R-:W2:Y:S04]  /*1b90*/  LDG.E.CONSTANT R12, desc[UR6][R2.64+-0x400] ;  /* 0xfffc0006020c7981 */ /* 0x000ea8000c1e9900 */
[----:B------:R-:W3:Y:S01]  /*1ba0*/  LDG.E.CONSTANT R19, desc[UR6][R2.64] ;  /* 0x0000000602137981 */ /* 0x000ee2000c1e9900 */
[----:B------:R-:W-:-:S03]  /*1bb0*/  VIADD R25, R11, 0x400 ;  /* 0x000004000b197836 */ /* 0x000fc60000000000 */
[----:B------:R-:W4:Y:S04]  /*1bc0*/  LDG.E.CONSTANT R18, desc[UR6][R2.64+0x400] ;  /* 0x0004000602127981 */ /* 0x000f28000c1e9900 */
[----:B------:R-:W5:Y:S04]  /*1bd0*/  LDG.E.CONSTANT R16, desc[UR6][R2.64+0xc00] ;  /* 0x000c000602107981 */ /* 0x000f68000c1e9900 */
[----:B------:R-:W5:Y:S01]  /*1be0*/  LDG.E.CONSTANT R15, desc[UR6][R2.64+0x1000] ;  /* 0x00100006020f7981 */ /* 0x000f62000c1e9900 */
[----:B------:R-:W-:-:S03]  /*1bf0*/  VIADD R23, R11, 0x800 ;  /* 0x000008000b177836 */ /* 0x000fc60000000000 */
[----:B------:R-:W5:Y:S01]  /*1c00*/  LDG.E.CONSTANT R14, desc[UR6][R2.64+0x1400] ;  /* 0x00140006020e7981 */ /* 0x000f62000c1e9900 */
[----:B0-----:R-:W-:-:S03]  /*1c10*/  IMAD.WIDE.U32 R6, R11, 0x4, R4 ;  /* 0x000000040b067825 */ /* 0x001fc600078e0004 */
[----:B------:R-:W5:Y:S04]  /*1c20*/  LDG.E.CONSTANT R22, desc[UR6][R2.64+0x2000] ;  /* 0x0020000602167981 */ /* 0x000f68000c1e9900 */
[----:B------:R0:W2:Y:S01]  /*1c30*/  LDG.E.CONSTANT R10, desc[UR6][R6.64] ;  /* 0x00000006060a7981 */ /* 0x0000a2000c1e9900 */
[----:B------:R-:W-:-:S03]  /*1c40*/  IMAD.WIDE.U32 R24, R25, 0x4, R4 ;  /* 0x0000000419187825 */ /* 0x000fc600078e0004 */
[----:B------:R-:W5:Y:S04]  /*1c50*/  LDG.E.CONSTANT R20, desc[UR6][R2.64+0x2400] ;  /* 0x0024000602147981 */ /* 0x000f68000c1e9900 */
[----:B------:R-:W5:Y:S01]  /*1c60*/  LDG.E.CONSTANT R17, desc[UR6][R24.64] ;  /* 0x0000000618117981 */ /* 0x000f62000c1e9900 */
[----:B0-----:R-:W-:-:S03]  /*1c70*/  IMAD.WIDE.U32 R6, R23, 0x4, R4 ;  /* 0x0000000417067825 */ /* 0x001fc600078e0004 */
[----:B------:R-:W5:Y:S04]  /*1c80*/  LDG.E.CONSTANT R23, desc[UR6][R2.64+0x1c00] ;  /* 0x001c000602177981 */ /* 0x000f68000c1e9900 */
[----:B------:R-:W5:Y:S01]  /*1c90*/  LDG.E.CONSTANT R6, desc[UR6][R6.64] ;  /* 0x0000000606067981 */ /* 0x000f62000c1e9900 */
[----:B------:R-:W-:-:S03]  /*1ca0*/  VIADD R27, R11, 0xc00 ;  /* 0x00000c000b1b7836 */ /* 0x000fc60000000000 */
[----:B------:R-:W5:Y:S01]  /*1cb0*/  LDG.E.CONSTANT R26, desc[UR6][R2.64+0x2c00] ;  /* 0x002c0006021a7981 */ /* 0x000f62000c1e9900 */
[----:B------:R-:W-:-:S03]  /*1cc0*/  IMAD.WIDE.U32 R4, R27, 0x4, R4 ;  /* 0x000000041b047825 */ /* 0x000fc600078e0004 */
[----:B------:R-:W5:Y:S04]  /*1cd0*/  LDG.E.CONSTANT R25, desc[UR6][R2.64+0x3000] ;  /* 0x0030000602197981 */ /* 0x000f68000c1e9900 */
[----:B------:R-:W5:Y:S04]  /*1ce0*/  LDG.E.CONSTANT R4, desc[UR6][R4.64] ;  /* 0x0000000604047981 */ /* 0x000f68000c1e9900 */
[----:B------:R0:W5:Y:S01]  /*1cf0*/  LDG.E.CONSTANT R24, desc[UR6][R2.64+0x3400] ;  /* 0x0034000602187981 */ /* 0x000162000c1e9900 */
[----:B------:R-:W-:-:S05]  /*1d00*/  VIADD R8, R8, 0x1000 ;  /* 0x0000100008087836 */ /* 0x000fca0000000000 */
[----:B------:R-:W-:Y:S02]  /*1d10*/  ISETP.GE.AND P2, PT, R8, R13, PT ;  /* 0x0000000d0800720c */ /* 0x000fe40003f46270 */
[----:B0-----:R-:W-:Y:S01]  /*1d20*/  IADD3 R2, P3, PT, R2, 0x4000, RZ ;  /* 0x0000400002027810 */ /* 0x001fe20007f7e0ff */
[----:B------:R-:W-:-:S04]  /*1d30*/  VIADD R11, R11, 0x1000 ;  /* 0x000010000b0b7836 */ /* 0x000fc80000000000 */
[----:B------:R-:W-:Y:S01]  /*1d40*/  IMAD.X R3, RZ, RZ, R3, P3 ;  /* 0x000000ffff037224 */ /* 0x000fe200018e0603 */
[----:B--2---:R-:W-:-:S04]  /*1d50*/  FSETP.GEU.AND P1, PT, R21, R10, PT ;  /* 0x0000000a1500720b */ /* 0x004fc80003f2e000 */
[----:B------:R-:W-:-:S04]  /*1d60*/  FSEL R21, R10, R21, !P1 ;  /* 0x000000150a157208 */ /* 0x000fc80004800000 */
[----:B------:R-:W-:-:S04]  /*1d70*/  FSETP.GEU.AND P1, PT, R21, R12, PT ;  /* 0x0000000c1500720b */ /* 0x000fc80003f2e000 */
[----:B------:R-:W-:-:S04]  /*1d80*/  FSEL R12, R12, R21, !P1 ;  /* 0x000000150c0c7208 */ /* 0x000fc80004800000 */
[----:B---3--:R-:W-:-:S04]  /*1d90*/  FSETP.GEU.AND P1, PT, R12, R19, PT ;  /* 0x000000130c00720b */ /* 0x008fc80003f2e000 */
[----:B------:R-:W-:-:S04]  /*1da0*/  FSEL R19, R19, R12, !P1 ;  /* 0x0000000c13137208 */ /* 0x000fc80004800000 */
[----:B----4-:R-:W-:-:S04]  /*1db0*/  FSETP.GEU.AND P1, PT, R19, R18, PT ;  /* 0x000000121300720b */ /* 0x010fc80003f2e000 */
[----:B------:R-:W-:-:S04]  /*1dc0*/  FSEL R18, R18, R19, !P1 ;  /* 0x0000001312127208 */ /* 0x000fc80004800000 */
[----:B-----5:R-:W-:-:S04]  /*1dd0*/  FSETP.GEU.AND P1, PT, R18, R17, PT ;  /* 0x000000111200720b */ /* 0x020fc80003f2e000 */
        /* <DEDUP_REMOVED lines=24> */
.L_x_26:
[----:B------:R-:W-:Y:S05]  /*1f60*/  BSYNC.RECONVERGENT B2 ;  /* 0x0000000000027941 */ /* 0x000fea0003800200 */
.L_x_25:
[----:B------:R-:W-:Y:S01]  /*1f70*/  IMAD.IADD R4, R9, 0x1, -R8 ;  /* 0x0000000109047824 */ /* 0x000fe200078e0a08 */
[----:B------:R-:W-:Y:S04]  /*1f80*/  BSSY.RECONVERGENT B2, `(.L_x_28) ;  /* 0x0000024000027945 */ /* 0x000fe80003800200 */
[----:B------:R-:W-:-:S13]  /*1f90*/  ISETP.GT.AND P1, PT, R4, 0x400, PT ;  /* 0x000004000400780c */ /* 0x000fda0003f24270 */
[----:B------:R-:W-:Y:S05]  /*1fa0*/  @!P1 BRA `(.L_x_29) ;  /* 0x0000000000849947 */ /* 0x000fea0003800000 */
[----:B------:R-:W0:Y:S01]  /*1fb0*/  LDC.64 R6, c[0x0][0x380] ;  /* 0x0000e000ff067b82 */ /* 0x000e220000000a00 */
[----:B------:R-:W2:Y:S04]  /*1fc0*/  LDG.E.CONSTANT R13, desc[UR6][R2.64+-0x400] ;  /* 0xfffc0006020d7981 */ /* 0x000ea8000c1e9900 */
[----:B------:R-:W3:Y:S01]  /*1fd0*/  LDG.E.CONSTANT R15, desc[UR6][R2.64] ;  /* 0x00000006020f7981 */ /* 0x000ee2000c1e9900 */
[----:B------:R-:W-:-:S03]  /*1fe0*/  VIADD R19, R11, 0x400 ;  /* 0x000004000b137836 */ /* 0x000fc60000000000 */
[----:B------:R-:W4:Y:S04]  /*1ff0*/  LDG.E.CONSTANT R17, desc[UR6][R2.64+0x400] ;  /* 0x0004000602117981 */ /* 0x000f28000c1e9900 */
[----:B------:R-:W5:Y:S04]  /*2000*/  LDG.E.CONSTANT R23, desc[UR6][R2.64+0x1000] ;  /* 0x0010000602177981 */ /* 0x000f68000c1e9900 */
[----:B------:R-:W5:Y:S01]  /*2010*/  LDG.E.CONSTANT R25, desc[UR6][R2.64+0x1400] ;  /* 0x0014000602197981 */ /* 0x000f62000c1e9900 */
[----:B0-----:R-:W-:-:S06]  /*2020*/  IMAD.WIDE.U32 R4, R11, 0x4, R6 ;  /* 0x000000040b047825 */ /* 0x001fcc00078e0006 */
[----:B------:R-:W2:Y:S01]  /*2030*/  LDG.E.CONSTANT R4, desc[UR6][R4.64] ;  /* 0x0000000604047981 */ /* 0x000ea2000c1e9900 */
[----:B------:R-:W-:-:S03]  /*2040*/  IMAD.WIDE.U32 R6, R19, 0x4, R6 ;  /* 0x0000000413067825 */ /* 0x000fc600078e0006 */
[----:B------:R0:W5:Y:S04]  /*2050*/  LDG.E.CONSTANT R19, desc[UR6][R2.64+0xc00] ;  /* 0x000c000602137981 */ /* 0x000168000c1e9900 */
[----:B------:R-:W5:Y:S01]  /*2060*/  LDG.E.CONSTANT R7, desc[UR6][R6.64] ;  /* 0x0000000606077981 */ /* 0x000f62000c1e9900 */
[----:B------:R-:W-:Y:S01]  /*2070*/  VIADD R8, R8, 0x800 ;  /* 0x0000080008087836 */ /* 0x000fe20000000000 */
        /* <DEDUP_REMOVED lines=17> */
[----:B------:R-:W-:Y:S02]  /*2190*/  FSETP.GEU.AND P1, PT, R4, R25, PT ;  /* 0x000000190400720b */ /* 0x000fe40003f2e000 */
[----:B------:R-:W-:Y:S02]  /*21a0*/  PLOP3.LUT P0, PT, PT, PT, PT, 0x8, 0x80 ;  /* 0x000000000080781c */ /* 0x000fe40003f0e170 */
[----:B------:R-:W-:-:S11]  /*21b0*/  FSEL R21, R25, R4, !P1 ;  /* 0x0000000419157208 */ /* 0x000fd60004800000 */
.L_x_29:
[----:B------:R-:W-:Y:S05]  /*21c0*/  BSYNC.RECONVERGENT B2 ;  /* 0x0000000000027941 */ /* 0x000fea0003800200 */
.L_x_28:
[----:B------:R-:W-:-:S13]  /*21d0*/  ISETP.LT.OR P0, PT, R8, R9, P0 ;  /* 0x000000090800720c */ /* 0x000fda0000701670 */
[----:B------:R-:W-:Y:S05]  /*21e0*/  @!P0 BRA `(.L_x_21) ;  /* 0x0000000000388947 */ /* 0x000fea0003800000 */
[----:B------:R-:W0:Y:S01]  /*21f0*/  LDC.64 R4, c[0x0][0x380] ;  /* 0x0000e000ff047b82 */ /* 0x000e220000000a00 */
[----:B------:R-:W2:Y:S04]  /*2200*/  LDG.E.CONSTANT R6, desc[UR6][R2.64+-0x400] ;  /* 0xfffc000602067981 */ /* 0x000ea8000c1e9900 */
[----:B------:R-:W3:Y:S04]  /*2210*/  LDG.E.CONSTANT R7, desc[UR6][R2.64] ;  /* 0x0000000602077981 */ /* 0x000ee8000c1e9900 */
[----:B------:R-:W4:Y:S01]  /*2220*/  LDG.E.CONSTANT R9, desc[UR6][R2.64+0x400] ;  /* 0x0004000602097981 */ /* 0x000f22000c1e9900 */
[----:B0-----:R-:W-:-:S06]  /*2230*/  IMAD.WIDE.U32 R4, R11, 0x4, R4 ;  /* 0x000000040b047825 */ /* 0x001fcc00078e0004 */
[----:B------:R-:W5:Y:S02]  /*2240*/  LDG.E.CONSTANT R4, desc[UR6][R4.64] ;  /* 0x0000000604047981 */ /* 0x000f64000c1e9900 */
[----:B-----5:R-:W-:-:S04]  /*2250*/  FSETP.GEU.AND P0, PT, R21, R4, PT ;  /* 0x000000041500720b */ /* 0x020fc80003f0e000 */
[----:B------:R-:W-:-:S04]  /*2260*/  FSEL R21, R4, R21, !P0 ;  /* 0x0000001504157208 */ /* 0x000fc80004000000 */
[----:B--2---:R-:W-:-:S04]  /*2270*/  FSETP.GEU.AND P0, PT, R21, R6, PT ;  /* 0x000000061500720b */ /* 0x004fc80003f0e000 */
[----:B------:R-:W-:-:S04]  /*2280*/  FSEL R6, R6, R21, !P0 ;  /* 0x0000001506067208 */ /* 0x000fc80004000000 */
[----:B---3--:R-:W-:-:S04]  /*2290*/  FSETP.GEU.AND P0, PT, R6, R7, PT ;  /* 0x000000070600720b */ /* 0x008fc80003f0e000 */
[----:B------:R-:W-:-:S04]  /*22a0*/  FSEL R6, R7, R6, !P0 ;  /* 0x0000000607067208 */ /* 0x000fc80004000000 */
[----:B----4-:R-:W-:-:S04]  /*22b0*/  FSETP.GEU.AND P0, PT, R6, R9, PT ;  /* 0x000000090600720b */ /* 0x010fc80003f0e000 */
[----:B------:R-:W-:-:S09]  /*22c0*/  FSEL R21, R9, R6, !P0 ;  /* 0x0000000609157208 */ /* 0x000fd20004000000 */
.L_x_21:
[----:B------:R-:W-:Y:S05]  /*22d0*/  BSYNC.RECONVERGENT B1 ;  /* 0x0000000000017941 */ /* 0x000fea0003800200 */
.L_x_19:
[----:B------:R-:W0:Y:S01]  /*22e0*/  S2R R6, SR_LANEID ;  /* 0x0000000000067919 */ /* 0x000e220000000000 */
[----:B------:R-:W1:Y:S02]  /*22f0*/  SHFL.DOWN PT, R2, R21, 0x1, 0x1f ;  /* 0x08201f0015027f89 */ /* 0x000e6400000e0000 */
[----:B-1----:R-:W-:Y:S02]  /*2300*/  FSETP.GEU.AND P0, PT, R21, R2, PT ;  /* 0x000000021500720b */ /* 0x002fe40003f0e000 */
[C---:B0-----:R-:W-:Y:S02]  /*2310*/  ISETP.GT.AND P1, PT, R6.reuse, 0x1e, PT ;  /* 0x0000001e0600780c */ /* 0x041fe40003f24270 */
[----:B------:R-:W-:-:S11]  /*2320*/  ISETP.NE.AND P2, PT, R6, RZ, PT ;  /* 0x000000ff0600720c */ /* 0x000fd60003f45270 */
[----:B------:R-:W-:Y:S02]  /*2330*/  @!P1 FSEL R21, R2, R21, !P0 ;  /* 0x0000001502159208 */ /* 0x000fe40004000000 */
[----:B------:R-:W-:Y:S01]  /*2340*/  ISETP.GT.AND P1, PT, R6, 0x1d, PT ;  /* 0x0000001d0600780c */ /* 0x000fe20003f24270 */
[----:B------:R-:W0:Y:S01]  /*2350*/  @!P2 S2R R5, SR_CgaCtaId ;  /* 0x000000000005a919 */ /* 0x000e220000008800 */
[----:B------:R-:W-:Y:S02]  /*2360*/  @!P2 MOV R4, 0x400 ;  /* 0x000004000004a802 */ /* 0x000fe40000000f00 */
[----:B------:R-:W-:Y:S01]  /*2370*/  @!P2 SHF.R.U32.HI R3, RZ, 0x3, R0 ;  /* 0x00000003ff03a819 */ /* 0x000fe20000011600 */
[----:B------:R-:W1:Y:S03]  /*2380*/  SHFL.DOWN PT, R2, R21, 0x2, 0x1f ;  /* 0x08401f0015027f89 */ /* 0x000e6600000e0000 */
[----:B------:R-:W-:-:S02]  /*2390*/  @!P2 LOP3.LUT R3, R3, 0x7c, RZ, 0xc0, !PT ;  /* 0x0000007c0303a812 */ /* 0x000fc400078ec0ff */
[----:B-1----:R-:W-:-:S04]  /*23a0*/  FSETP.GEU.AND P0, PT, R21, R2, PT ;  /* 0x000000021500720b */ /* 0x002fc80003f0e000 */
[----:B------:R-:W-:Y:S02]  /*23b0*/  @!P1 FSEL R21, R2, R21, !P0 ;  /* 0x0000001502159208 */ /* 0x000fe40004000000 */
[----:B------:R-:W-:Y:S02]  /*23c0*/  ISETP.GT.AND P1, PT, R6, 0x1b, PT ;  /* 0x0000001b0600780c */ /* 0x000fe40003f24270 */
[----:B0-----:R-:W-:Y:S01]  /*23d0*/  @!P2 LEA R4, R5, R4, 0x18 ;  /* 0x000000040504a211 */ /* 0x001fe200078ec0ff */
[----:B------:R-:W0:Y:S04]  /*23e0*/  SHFL.DOWN PT, R2, R21, 0x4, 0x1f ;  /* 0x08801f0015027f89 */ /* 0x000e2800000e0000 */
[----:B------:R-:W-:Y:S01]  /*23f0*/  @!P2 IMAD.IADD R3, R3, 0x1, R4 ;  /* 0x000000010303a824 */ /* 0x000fe200078e0204 */
[----:B0-----:R-:W-:-:S05]  /*2400*/  FSETP.GEU.AND P0, PT, R21, R2, PT ;  /* 0x000000021500720b */ /* 0x001fca0003f0e000 */
        /* <DEDUP_REMOVED lines=35> */
.L_x_2:
        /* <DEDUP_REMOVED lines=12> */
.L_x_32:
[----:B------:R-:W-:Y:S05]  /*2700*/  BSYNC.RECONVERGENT B1 ;  /* 0x0000000000017941 */ /* 0x000fea0003800200 */
.L_x_31:
        /* <DEDUP_REMOVED lines=16> */
.L_x_37:
        /* <DEDUP_REMOVED lines=10> */
.L_x_36:
[----:B------:R-:W-:Y:S05]  /*28b0*/  BSYNC.RECONVERGENT B2 ;  /* 0x0000000000027941 */ /* 0x000fea0003800200 */
.L_x_35:
        /* <DEDUP_REMOVED lines=8> */
.L_x_40:
        /* <DEDUP_REMOVED lines=59> */
.L_x_39:
[----:B------:R-:W-:Y:S05]  /*2cf0*/  BSYNC.RECONVERGENT B2 ;  /* 0x0000000000027941 */ /* 0x000fea0003800200 */
.L_x_38:
        /* <DEDUP_REMOVED lines=34> */
.L_x_42:
[----:B------:R-:W-:Y:S05]  /*2f20*/  BSYNC.RECONVERGENT B2 ;  /* 0x0000000000027941 */ /* 0x000fea0003800200 */
.L_x_41:
        /* <DEDUP_REMOVED lines=16> */
.L_x_34:
[----:B------:R-:W-:Y:S05]  /*3030*/  BSYNC.RECONVERGENT B1 ;  /* 0x0000000000017941 */ /* 0x000fea0003800200 */
.L_x_33:
        /* <DEDUP_REMOVED lines=58> */
.L_x_43:
[----:B------:R-:W-:Y:S01]  /*33e0*/  LOP3.LUT R0, R7, 0x3e0, RZ, 0xc0, !PT ;  /* 0x000003e007007812 */ /* 0x000fe200078ec0ff */
[----:B0-----:R-:W0:Y:S03]  /*33f0*/  S2R R2, SR_LANEID ;  /* 0x0000000000027919 */ /* 0x001e260000000000 */
[----:B------:R-:W-:Y:S01]  /*3400*/  LOP3.LUT R9, RZ, R0, RZ, 0x33, !PT ;  /* 0x00000000ff097212 */ /* 0x000fe200078e33ff */
[----:B------:R-:W-:-:S04]  /*3410*/  VIADD R3, R0, 0x20 ;  /* 0x0000002000037836 */ /* 0x000fc80000000000 */
[----:B------:R-:W-:Y:S01]  /*3420*/  IMAD.IADD R9, R9, 0x1, R20 ;  /* 0x0000000109097824 */ /* 0x000fe200078e0214 */
[----:B------:R-:W-:-:S04]  /*3430*/  ISETP.GT.AND P0, PT, R3, R20, PT ;  /* 0x000000140300720c */ /* 0x000fc80003f04270 */
[----:B------:R-:W-:-:S05]  /*3440*/  SEL R4, R9, 0x1f, P0 ;  /* 0x0000001f09047807 */ /* 0x000fca0000000000 */
[----:B------:R-:W1:Y:S01]  /*3450*/  SHFL.DOWN PT, R0, R5, 0x1, R4 ;  /* 0x0820000005007989 */ /* 0x000e6200000e0004 */
[C---:B0-----:R-:W-:Y:S01]  /*3460*/  ISETP.GE.AND P1, PT, R2.reuse, R4, PT ;  /* 0x000000040200720c */ /* 0x041fe20003f26270 */
[----:B------:R-:W-:Y:S01]  /*3470*/  VIADD R3, R2, 0x2 ;  /* 0x0000000202037836 */ /* 0x000fe20000000000 */
[----:B-1----:R-:W-:-:S11]  /*3480*/  FSETP.GEU.AND P0, PT, R5, R0, PT ;  /* 0x000000000500720b */ /* 0x002fd60003f0e000 */
[----:B------:R-:W-:Y:S02]  /*3490*/  @!P1 FSEL R5, R0, R5, !P0 ;  /* 0x0000000500059208 */ /* 0x000fe40004000000 */
[----:B------:R-:W-:Y:S01]  /*34a0*/  ISETP.GT.AND P1, PT, R3, R4, PT ;  /* 0x000000040300720c */ /* 0x000fe20003f24270 */
[----:B------:R-:W-:Y:S02]  /*34b0*/  VIADD R3, R2, 0x4 ;  /* 0x0000000402037836 */ /* 0x000fe40000000000 */
[----:B------:R-:W0:Y:S02]  /*34c0*/  SHFL.DOWN PT, R0, R5, 0x2, R4 ;  /* 0x0840000005007989 */ /* 0x000e2400000e0004 */
[----:B0-----:R-:W-:-:S08]  /*34d0*/  FSETP.GEU.AND P0, PT, R5, R0, PT ;  /* 0x000000000500720b */ /* 0x001fd00003f0e000 */
[----:B------:R-:W-:Y:S02]  /*34e0*/  @!P1 FSEL R5, R0, R5, !P0 ;  /* 0x0000000500059208 */ /* 0x000fe40004000000 */
[-C--:B------:R-:W-:Y:S01]  /*34f0*/  ISETP.GT.AND P1, PT, R3, R4.reuse, PT ;  /* 0x000000040300720c */ /* 0x080fe20003f24270 */
[C---:B------:R-:W-:Y:S02]  /*3500*/  VIADD R3, R2.reuse, 0x8 ;  /* 0x0000000802037836 */ /* 0x040fe40000000000 */
[----:B------:R-:W0:Y:S03]  /*3510*/  SHFL.DOWN PT, R0, R5, 0x4, R4 ;  /* 0x0880000005007989 */ /* 0x000e2600000e0004 */
[----:B------:R-:W-:Y:S01]  /*3520*/  ISETP.GT.AND P2, PT, R3, R4, PT ;  /* 0x000000040300720c */ /* 0x000fe20003f44270 */
[----:B------:R-:W-:Y:S01]  /*3530*/  VIADD R3, R2, 0x10 ;  /* 0x0000001002037836 */ /* 0x000fe20000000000 */
[----:B0-----:R-:W-:-:S05]  /*3540*/  FSETP.GEU.AND P0, PT, R5, R0, PT ;  /* 0x000000000500720b */ /* 0x001fca0003f0e000 */
[----:B------:R-:W-:Y:S02]  /*3550*/  @!P1 FSEL R5, R0, R5, !P0 ;  /* 0x0000000500059208 */ /* 0x000fe40004000000 */
[----:B------:R-:W-:-:S03]  /*3560*/  ISETP.NE.AND P0, PT, R2, RZ, PT ;  /* 0x000000ff0200720c */ /* 0x000fc60003f05270 */
[----:B------:R-:W0:Y:S10]  /*3570*/  SHFL.DOWN PT, R0, R5, 0x8, R4 ;  /* 0x0900000005007989 */ /* 0x000e3400000e0004 */
[----:B------:R-:W1:Y:S01]  /*3580*/  @!P0 S2R R6, SR_CgaCtaId ;  /* 0x0000000000068919 */ /* 0x000e620000008800 */
[----:B------:R-:W-:-:S04]  /*3590*/  @!P0 SHF.R.U32.HI R2, RZ, 0x3, R7 ;  /* 0x00000003ff028819 */ /* 0x000fc80000011607 */
[----:B------:R-:W-:Y:S02]  /*35a0*/  @!P0 LOP3.LUT R2, R2, 0x7c, RZ, 0xc0, !PT ;  /* 0x0000007c02028812 */ /* 0x000fe400078ec0ff */
[----:B0-----:R-:W-:-:S04]  /*35b0*/  FSETP.GEU.AND P1, PT, R5, R0, PT ;  /* 0x000000000500720b */ /* 0x001fc80003f2e000 */
[----:B------:R-:W-:Y:S02]  /*35c0*/  @!P2 FSEL R5, R0, R5, !P1 ;  /* 0x000000050005a208 */ /* 0x000fe40004800000 */
[----:B------:R-:W-:Y:S02]  /*35d0*/  ISETP.GT.AND P2, PT, R3, R4, PT ;  /* 0x000000040300720c */ /* 0x000fe40003f44270 */
[----:B------:R-:W-:Y:S01]  /*35e0*/  @!P0 MOV R3, 0x400 ;  /* 0x0000040000038802 */ /* 0x000fe20000000f00 */
[----:B------:R-:W0:Y:S03]  /*35f0*/  SHFL.DOWN PT, R0, R5, 0x10, R4 ;  /* 0x0a00000005007989 */ /* 0x000e2600000e0004 */
        /* <DEDUP_REMOVED lines=37> */
.L_x_30:
[----:B------:R-:W0:Y:S01]  /*3850*/  S2R R8, SR_TID.X ;  /* 0x0000000000087919 */ /* 0x000e220000002100 */
[----:B------:R-:W0:Y:S02]  /*3860*/  LDC.64 R2, c[0x0][0x380] ;  /* 0x0000e000ff027b82 */ /* 0x000e240000000a00 */
[----:B0-----:R-:W-:-:S05]  /*3870*/  IMAD.WIDE.U32 R2, R8, 0x4, R2 ;  /* 0x0000000408027825 */ /* 0x001fca00078e0002 */
[----:B------:R-:W2:Y:S04]  /*3880*/  LDG.E.CONSTANT R19, desc[UR6][R2.64] ;  /* 0x0000000602137981 */ /* 0x000ea8000c1e9900 */
[----:B------:R-:W2:Y:S04]  /*3890*/  LDG.E.CONSTANT R0, desc[UR6][R2.64+0x400] ;  /* 0x0004000602007981 */ /* 0x000ea8000c1e9900 */
[----:B------:R-:W3:Y:S04]  /*38a0*/  LDG.E.CONSTANT R4, desc[UR6][R2.64+0x800] ;  /* 0x0008000602047981 */ /* 0x000ee8000c1e9900 */
[----:B------:R-:W3:Y:S04]  /*38b0*/  LDG.E.CONSTANT R5, desc[UR6][R2.64+0xc00] ;  /* 0x000c000602057981 */ /* 0x000ee8000c1e9900 */
[----:B------:R-:W4:Y:S04]  /*38c0*/  LDG.E.CONSTANT R6, desc[UR6][R2.64+0x1000] ;  /* 0x0010000602067981 */ /* 0x000f28000c1e9900 */
[----:B------:R-:W4:Y:S04]  /*38d0*/  LDG.E.CONSTANT R7, desc[UR6][R2.64+0x1400] ;  /* 0x0014000602077981 */ /* 0x000f28000c1e9900 */
[----:B------:R-:W5:Y:S04]  /*38e0*/  LDG.E.CONSTANT R9, desc[UR6][R2.64+0x1800] ;  /* 0x0018000602097981 */ /* 0x000f68000c1e9900 */
        /* <DEDUP_REMOVED lines=8> */
[----:B------:R-:W5:Y:S01]  /*3970*/  LDG.E.CONSTANT R18, desc[UR6][R2.64+0x3c00] ;  /* 0x003c000602127981 */ /* 0x000f62000c1e9900 */
[----:B--2---:R-:W-:-:S04]  /*3980*/  FSETP.GEU.AND P0, PT, R19, R0, PT ;  /* 0x000000001300720b */ /* 0x004fc80003f0e000 */
[----:B------:R-:W-:Y:S02]  /*3990*/  FSEL R0, R0, R19, !P0 ;  /* 0x0000001300007208 */ /* 0x000fe40004000000 */
[----:B---3--:R-:W-:-:S04]  /*39a0*/  FSETP.GEU.AND P1, PT, R4, R5, PT ;  /* 0x000000050400720b */ /* 0x008fc80003f2e000 */
[----:B------:R-:W-:Y:S02]  /*39b0*/  FSEL R5, R5, R4, !P1 ;  /* 0x0000000405057208 */ /* 0x000fe40004800000 */
[----:B----4-:R-:W-:-:S04]  /*39c0*/  FSETP.GEU.AND P2, PT, R6, R7, PT ;  /* 0x000000070600720b */ /* 0x010fc80003f4e000 */
[----:B------:R-:W-:Y:S02]  /*39d0*/  FSEL R6, R7, R6, !P2 ;  /* 0x0000000607067208 */ /* 0x000fe40005000000 */
[----:B-----5:R-:W-:-:S04]  /*39e0*/  FSETP.GEU.AND P3, PT, R9, R10, PT ;  /* 0x0000000a0900720b */ /* 0x020fc80003f6e000 */
[----:B------:R-:W-:Y:S02]  /*39f0*/  FSEL R9, R10, R9, !P3 ;  /* 0x000000090a097208 */ /* 0x000fe40005800000 */
[----:B------:R-:W-:-:S04]  /*3a00*/  FSETP.GEU.AND P0, PT, R11, R12, PT ;  /* 0x0000000c0b00720b */ /* 0x000fc80003f0e000 */
[----:B------:R-:W-:Y:S02]  /*3a10*/  FSEL R11, R12, R11, !P0 ;  /* 0x0000000b0c0b7208 */ /* 0x000fe40004000000 */
[----:B------:R-:W-:Y:S02]  /*3a20*/  FSETP.GEU.AND P0, PT, R0, R5, PT ;  /* 0x000000050000720b */ /* 0x000fe40003f0e000 */
[----:B------:R-:W-:Y:S02]  /*3a30*/  FSETP.GEU.AND P1, PT, R13, R14, PT ;  /* 0x0000000e0d00720b */ /* 0x000fe40003f2e000 */
[----:B------:R-:W-:Y:S02]  /*3a40*/  FSEL R0, R5, R0, !P0 ;  /* 0x0000000005007208 */ /* 0x000fe40004000000 */
[----:B------:R-:W-:Y:S02]  /*3a50*/  FSEL R14, R14, R13, !P1 ;  /* 0x0000000d0e0e7208 */ /* 0x000fe40004800000 */
[----:B------:R-:W-:-:S02]  /*3a60*/  FSETP.GEU.AND P1, PT, R6, R9, PT ;  /* 0x000000090600720b */ /* 0x000fc40003f2e000 */
[----:B------:R-:W-:Y:S02]  /*3a70*/  FSETP.GEU.AND P2, PT, R15, R16, PT ;  /* 0x000000100f00720b */ /* 0x000fe40003f4e000 */
[----:B------:R-:W-:Y:S02]  /*3a80*/  FSEL R9, R9, R6, !P1 ;  /* 0x0000000609097208 */ /* 0x000fe40004800000 */
[----:B------:R-:W-:Y:S02]  /*3a90*/  FSEL R15, R16, R15, !P2 ;  /* 0x0000000f100f7208 */ /* 0x000fe40005000000 */
[----:B------:R-:W-:Y:S02]  /*3aa0*/  FSETP.GEU.AND P2, PT, R11, R14, PT ;  /* 0x0000000e0b00720b */ /* 0x000fe40003f4e000 */
[----:B------:R-:W-:Y:S02]  /*3ab0*/  FSETP.GEU.AND P3, PT, R17, R18, PT ;  /* 0x000000121100720b */ /* 0x000fe40003f6e000 */
[----:B------:R-:W-:-:S02]  /*3ac0*/  FSEL R11, R14, R11, !P2 ;  /* 0x0000000b0e0b7208 */ /* 0x000fc40005000000 */
[----:B------:R-:W-:Y:S02]  /*3ad0*/  FSEL R18, R18, R17, !P3 ;  /* 0x0000001112127208 */ /* 0x000fe40005800000 */
[----:B------:R-:W-:Y:S02]  /*3ae0*/  FSETP.GEU.AND P0, PT, R0, R9, PT ;  /* 0x000000090000720b */ /* 0x000fe40003f0e000 */
[----:B------:R-:W-:Y:S02]  /*3af0*/  FSETP.GEU.AND P3, PT, R15, R18, PT ;  /* 0x000000120f00720b */ /* 0x000fe40003f6e000 */
[----:B------:R-:W-:Y:S02]  /*3b00*/  FSEL R0, R9, R0, !P0 ;  /* 0x0000000009007208 */ /* 0x000fe40004000000 */
[----:B------:R-:W-:-:S04]  /*3b10*/  FSEL R18, R18, R15, !P3 ;  /* 0x0000000f12127208 */ /* 0x000fc80005800000 */
[----:B------:R-:W-:-:S04]  /*3b20*/  FSETP.GEU.AND P1, PT, R11, R18, PT ;  /* 0x000000120b00720b */ /* 0x000fc80003f2e000 */
[----:B------:R-:W-:Y:S01]  /*3b30*/  FSEL R5, R18, R11, !P1 ;  /* 0x0000000b12057208 */ /* 0x000fe20004800000 */
[----:B------:R-:W-:Y:S01]  /*3b40*/  IMAD.MOV.U32 R11, RZ, RZ, 0x1000 ;  /* 0x00001000ff0b7424 */ /* 0x000fe200078e00ff */
[----:B------:R-:W-:Y:S02]  /*3b50*/  ISETP.GE.U32.AND P1, PT, R20, 0x2000, PT ;  /* 0x000020001400780c */ /* 0x000fe40003f26070 */
[----:B------:R-:W-:-:S04]  /*3b60*/  FSETP.GEU.AND P0, PT, R0, R5, PT ;  /* 0x000000050000720b */ /* 0x000fc80003f0e000 */
[----:B------:R-:W-:-:S07]  /*3b70*/  FSEL R0, R5, R0, !P0 ;  /* 0x0000000005007208 */ /* 0x000fce0004000000 */
[----:B------:R-:W-:Y:S05]  /*3b80*/  @!P1 BRA `(.L_x_44) ;  /* 0x0000000000ec9947 */ /* 0x000fea0003800000 */
[----:B------:R-:W0:Y:S01]  /*3b90*/  LDC R7, c[0x0][0x390] ;  /* 0x0000e400ff077b82 */ /* 0x000e220000000800 */
[----:B------:R-:W-:Y:S02]  /*3ba0*/  VIADD R6, R20, 0xfffff000 ;  /* 0xfffff00014067836 */ /* 0x000fe40000000000 */
[----:B------:R-:W-:-:S07]  /*3bb0*/  IMAD.MOV.U32 R11, RZ, RZ, 0x1000 ;  /* 0x00001000ff0b7424 */ /* 0x000fce00078e00ff */
.L_x_46:
[----:B------:R-:W-:-:S05]  /*3bc0*/  IMAD.WIDE R4, R11, 0x4, R2 ;  /* 0x000000040b047825 */ /* 0x000fca00078e0202 */
        /* <DEDUP_REMOVED lines=15> */
[----:B------:R1:W5:Y:S01]  /*3cc0*/  LDG.E.CONSTANT R16, desc[UR6][R4.64+0x3c00] ;  /* 0x003c000604107981 */ /* 0x000362000c1e9900 */
        /* <DEDUP_REMOVED lines=16> */
[----:B------:R-:W-:Y:S01]  /*3dd0*/  FSEL R23, R23, R20, !P1 ;  /* 0x0000001417177208 */ /* 0x000fe20004800000 */
[----:B0-----:R-:W-:Y:S01]  /*3de0*/  IMAD.MOV.U32 R20, RZ, RZ, R7 ;  /* 0x000000ffff147224 */ /* 0x001fe200078e0007 */
[----:B------:R-:W-:Y:S02]  /*3df0*/  FSEL R10, R13, R10, !P2 ;  /* 0x0000000a0d0a7208 */ /* 0x000fe40005000000 */
[----:B------:R-:W-:Y:S01]  /*3e00*/  FSETP.GEU.AND P2, PT, R24, R15, PT ;  /* 0x0000000f1800720b */ /* 0x000fe20003f4e000 */
[----:B-1----:R-:W-:Y:S01]  /*3e10*/  IMAD.IADD R4, R20, 0x1, -R11 ;  /* 0x0000000114047824 */ /* 0x002fe200078e0a0b */
        /* <DEDUP_REMOVED lines=18> */
.L_x_44:
        /* <DEDUP_REMOVED lines=20> */
.L_x_50:
        /* <DEDUP_REMOVED lines=9> */
.L_x_49:
[----:B------:R-:W-:Y:S05]  /*4110*/  BSYNC.RECONVERGENT B2 ;  /* 0x0000000000027941 */ /* 0x000fea0003800200 */
.L_x_48:
        /* <DEDUP_REMOVED lines=16> */
.L_x_53:
        /* <DEDUP_REMOVED lines=62> */
.L_x_52:
[----:B------:R-:W-:Y:S05]  /*4600*/  BSYNC.RECONVERGENT B2 ;  /* 0x0000000000027941 */ /* 0x000fea0003800200 */
.L_x_51:
        /* <DEDUP_REMOVED lines=37> */
.L_x_55:
[----:B------:R-:W-:Y:S05]  /*4860*/  BSYNC.RECONVERGENT B2 ;  /* 0x0000000000027941 */ /* 0x000fea0003800200 */
.L_x_54:
[----:B------:R-:W-:-:S13]  /*4870*/  ISETP.LT.OR P0, PT, R10, R9, P0 ;  /* 0x000000090a00720c */ /* 0x000fda0000701670 */
[----:B------:R-:W-:Y:S05]  /*4880*/  @!P0 BRA `(.L_x_47) ;  /* 0x0000000000388947 */ /* 0x000fea0003800000 */
[----:B------:R-:W0:Y:S01]  /*4890*/  LDC.64 R4, c[0x0][0x380] ;  /* 0x0000e000ff047b82 */ /* 0x000e220000000a00 */
[----:B------:R-:W2:Y:S04]  /*48a0*/  LDG.E.CONSTANT R7, desc[UR6][R2.64+-0x400] ;  /* 0xfffc000602077981 */ /* 0x000ea8000c1e9900 */
[----:B------:R-:W3:Y:S01]  /*48b0*/  LDG.E.CONSTANT R9, desc[UR6][R2.64] ;  /* 0x0000000602097981 */ /* 0x000ee2000c1e9900 */
[----:B0-----:R-:W-:-:S03]  /*48c0*/  IMAD.WIDE.U32 R4, R11, 0x4, R4 ;  /* 0x000000040b047825 */ /* 0x001fc600078e0004 */
[----:B------:R-:W4:Y:S04]  /*48d0*/  LDG.E.CONSTANT R11, desc[UR6][R2.64+0x400] ;  /* 0x00040006020b7981 */ /* 0x000f28000c1e9900 */
        /* <DEDUP_REMOVED lines=9> */
.L_x_47:
[----:B------:R-:W-:Y:S05]  /*4970*/  BSYNC.RECONVERGENT B1 ;  /* 0x0000000000017941 */ /* 0x000fea0003800200 */
.L_x_45:
[----:B------:R-:W0:Y:S01]  /*4980*/  S2R R6, SR_LANEID ;  /* 0x0000000000067919 */ /* 0x000e220000000000 */
[----:B------:R-:W-:-:S05]  /*4990*/  IMAD.MOV.U32 R3, RZ, RZ, R0 ;  /* 0x000000ffff037224 */ /* 0x000fca00078e0000 */
        /* <DEDUP_REMOVED lines=51> */
[----:B------:R-:W-:-:S09]  /*4cd0*/  FSEL R0, R9, R0, !P1 ;  /* 0x0000000009007208 */ /* 0x000fd20004800000 */
.L_x_17:
[----:B------:R-:W-:Y:S05]  /*4ce0*/  BSYNC.RECONVERGENT B0 ;  /* 0x0000000000007941 */ /* 0x000fea0003800200 */
.L_x_1:
[----:B------:R-:W-:Y:S05]  /*4cf0*/  @P0 EXIT ;  /* 0x000000000000094d */ /* 0x000fea0003800000 */
[----:B------:R-:W0:Y:S01]  /*4d00*/  LDCU UR4, c[0x0][0x398] ;  /* 0x00007300ff0477ac */ /* 0x000e220008000800 */
[----:B------:R-:W1:Y:S01]  /*4d10*/  LDC.64 R2, c[0x0][0x388] ;  /* 0x0000e200ff027b82 */ /* 0x000e620000000a00 */
[----:B0-----:R-:W-:-:S04]  /*4d20*/  FSETP.GT.AND P0, PT, R0, UR4, PT ;  /* 0x0000000400007c0b */ /* 0x001fc8000bf04000 */
[----:B------:R-:W-:-:S05]  /*4d30*/  FSEL R5, R0, UR4, P0 ;  /* 0x0000000400057c08 */ /* 0x000fca0008000000 */
[----:B-1----:R-:W-:Y:S01]  /*4d40*/  STG.E desc[UR6][R2.64], R5 ;  /* 0x0000000502007986 */ /* 0x002fe2000c101906 */
[----:B------:R-:W-:Y:S05]  /*4d50*/  EXIT ;  /* 0x000000000000794d */ /* 0x000fea0003800000 */
.L_x_56:
[----:B------:R-:W-:-:S00]  /*4d60*/  BRA `(.L_x_56) ;  /* 0xfffffffc00fc7947 */ /* 0x000fc0000383ffff */
[----:B------:R-:W-:-:S00]  /*4d70*/  NOP ;  /* 0x0000000000007918 */ /* 0x000fc00000000000 */
        /* <DEDUP_REMOVED lines=8> */
.L_x_153:


//--------------------- .text._ZN3cub18CUB_300001_SM_10006detail6reduce18DeviceReduceKernelINS2_10policy_hubIfjN4cuda3__47maximumIvEEE10Policy1000EPfjS8_fNS5_3std3__410__identityEEEvT0_PT3_T1_NS0_13GridEvenShareISI_EET2_T4_ --------------------------
	.section	.text._ZN3cub18CUB_300001_SM_10006detail6reduce18DeviceReduceKernelINS2_10policy_hubIfjN4cuda3__47maximumIvEEE10Policy1000EPfjS8_fNS5_3std3__410__identityEEEvT0_PT3_T1_NS0_13GridEvenShareISI_EET2_T4_,"ax",@progbits
	.align	128
        .global         _ZN3cub18CUB_300001_SM_10006detail6reduce18DeviceReduceKernelINS2_10policy_hubIfjN4cuda3__47maximumIvEEE10Policy1000EPfjS8_fNS5_3std3__410__identityEEEvT0_PT3_T1_NS0_13GridEvenShareISI_EET2_T4_
        .type           _ZN3cub18CUB_300001_SM_10006detail6reduce18DeviceReduceKernelINS2_10policy_hubIfjN4cuda3__47maximumIvEEE10Policy1000EPfjS8_fNS5_3std3__410__identityEEEvT0_PT3_T1_NS0_13GridEvenShareISI_EET2_T4_,@function
        .size           _ZN3cub18CUB_300001_SM_10006detail6reduce18DeviceReduceKernelINS2_10policy_hubIfjN4cuda3__47maximumIvEEE10Policy1000EPfjS8_fNS5_3std3__410__identityEEEvT0_PT3_T1_NS0_13GridEvenShareISI_EET2_T4_,(.L_x_154 - _ZN3cub18CUB_300001_SM_10006detail6reduce18DeviceReduceKernelINS2_10policy_hubIfjN4cuda3__47maximumIvEEE10Policy1000EPfjS8_fNS5_3std3__410__identityEEEvT0_PT3_T1_NS0_13GridEvenShareISI_EET2_T4_)
        .other          _ZN3cub18CUB_300001_SM_10006detail6reduce18DeviceReduceKernelINS2_10policy_hubIfjN4cuda3__47maximumIvEEE10Policy1000EPfjS8_fNS5_3std3__410__identityEEEvT0_PT3_T1_NS0_13GridEvenShareISI_EET2_T4_,@"STO_CUDA_ENTRY STV_DEFAULT"
_ZN3cub18CUB_300001_SM_10006detail6reduce18DeviceReduceKernelINS2_10policy_hubIfjN4cuda3__47maximumIvEEE10Policy1000EPfjS8_fNS5_3std3__410__identityEEEvT0_PT3_T1_NS0_13GridEvenShareISI_EET2_T4_:
.text._ZN3cub18CUB_300001_SM_10006detail6reduce18DeviceReduceKernelINS2_10policy_hubIfjN4cuda3__47maximumIvEEE10Policy1000EPfjS8_fNS5_3std3__410__identityEEEvT0_PT3_T1_NS0_13GridEvenShareISI_EET2_T4_:
[----:B------:R-:W-:Y:S01]  /*0000*/  LDC R1, c[0x0][0x37c] ;  /* 0x0000df00ff017b82 */ /* 0x000fe20000000800 */
[----:B------:R-:W0:Y:S01]  /*0010*/  S2R R0, SR_CTAID.X ;  /* 0x0000000000007919 */ /* 0x000e220000002500 */
[----:B------:R-:W1:Y:S01]  /*0020*/  LDCU UR4, c[0x0][0x380] ;  /* 0x00007000ff0477ac */ /* 0x000e620008000800 */
[----:B------:R-:W-:Y:S01]  /*0030*/  BSSY.RECONVERGENT B0, `(.L_x_57) ;  /* 0x0000360000007945 */ /* 0x000fe20003800200 */
[----:B------:R-:W2:Y:S01]  /*0040*/  LDCU UR5, c[0x0][0x3ac] ;  /* 0x00007580ff0577ac */ /* 0x000ea20008000800 */
[----:B------:R-:W3:Y:S01]  /*0050*/  LDCU.64 UR8, c[0x0][0x358] ;  /* 0x00006b00ff0877ac */ /* 0x000ee20008000a00 */
[----:B-1----:R-:W-:Y:S02]  /*0060*/  ULOP3.LUT UP0, URZ, UR4, 0xf, URZ, 0xc0, !UPT ;  /* 0x0000000f04ff7892 */ /* 0x002fe4000f80c0ff */
[----:B--2---:R-:W-:Y:S01]  /*0070*/  USHF.L.U32 UR5, UR5, 0xc, URZ ;  /* 0x0000000c05057899 */ /* 0x004fe200080006ff */
[----:B0-----:R-:W-:-:S06]  /*0080*/  IMAD.SHL.U32 R23, R0, 0x1000, RZ ;  /* 0x0000100000177824 */ /* 0x001fcc00078e00ff */
[----:B---3--:R-:W-:Y:S05]  /*0090*/  BRA.U UP0, `(.L_x_58) ;  /* 0x0000001900847547 */ /* 0x008fea000b800000 */
[----:B------:R-:W0:Y:S02]  /*00a0*/  LDC R26, c[0x0][0x3a8] ;  /* 0x0000ea00ff1a7b82 */ /* 0x000e240000000800 */
[----:B0-----:R-:W-:-:S05]  /*00b0*/  IMAD R3, R0, -0x1000, R26 ;  /* 0xfffff00000037824 */ /* 0x001fca00078e021a */
[----:B------:R-:W-:-:S13]  /*00c0*/  ISETP.GT.U32.AND P0, PT, R3, 0xfff, PT ;  /* 0x00000fff0300780c */ /* 0x000fda0003f04070 */
[----:B------:R-:W-:Y:S05]  /*00d0*/  @P0 BRA `(.L_x_59) ;  /* 0x0000000c00100947 */ /* 0x000fea0003800000 */
[----:B------:R-:W0:Y:S01]  /*00e0*/  S2R R2, SR_TID.X ;  /* 0x0000000000027919 */ /* 0x000e220000002100 */
[----:B------:R-:W-:Y:S01]  /*00f0*/  BSSY.RECONVERGENT B1, `(.L_x_60) ;  /* 0x000000a000017945 */ /* 0x000fe20003800200 */
[----:B------:R-:W-:Y:S01]  /*0100*/  IMAD.MOV.U32 R6, RZ, RZ, RZ ;  /* 0x000000ffff067224 */ /* 0x000fe200078e00ff */
[----:B0-----:R-:W-:Y:S01]  /*0110*/  ISETP.GE.U32.AND P0, PT, R2, R3, PT ;  /* 0x000000030200720c */ /* 0x001fe20003f06070 */
[----:B------:R-:W-:-:S12]  /*0120*/  IMAD.MOV.U32 R11, RZ, RZ, R2 ;  /* 0x000000ffff0b7224 */ /* 0x000fd800078e0002 */
[----:B------:R-:W-:Y:S05]  /*0130*/  @P0 BRA `(.L_x_61) ;  /* 0x0000000000140947 */ /* 0x000fea0003800000 */
[----:B------:R-:W0:Y:S01]  /*0140*/  LDC.64 R6, c[0x0][0x380] ;  /* 0x0000e000ff067b82 */ /* 0x000e220000000a00 */
[----:B------:R-:W-:-:S04]  /*0150*/  IMAD R5, R0, 0x1000, R2 ;  /* 0x0000100000057824 */ /* 0x000fc800078e0202 */
[----:B0-----:R-:W-:-:S06]  /*0160*/  IMAD.WIDE.U32 R6, R5, 0x4, R6 ;  /* 0x0000000405067825 */ /* 0x001fcc00078e0006 */
[----:B------:R0:W5:Y:S01]  /*0170*/  LDG.E.CONSTANT R6, desc[UR8][R6.64] ;  /* 0x0000000806067981 */ /* 0x000162000c1e9900 */
[----:B------:R-:W-:-:S07]  /*0180*/  VIADD R11, R2, 0x100 ;  /* 0x00000100020b7836 */ /* 0x000fce0000000000 */
.L_x_61:
[----:B------:R-:W-:Y:S05]  /*0190*/  BSYNC.RECONVERGENT B1 ;  /* 0x0000000000017941 */ /* 0x000fea0003800200 */
.L_x_60:
[----:B------:R-:W-:Y:S01]  /*01a0*/  ISETP.GE.U32.AND P0, PT, R11, R3, PT ;  /* 0x000000030b00720c */ /* 0x000fe20003f06070 */
[----:B------:R-:W-:-:S12]  /*01b0*/  BSSY.RECONVERGENT B1, `(.L_x_62) ;  /* 0x0000035000017945 */ /* 0x000fd80003800200 */
[----:B------:R-:W-:Y:S05]  /*01c0*/  @P0 BRA `(.L_x_63) ;  /* 0x0000000000cc0947 */ /* 0x000fea0003800000 */
[----:B------:R-:W-:Y:S01]  /*01d0*/  LOP3.LUT R5, RZ, R11, RZ, 0x33, !PT ;  /* 0x0000000bff057212 */ /* 0x000fe200078e33ff */
[----:B------:R-:W-:Y:S04]  /*01e0*/  BSSY.RECONVERGENT B2, `(.L_x_64) ;  /* 0x0000015000027945 */ /* 0x000fe80003800200 */
[----:B------:R-:W-:-:S04]  /*01f0*/  IMAD.IADD R5, R5, 0x1, R26 ;  /* 0x0000000105057824 */ /* 0x000fc800078e021a */
[----:B0-----:R-:W-:Y:S01]  /*0200*/  IMAD R7, R0, -0x1000, R5 ;  /* 0xfffff00000077824 */ /* 0x001fe200078e0205 */
[----:B------:R-:W-:-:S04]  /*0210*/  LOP3.LUT R4, R5, 0x300, RZ, 0xc0, !PT ;  /* 0x0000030005047812 */ /* 0x000fc800078ec0ff */
[----:B------:R-:W-:Y:S02]  /*0220*/  ISETP.NE.AND P0, PT, R4, 0x300, PT ;  /* 0x000003000400780c */ /* 0x000fe40003f05270 */
[----:B------:R-:W-:-:S11]  /*0230*/  ISETP.GE.U32.AND P2, PT, R7, 0x300, PT ;  /* 0x000003000700780c */ /* 0x000fd60003f46070 */
[----:B------:R-:W-:Y:S05]  /*0240*/  @!P0 BRA `(.L_x_65) ;  /* 0x0000000000388947 */ /* 0x000fea0003800000 */
[----:B------:R-:W0:Y:S01]  /*0250*/  LDC.64 R8, c[0x0][0x380] ;  /* 0x0000e000ff087b82 */ /* 0x000e220000000a00 */
[----:B------:R-:W-:Y:S01]  /*0260*/  LEA.HI R4, R5, 0x1, RZ, 0x18 ;  /* 0x0000000105047811 */ /* 0x000fe200078fc0ff */
[----:B------:R-:W-:-:S03]  /*0270*/  IMAD R7, R0, 0x1000, R11 ;  /* 0x0000100000077824 */ /* 0x000fc600078e020b */
[----:B------:R-:W-:-:S05]  /*0280*/  LOP3.LUT R4, R4, 0x3, RZ, 0xc0, !PT ;  /* 0x0000000304047812 */ /* 0x000fca00078ec0ff */
[----:B------:R-:W-:-:S07]  /*0290*/  IMAD.MOV R10, RZ, RZ, -R4 ;  /* 0x000000ffff0a7224 */ /* 0x000fce00078e0a04 */
.L_x_66:
[----:B0-----:R-:W-:-:S06]  /*02a0*/  IMAD.WIDE.U32 R4, R7, 0x4, R8 ;  /* 0x0000000407047825 */ /* 0x001fcc00078e0008 */
[----:B------:R-:W2:Y:S01]  /*02b0*/  LDG.E.CONSTANT R5, desc[UR8][R4.64] ;  /* 0x0000000804057981 */ /* 0x000ea2000c1e9900 */
[----:B------:R-:W-:Y:S02]  /*02c0*/  VIADD R10, R10, 0x1 ;  /* 0x000000010a0a7836 */ /* 0x000fe40000000000 */
[----:B------:R-:W-:Y:S02]  /*02d0*/  VIADD R11, R11, 0x100 ;  /* 0x000001000b0b7836 */ /* 0x000fe40000000000 */
[----:B------:R-:W-:Y:S01]  /*02e0*/  VIADD R7, R7, 0x100 ;  /* 0x0000010007077836 */ /* 0x000fe20000000000 */
[----:B------:R-:W-:Y:S02]  /*02f0*/  ISETP.NE.AND P1, PT, R10, RZ, PT ;  /* 0x000000ff0a00720c */ /* 0x000fe40003f25270 */
[----:B--2--5:R-:W-:-:S04]  /*0300*/  FSETP.GEU.AND P0, PT, R6, R5, PT ;  /* 0x000000050600720b */ /* 0x024fc80003f0e000 */
[----:B------:R-:W-:-:S07]  /*0310*/  FSEL R6, R5, R6, !P0 ;  /* 0x0000000605067208 */ /* 0x000fce0004000000 */
[----:B------:R-:W-:Y:S05]  /*0320*/  @P1 BRA `(.L_x_66) ;  /* 0xfffffffc00dc1947 */ /* 0x000fea000383ffff */
.L_x_65:
[----:B------:R-:W-:Y:S05]  /*0330*/  BSYNC.RECONVERGENT B2 ;  /* 0x0000000000027941 */ /* 0x000fea0003800200 */
.L_x_64:
[----:B------:R-:W-:Y:S05]  /*0340*/  @!P2 BRA `(.L_x_63) ;  /* 0x00000000006ca947 */ /* 0x000fea0003800000 */
[----:B------:R-:W0:Y:S01]  /*0350*/  LDC.64 R4, c[0x0][0x380] ;  /* 0x0000e000ff047b82 */ /* 0x000e220000000a00 */
[----:B------:R-:W-:Y:S02]  /*0360*/  VIADD R7, R11, 0x200 ;  /* 0x000002000b077836 */ /* 0x000fe40000000000 */
[----:B------:R-:W-:-:S07]  /*0370*/  IMAD R17, R0, 0x1000, R11 ;  /* 0x0000100000117824 */ /* 0x000fce00078e020b */
.L_x_67:
[----:B0-----:R-:W-:-:S04]  /*0380*/  IMAD.WIDE.U32 R8, R17, 0x4, R4 ;  /* 0x0000000411087825 */ /* 0x001fc800078e0004 */
[C---:B------:R-:W-:Y:S02]  /*0390*/  VIADD R11, R17.reuse, 0x100 ;  /* 0x00000100110b7836 */ /* 0x040fe40000000000 */
[----:B------:R0:W2:Y:S01]  /*03a0*/  LDG.E.CONSTANT R9, desc[UR8][R8.64] ;  /* 0x0000000808097981 */ /* 0x0000a2000c1e9900 */
[----:B------:R-:W-:Y:S02]  /*03b0*/  VIADD R13, R17, 0x200 ;  /* 0x00000200110d7836 */ /* 0x000fe40000000000 */
[----:B------:R-:W-:-:S04]  /*03c0*/  IMAD.WIDE.U32 R10, R11, 0x4, R4 ;  /* 0x000000040b0a7825 */ /* 0x000fc800078e0004 */
[--C-:B------:R-:W-:Y:S02]  /*03d0*/  IMAD.WIDE.U32 R12, R13, 0x4, R4.reuse ;  /* 0x000000040d0c7825 */ /* 0x100fe400078e0004 */
[----:B------:R-:W3:Y:S02]  /*03e0*/  LDG.E.CONSTANT R11, desc[UR8][R10.64] ;  /* 0x000000080a0b7981 */ /* 0x000ee4000c1e9900 */
[----:B------:R-:W-:Y:S02]  /*03f0*/  VIADD R15, R17, 0x300 ;  /* 0x00000300110f7836 */ /* 0x000fe40000000000 */
[----:B------:R-:W4:Y:S02]  /*0400*/  LDG.E.CONSTANT R13, desc[UR8][R12.64] ;  /* 0x000000080c0d7981 */ /* 0x000f24000c1e9900 */
[----:B------:R-:W-:-:S06]  /*0410*/  IMAD.WIDE.U32 R14, R15, 0x4, R4 ;  /* 0x000000040f0e7825 */ /* 0x000fcc00078e0004 */
[----:B------:R-:W4:Y:S01]  /*0420*/  LDG.E.CONSTANT R15, desc[UR8][R14.64] ;  /* 0x000000080e0f7981 */ /* 0x000f22000c1e9900 */
[C---:B0-----:R-:W-:Y:S02]  /*0430*/  VIADD R8, R7.reuse, 0x200 ;  /* 0x0000020007087836 */ /* 0x041fe40000000000 */
[----:B------:R-:W-:Y:S02]  /*0440*/  VIADD R7, R7, 0x400 ;  /* 0x0000040007077836 */ /* 0x000fe40000000000 */
[----:B------:R-:W-:Y:S01]  /*0450*/  VIADD R17, R17, 0x400 ;  /* 0x0000040011117836 */ /* 0x000fe20000000000 */
        /* <DEDUP_REMOVED lines=8> */
[----:B------:R-:W-:Y:S01]  /*04e0*/  FSEL R6, R15, R6, !P0 ;  /* 0x000000060f067208 */ /* 0x000fe20004000000 */
[----:B------:R-:W-:Y:S08]  /*04f0*/  @!P1 BRA `(.L_x_67) ;  /* 0xfffffffc00a09947 */ /* 0x000ff0000383ffff */
.L_x_63:
[----:B------:R-:W-:Y:S05]  /*0500*/  BSYNC.RECONVERGENT B1 ;  /* 0x0000000000017941 */ /* 0x000fea0003800200 */
.L_x_62:
[----:B------:R-:W-:Y:S01]  /*0510*/  ISETP.GE.U32.AND P0, PT, R3, 0x100, PT ;  /* 0x000001000300780c */ /* 0x000fe20003f06070 */
[----:B-----5:R-:W-:-:S12]  /*0520*/  IMAD.MOV.U32 R10, RZ, RZ, R6 ;  /* 0x000000ffff0a7224 */ /* 0x020fd800078e0006 */
[----:B------:R-:W-:Y:S05]  /*0530*/  @!P0 BRA `(.L_x_68) ;  /* 0x0000000000dc8947 */ /* 0x000fea0003800000 */
[----:B------:R-:W1:Y:S01]  /*0540*/  S2R R8, SR_LANEID ;  /* 0x0000000000087919 */ /* 0x000e620000000000 */
[----:B------:R-:W2:Y:S02]  /*0550*/  SHFL.DOWN PT, R3, R10, 0x1, 0x1f ;  /* 0x08201f000a037f89 */ /* 0x000ea400000e0000 */
[----:B--2---:R-:W-:Y:S02]  /*0560*/  FSETP.GEU.AND P1, PT, R10, R3, PT ;  /* 0x000000030a00720b */ /* 0x004fe40003f2e000 */
[C---:B-1----:R-:W-:Y:S02]  /*0570*/  ISETP.GT.AND P0, PT, R8.reuse, 0x1e, PT ;  /* 0x0000001e0800780c */ /* 0x042fe40003f04270 */
[----:B------:R-:W-:Y:S02]  /*0580*/  FSEL R3, R3, R10, !P1 ;  /* 0x0000000a03037208 */ /* 0x000fe40004800000 */
[----:B------:R-:W-:Y:S02]  /*0590*/  ISETP.NE.AND P2, PT, R8, RZ, PT ;  /* 0x000000ff0800720c */ /* 0x000fe40003f45270 */
[----:B------:R-:W-:-:S02]  /*05a0*/  FSEL R3, R10, R3, P0 ;  /* 0x000000030a037208 */ /* 0x000fc40000000000 */
[----:B------:R-:W-:-:S03]  /*05b0*/  ISETP.GT.AND P0, PT, R8, 0x1d, PT ;  /* 0x0000001d0800780c */ /* 0x000fc60003f04270 */
[----:B------:R-:W1:Y:S06]  /*05c0*/  SHFL.DOWN PT, R4, R3, 0x2, 0x1f ;  /* 0x08401f0003047f89 */ /* 0x000e6c00000e0000 */
[----:B0-----:R-:W0:Y:S01]  /*05d0*/  @!P2 S2R R7, SR_CgaCtaId ;  /* 0x000000000007a919 */ /* 0x001e220000008800 */
[----:B------:R-:W-:Y:S02]  /*05e0*/  @!P2 MOV R6, 0x400 ;  /* 0x000004000006a802 */ /* 0x000fe40000000f00 */
[----:B------:R-:W-:-:S04]  /*05f0*/  @!P2 SHF.R.U32.HI R5, RZ, 0x3, R2 ;  /* 0x00000003ff05a819 */ /* 0x000fc80000011602 */
[----:B------:R-:W-:Y:S02]  /*0600*/  @!P2 LOP3.LUT R5, R5, 0x7c, RZ, 0xc0, !PT ;  /* 0x0000007c0505a812 */ /* 0x000fe400078ec0ff */
[----:B-1----:R-:W-:-:S04]  /*0610*/  FSETP.GEU.AND P1, PT, R3, R4, PT ;  /* 0x000000040300720b */ /* 0x002fc80003f2e000 */
[----:B------:R-:W-:Y:S02]  /*0620*/  @!P0 FSEL R3, R4, R3, !P1 ;  /* 0x0000000304038208 */ /* 0x000fe40004800000 */
[----:B------:R-:W-:-:S03]  /*0630*/  ISETP.GT.AND P0, PT, R8, 0x1b, PT ;  /* 0x0000001b0800780c */ /* 0x000fc60003f04270 */
[----:B------:R-:W1:Y:S01]  /*0640*/  SHFL.DOWN PT, R4, R3, 0x4, 0x1f ;  /* 0x08801f0003047f89 */ /* 0x000e6200000e0000 */
[----:B0-----:R-:W-:-:S05]  /*0650*/  @!P2 LEA R6, R7, R6, 0x18 ;  /* 0x000000060706a211 */ /* 0x001fca00078ec0ff */
[----:B------:R-:W-:Y:S01]  /*0660*/  @!P2 IMAD.IADD R5, R5, 0x1, R6 ;  /* 0x000000010505a824 */ /* 0x000fe200078e0206 */
[----:B-1----:R-:W-:-:S04]  /*0670*/  FSETP.GEU.AND P1, PT, R3, R4, PT ;  /* 0x000000040300720b */ /* 0x002fc80003f2e000 */
        /* <DEDUP_REMOVED lines=35> */
.L_x_68:
[----:B------:R-:W-:Y:S01]  /*08b0*/  LOP3.LUT R4, R2, 0x3e0, RZ, 0xc0, !PT ;  /* 0x000003e002047812 */ /* 0x000fe200078ec0ff */
[----:B------:R-:W1:Y:S04]  /*08c0*/  S2R R9, SR_LANEID ;  /* 0x0000000000097919 */ /* 0x000e680000000000 */
[----:B------:R-:W-:Y:S01]  /*08d0*/  VIADD R6, R4, 0x20 ;  /* 0x0000002004067836 */ /* 0x000fe20000000000 */
[----:B------:R-:W-:-:S04]  /*08e0*/  LOP3.LUT R4, RZ, R4, RZ, 0x33, !PT ;  /* 0x00000004ff047212 */ /* 0x000fc800078e33ff */
[----:B------:R-:W-:Y:S01]  /*08f0*/  ISETP.GT.U32.AND P0, PT, R6, R3, PT ;  /* 0x000000030600720c */ /* 0x000fe20003f04070 */
[----:B------:R-:W-:-:S05]  /*0900*/  IMAD.IADD R4, R3, 0x1, R4 ;  /* 0x0000000103047824 */ /* 0x000fca00078e0204 */
[----:B------:R-:W-:-:S05]  /*0910*/  SEL R4, R4, 0x1f, P0 ;  /* 0x0000001f04047807 */ /* 0x000fca0000000000 */
[----:B------:R-:W2:Y:S01]  /*0920*/  SHFL.DOWN PT, R5, R10, 0x1, R4 ;  /* 0x082000000a057989 */ /* 0x000ea200000e0004 */
[C---:B-1----:R-:W-:Y:S01]  /*0930*/  ISETP.GE.AND P0, PT, R9.reuse, R4, PT ;  /* 0x000000040900720c */ /* 0x042fe20003f06270 */
[----:B0-----:R-:W-:Y:S01]  /*0940*/  VIADD R7, R9, 0x2 ;  /* 0x0000000209077836 */ /* 0x001fe20000000000 */
[----:B--2---:R-:W-:-:S11]  /*0950*/  FSETP.GEU.AND P1, PT, R10, R5, PT ;  /* 0x000000050a00720b */ /* 0x004fd60003f2e000 */
        /* <DEDUP_REMOVED lines=34> */
[C---:B------:R-:W-:Y:S02]  /*0b80*/  ISETP.GT.U32.AND P2, PT, R3.reuse, 0x20, PT ;  /* 0x000000200300780c */ /* 0x040fe40003f44070 */
[----:B------:R-:W-:Y:S01]  /*0b90*/  ISETP.GT.U32.AND P1, PT, R3, 0x40, PT ;  /* 0x000000400300780c */ /* 0x000fe20003f24070 */
[----:B0-----:R-:W-:-:S09]  /*0ba0*/  ULEA UR4, UR5, UR4, 0x18 ;  /* 0x0000000405047291 */ /* 0x001fd2000f8ec0ff */
[----:B------:R-:W0:Y:S04]  /*0bb0*/  LDS R5, [UR4+0xc] ;  /* 0x00000c04ff057984 */ /* 0x000e280008000800 */
[----:B------:R-:W1:Y:S04]  /*0bc0*/  LDS.128 R12, [UR4+0x10] ;  /* 0x00001004ff0c7984 */ /* 0x000e680008000c00 */
[----:B------:R-:W2:Y:S01]  /*0bd0*/  LDS.64 R6, [UR4+0x20] ;  /* 0x00002004ff067984 */ /* 0x000ea20008000a00 */
[----:B0-----:R-:W-:-:S04]  /*0be0*/  FSETP.GEU.AND P3, PT, R8, R5, PT ;  /* 0x000000050800720b */ /* 0x001fc80003f6e000 */
[----:B------:R-:W-:Y:S02]  /*0bf0*/  @P2 FSEL R8, R5, R8, !P3 ;  /* 0x0000000805082208 */ /* 0x000fe40005800000 */
[----:B------:R-:W-:Y:S02]  /*0c00*/  ISETP.GT.U32.AND P2, PT, R3, 0x60, PT ;  /* 0x000000600300780c */ /* 0x000fe40003f44070 */
[----:B-1----:R-:W-:-:S04]  /*0c10*/  FSETP.GEU.AND P3, PT, R8, R12, PT ;  /* 0x0000000c0800720b */ /* 0x002fc80003f6e000 */
[----:B------:R-:W-:Y:S02]  /*0c20*/  @P1 FSEL R8, R12, R8, !P3 ;  /* 0x000000080c081208 */ /* 0x000fe40005800000 */
[----:B------:R-:W-:Y:S02]  /*0c30*/  ISETP.GT.U32.AND P1, PT, R3, 0x80, PT ;  /* 0x000000800300780c */ /* 0x000fe40003f24070 */
[----:B------:R-:W-:-:S04]  /*0c40*/  FSETP.GEU.AND P3, PT, R8, R13, PT ;  /* 0x0000000d0800720b */ /* 0x000fc80003f6e000 */
        /* <DEDUP_REMOVED lines=8> */
[----:B--2---:R-:W-:-:S04]  /*0cd0*/  FSETP.GEU.AND P3, PT, R8, R6, PT ;  /* 0x000000060800720b */ /* 0x004fc80003f6e000 */
[----:B------:R-:W-:-:S04]  /*0ce0*/  @P1 FSEL R8, R6, R8, !P3 ;  /* 0x0000000806081208 */ /* 0x000fc80005800000 */
[----:B------:R-:W-:-:S04]  /*0cf0*/  FSETP.GEU.AND P1, PT, R8, R7, PT ;  /* 0x000000070800720b */ /* 0x000fc80003f2e000 */
[----:B------:R-:W-:Y:S01]  /*0d00*/  @P2 FSEL R8, R7, R8, !P1 ;  /* 0x0000000807082208 */ /* 0x000fe20004800000 */
[----:B------:R-:W-:Y:S08]  /*0d10*/  BRA `(.L_x_69) ;  /* 0x0000002800447947 */ /* 0x000ff00003800000 */
.L_x_59:
[----:B------:R-:W0:Y:S01]  /*0d20*/  S2R R2, SR_TID.X ;  /* 0x0000000000027919 */ /* 0x000e220000002100 */
[----:B------:R-:W1:Y:S02]  /*0d30*/  LDCU.64 UR6, c[0x0][0x380] ;  /* 0x00007000ff0677ac */ /* 0x000e640008000a00 */
[----:B-1----:R-:W-:Y:S02]  /*0d40*/  IMAD.U32 R20, RZ, RZ, UR6 ;  /* 0x00000006ff147e24 */ /* 0x002fe4000f8e00ff */
[----:B------:R-:W-:Y:S02]  /*0d50*/  IMAD.U32 R21, RZ, RZ, UR7 ;  /* 0x00000007ff157e24 */ /* 0x000fe4000f8e00ff */
[----:B0-----:R-:W-:-:S04]  /*0d60*/  IMAD R25, R2, 0x4, R23 ;  /* 0x0000000402197824 */ /* 0x001fc800078e0217 */
[----:B------:R-:W-:-:S05]  /*0d70*/  IMAD.WIDE.U32 R24, R25, 0x4, R20 ;  /* 0x0000000419187825 */ /* 0x000fca00078e0014 */
[----:B------:R-:W2:Y:S04]  /*0d80*/  LDG.E.128.CONSTANT R4, desc[UR8][R24.64] ;  /* 0x0000000818047981 */ /* 0x000ea8000c1e9d00 */
[----:B------:R-:W3:Y:S04]  /*0d90*/  LDG.E.128.CONSTANT R8, desc[UR8][R24.64+0x1000] ;  /* 0x0010000818087981 */ /* 0x000ee8000c1e9d00 */
[----:B------:R-:W4:Y:S04]  /*0da0*/  LDG.E.128.CONSTANT R12, desc[UR8][R24.64+0x2000] ;  /* 0x00200008180c7981 */ /* 0x000f28000c1e9d00 */
[----:B------:R-:W5:Y:S01]  /*0db0*/  LDG.E.128.CONSTANT R16, desc[UR8][R24.64+0x3000] ;  /* 0x0030000818107981 */ /* 0x000f62000c1e9d00 */
        /* <DEDUP_REMOVED lines=26> */
[----:B------:R-:W-:Y:S02]  /*0f60*/  ISETP.GE.U32.AND P1, PT, R3, UR5, PT ;  /* 0x0000000503007c0c */ /* 0x000fe4000bf26070 */
[----:B------:R-:W-:-:S04]  /*0f70*/  FSETP.GEU.AND P0, PT, R4, R11, PT ;  /* 0x0000000b0400720b */ /* 0x000fc80003f0e000 */
[----:B------:R-:W-:-:S04]  /*0f80*/  FSEL R4, R11, R4, !P0 ;  /* 0x000000040b047208 */ /* 0x000fc80004000000 */
[----:B------:R-:W-:-:S04]  /*0f90*/  FSETP.GEU.AND P0, PT, R4, R19, PT ;  /* 0x000000130400720b */ /* 0x000fc80003f0e000 */
[----:B------:R-:W-:Y:S01]  /*0fa0*/  FSEL R3, R19, R4, !P0 ;  /* 0x0000000413037208 */ /* 0x000fe20004000000 */
[----:B------:R-:W-:Y:S08]  /*0fb0*/  @!P1 BRA `(.L_x_70) ;  /* 0x0000000400e09947 */ /* 0x000ff00003800000 */
[----:B------:R-:W-:Y:S01]  /*0fc0*/  VIADD R23, R23, UR5 ;  /* 0x0000000517177c36 */ /* 0x000fe20008000000 */
[----:B------:R-:W-:Y:S01]  /*0fd0*/  UMOV UR4, URZ ;  /* 0x000000ff00047c82 */ /* 0x000fe20008000000 */
[----:B------:R-:W-:Y:S02]  /*0fe0*/  VIADD R22, R26, 0xfffff000 ;  /* 0xfffff0001a167836 */ /* 0x000fe40000000000 */
[C---:B------:R-:W-:Y:S02]  /*0ff0*/  VIADD R24, R23.reuse, 0x100 ;  /* 0x0000010017187836 */ /* 0x040fe40000000000 */
[C---:B------:R-:W-:Y:S01]  /*1000*/  IMAD.IADD R25, R23.reuse, 0x1, R2 ;  /* 0x0000000117197824 */ /* 0x040fe200078e0202 */
[----:B------:R-:W-:-:S13]  /*1010*/  ISETP.GT.U32.AND P0, PT, R23, R22, PT ;  /* 0x000000161700720c */ /* 0x000fda0003f04070 */
[----:B------:R-:W-:Y:S05]  /*1020*/  @P0 BRA `(.L_x_71) ;  /* 0x0000000000c40947 */ /* 0x000fea0003800000 */
[----:B------:R-:W0:Y:S08]  /*1030*/  LDC R26, c[0x0][0x3a8] ;  /* 0x0000ea00ff1a7b82 */ /* 0x000e300000000800 */
[----:B------:R-:W1:Y:S02]  /*1040*/  LDC.64 R20, c[0x0][0x380] ;  /* 0x0000e000ff147b82 */ /* 0x000e640000000a00 */
.L_x_72:
[----:B------:R-:W-:-:S04]  /*1050*/  IMAD R29, R2, 0x4, R23 ;  /* 0x00000004021d7824 */ /* 0x000fc800078e0217 */
[----:B-1----:R-:W-:-:S05]  /*1060*/  IMAD.WIDE.U32 R28, R29, 0x4, R20 ;  /* 0x000000041d1c7825 */ /* 0x002fca00078e0014 */
[----:B------:R-:W2:Y:S04]  /*1070*/  LDG.E.128.CONSTANT R4, desc[UR8][R28.64] ;  /* 0x000000081c047981 */ /* 0x000ea8000c1e9d00 */
[----:B------:R-:W3:Y:S04]  /*1080*/  LDG.E.128.CONSTANT R8, desc[UR8][R28.64+0x1000] ;  /* 0x001000081c087981 */ /* 0x000ee8000c1e9d00 */
[----:B------:R-:W4:Y:S04]  /*1090*/  LDG.E.128.CONSTANT R12, desc[UR8][R28.64+0x2000] ;  /* 0x002000081c0c7981 */ /* 0x000f28000c1e9d00 */
[----:B------:R-:W5:Y:S01]  /*10a0*/  LDG.E.128.CONSTANT R16, desc[UR8][R28.64+0x3000] ;  /* 0x003000081c107981 */ /* 0x000f62000c1e9d00 */
[----:B--2---:R-:W-:-:S02]  /*10b0*/  FSETP.GEU.AND P0, PT, R3, R4, PT ;  /* 0x000000040300720b */ /* 0x004fc40003f0e000 */
[----:B------:R-:W-:Y:S02]  /*10c0*/  FSETP.GEU.AND P1, PT, R5, R6, PT ;  /* 0x000000060500720b */ /* 0x000fe40003f2e000 */
[----:B------:R-:W-:Y:S02]  /*10d0*/  FSEL R3, R4, R3, !P0 ;  /* 0x0000000304037208 */ /* 0x000fe40004000000 */
[----:B---3--:R-:W-:Y:S02]  /*10e0*/  FSETP.GEU.AND P0, PT, R7, R8, PT ;  /* 0x000000080700720b */ /* 0x008fe40003f0e000 */
[----:B------:R-:W-:Y:S02]  /*10f0*/  FSEL R4, R6, R5, !P1 ;  /* 0x0000000506047208 */ /* 0x000fe40004800000 */
[----:B------:R-:W-:Y:S02]  /*1100*/  FSEL R6, R8, R7, !P0 ;  /* 0x0000000708067208 */ /* 0x000fe40004000000 */
[----:B------:R-:W-:-:S02]  /*1110*/  FSETP.GEU.AND P0, PT, R9, R10, PT ;  /* 0x0000000a0900720b */ /* 0x000fc40003f0e000 */
[----:B----4-:R-:W-:Y:S02]  /*1120*/  FSETP.GEU.AND P1, PT, R11, R12, PT ;  /* 0x0000000c0b00720b */ /* 0x010fe40003f2e000 */
[----:B------:R-:W-:Y:S02]  /*1130*/  FSEL R9, R10, R9, !P0 ;  /* 0x000000090a097208 */ /* 0x000fe40004000000 */
[----:B------:R-:W-:Y:S02]  /*1140*/  FSEL R10, R12, R11, !P1 ;  /* 0x0000000b0c0a7208 */ /* 0x000fe40004800000 */
[----:B------:R-:W-:Y:S02]  /*1150*/  FSETP.GEU.AND P0, PT, R13, R14, PT ;  /* 0x0000000e0d00720b */ /* 0x000fe40003f0e000 */
[----:B-----5:R-:W-:Y:S02]  /*1160*/  FSETP.GEU.AND P1, PT, R15, R16, PT ;  /* 0x000000100f00720b */ /* 0x020fe40003f2e000 */
[----:B------:R-:W-:-:S02]  /*1170*/  FSETP.GEU.AND P2, PT, R17, R18, PT ;  /* 0x000000121100720b */ /* 0x000fc40003f4e000 */
[----:B------:R-:W-:Y:S02]  /*1180*/  FSEL R13, R14, R13, !P0 ;  /* 0x0000000d0e0d7208 */ /* 0x000fe40004000000 */
[----:B------:R-:W-:Y:S02]  /*1190*/  FSEL R14, R16, R15, !P1 ;  /* 0x0000000f100e7208 */ /* 0x000fe40004800000 */
[----:B------:R-:W-:Y:S02]  /*11a0*/  FSEL R17, R18, R17, !P2 ;  /* 0x0000001112117208 */ /* 0x000fe40005000000 */
[----:B------:R-:W-:Y:S02]  /*11b0*/  FSETP.GEU.AND P0, PT, R3, R4, PT ;  /* 0x000000040300720b */ /* 0x000fe40003f0e000 */
[----:B------:R-:W-:Y:S02]  /*11c0*/  FSETP.GEU.AND P1, PT, R6, R9, PT ;  /* 0x000000090600720b */ /* 0x000fe40003f2e000 */
[----:B------:R-:W-:-:S02]  /*11d0*/  FSETP.GEU.AND P2, PT, R10, R13, PT ;  /* 0x0000000d0a00720b */ /* 0x000fc40003f4e000 */
[----:B------:R-:W-:Y:S02]  /*11e0*/  FSETP.GEU.AND P3, PT, R14, R17, PT ;  /* 0x000000110e00720b */ /* 0x000fe40003f6e000 */
[----:B------:R-:W-:Y:S01]  /*11f0*/  FSEL R3, R4, R3, !P0 ;  /* 0x0000000304037208 */ /* 0x000fe20004000000 */
[----:B0-----:R-:W-:Y:S01]  /*1200*/  IMAD.IADD R4, R26, 0x1, -R23 ;  /* 0x000000011a047824 */ /* 0x001fe200078e0a17 */
[----:B------:R-:W-:Y:S02]  /*1210*/  FSEL R6, R9, R6, !P1 ;  /* 0x0000000609067208 */ /* 0x000fe40004800000 */
[----:B------:R-:W-:Y:S02]  /*1220*/  FSEL R10, R13, R10, !P2 ;  /* 0x0000000a0d0a7208 */ /* 0x000fe40005000000 */
[----:B------:R-:W-:Y:S02]  /*1230*/  FSEL R17, R17, R14, !P3 ;  /* 0x0000000e11117208 */ /* 0x000fe40005800000 */
[----:B------:R-:W-:-:S02]  /*1240*/  FSETP.GEU.AND P0, PT, R3, R6, PT ;  /* 0x000000060300720b */ /* 0x000fc40003f0e000 */
[----:B------:R-:W-:Y:S02]  /*1250*/  FSETP.GEU.AND P1, PT, R10, R17, PT ;  /* 0x000000110a00720b */ /* 0x000fe40003f2e000 */
[----:B------:R-:W-:Y:S02]  /*1260*/  FSEL R3, R6, R3, !P0 ;  /* 0x0000000306037208 */ /* 0x000fe40004000000 */
        /* <DEDUP_REMOVED lines=8> */
[----:B------:R-:W-:Y:S01]  /*12f0*/  UIADD3 UR4, UPT, UPT, UR4, 0x1, URZ ;  /* 0x0000000104047890 */ /* 0x000fe2000fffe0ff */
[----:B------:R-:W-:Y:S02]  /*1300*/  VIADD R24, R24, UR5 ;  /* 0x0000000518187c36 */ /* 0x000fe40008000000 */
[----:B------:R-:W-:Y:S01]  /*1310*/  VIADD R25, R25, UR5 ;  /* 0x0000000519197c36 */ /* 0x000fe20008000000 */
[----:B------:R-:W-:-:S13]  /*1320*/  ISETP.GT.U32.AND P0, PT, R23, R22, PT ;  /* 0x000000161700720c */ /* 0x000fda0003f04070 */
[----:B------:R-:W-:Y:S05]  /*1330*/  @!P0 BRA `(.L_x_72) ;  /* 0xfffffffc00448947 */ /* 0x000fea000383ffff */
.L_x_71:
[----:B------:R-:W-:-:S13]  /*1340*/  ISETP.GE.U32.AND P0, PT, R23, R26, PT ;  /* 0x0000001a1700720c */ /* 0x000fda0003f06070 */
[----:B------:R-:W-:Y:S05]  /*1350*/  @P0 BRA `(.L_x_70) ;  /* 0x0000000000f80947 */ /* 0x000fea0003800000 */
[----:B------:R-:W-:Y:S01]  /*1360*/  IMAD.IADD R23, R26, 0x1, -R23 ;  /* 0x000000011a177824 */ /* 0x000fe200078e0a17 */
[----:B------:R-:W-:Y:S04]  /*1370*/  BSSY.RECONVERGENT B1, `(.L_x_70) ;  /* 0x000003c000017945 */ /* 0x000fe80003800200 */
[----:B------:R-:W-:-:S13]  /*1380*/  ISETP.GE.AND P0, PT, R2, R23, PT ;  /* 0x000000170200720c */ /* 0x000fda0003f06270 */
[----:B------:R-:W-:Y:S05]  /*1390*/  @P0 BRA `(.L_x_73) ;  /* 0x0000000000e40947 */ /* 0x000fea0003800000 */
[----:B------:R-:W0:Y:S01]  /*13a0*/  LDCU UR5, c[0x0][0x3ac] ;  /* 0x00007580ff0577ac */ /* 0x000e220008000800 */
[----:B------:R-:W1:Y:S01]  /*13b0*/  LDC R7, c[0x0][0x3ac] ;  /* 0x0000eb00ff077b82 */ /* 0x000e620000000800 */
[----:B------:R-:W-:Y:S01]  /*13c0*/  LOP3.LUT R5, RZ, R2, RZ, 0x33, !PT ;  /* 0x00000002ff057212 */ /* 0x000fe200078e33ff */
[----:B------:R-:W-:Y:S01]  /*13d0*/  IMAD.SHL.U32 R4, R0, 0x1000, RZ ;  /* 0x0000100000047824 */ /* 0x000fe200078e00ff */
[----:B------:R-:W-:Y:S03]  /*13e0*/  BSSY.RECONVERGENT B2, `(.L_x_74) ;  /* 0x0000019000027945 */ /* 0x000fe60003800200 */
[----:B------:R-:W-:-:S05]  /*13f0*/  IMAD.IADD R5, R5, 0x1, R26 ;  /* 0x0000000105057824 */ /* 0x000fca00078e021a */
[----:B------:R-:W-:-:S04]  /*1400*/  LOP3.LUT R6, R5, 0x300, RZ, 0xc0, !PT ;  /* 0x0000030005067812 */ /* 0x000fc800078ec0ff */
[----:B------:R-:W-:Y:S01]  /*1410*/  ISETP.NE.AND P0, PT, R6, 0x300, PT ;  /* 0x000003000600780c */ /* 0x000fe20003f05270 */
[----:B0-----:R-:W-:-:S06]  /*1420*/  USHF.L.U32 UR5, UR5, 0xc, URZ ;  /* 0x0000000c05057899 */ /* 0x001fcc00080006ff */
[----:B------:R-:W-:Y:S02]  /*1430*/  VIADD R4, R4, UR5 ;  /* 0x0000000504047c36 */ /* 0x000fe40008000000 */
[----:B-1----:R-:W-:Y:S02]  /*1440*/  IMAD R7, R7, UR4, RZ ;  /* 0x0000000407077c24 */ /* 0x002fe4000f8e02ff */
[C---:B------:R-:W-:Y:S01]  /*1450*/  IMAD.IADD R4, R5.reuse, 0x1, -R4 ;  /* 0x0000000105047824 */ /* 0x040fe200078e0a04 */
[----:B------:R-:W-:-:S03]  /*1460*/  LEA.HI R5, R5, 0x1, RZ, 0x18 ;  /* 0x0000000105057811 */ /* 0x000fc600078fc0ff */
[----:B------:R-:W-:Y:S02]  /*1470*/  IMAD R4, R7, -0x1000, R4 ;  /* 0xfffff00007047824 */ /* 0x000fe400078e0204 */
[----:B------:R-:W-:-:S03]  /*1480*/  IMAD.MOV.U32 R7, RZ, RZ, R2 ;  /* 0x000000ffff077224 */ /* 0x000fc600078e0002 */
[----:B------:R-:W-:Y:S01]  /*1490*/  ISETP.GE.U32.AND P2, PT, R4, 0x300, PT ;  /* 0x000003000400780c */ /* 0x000fe20003f46070 */
[----:B------:R-:W-:-:S12]  /*14a0*/  @!P0 BRA `(.L_x_75) ;  /* 0x0000000000308947 */ /* 0x000fd80003800000 */
[----:B------:R-:W-:Y:S01]  /*14b0*/  LOP3.LUT R5, R5, 0x3, RZ, 0xc0, !PT ;  /* 0x0000000305057812 */ /* 0x000fe200078ec0ff */
[----:B------:R-:W-:-:S04]  /*14c0*/  IMAD.MOV.U32 R7, RZ, RZ, R2 ;  /* 0x000000ffff077224 */ /* 0x000fc800078e0002 */
[----:B------:R-:W-:-:S07]  /*14d0*/  IMAD.MOV R6, RZ, RZ, -R5 ;  /* 0x000000ffff067224 */ /* 0x000fce00078e0a05 */
.L_x_76:
[----:B------:R-:W-:-:S06]  /*14e0*/  IMAD.WIDE.U32 R4, R25, 0x4, R20 ;  /* 0x0000000419047825 */ /* 0x000fcc00078e0014 */
        /* <DEDUP_REMOVED lines=8> */
.L_x_75:
[----:B------:R-:W-:Y:S05]  /*1570*/  BSYNC.RECONVERGENT B2 ;  /* 0x0000000000027941 */ /* 0x000fea0003800200 */
.L_x_74:
[----:B------:R-:W-:Y:S05]  /*1580*/  @!P2 BRA `(.L_x_73) ;  /* 0x000000000068a947 */ /* 0x000fea0003800000 */
[C---:B------:R-:W-:Y:S02]  /*1590*/  IMAD.IADD R13, R7.reuse, 0x1, R24 ;  /* 0x00000001070d7824 */ /* 0x040fe400078e0218 */
[----:B------:R-:W-:-:S07]  /*15a0*/  VIADD R12, R7, 0x200 ;  /* 0x00000200070c7836 */ /* 0x000fce0000000000 */
.L_x_77:
[----:B------:R-:W-:-:S04]  /*15b0*/  VIADD R5, R13, 0xffffff00 ;  /* 0xffffff000d057836 */ /* 0x000fc80000000000 */
[----:B------:R-:W-:-:S04]  /*15c0*/  IMAD.WIDE.U32 R4, R5, 0x4, R20 ;  /* 0x0000000405047825 */ /* 0x000fc800078e0014 */
[C-C-:B------:R-:W-:Y:S02]  /*15d0*/  IMAD.WIDE.U32 R6, R13.reuse, 0x4, R20.reuse ;  /* 0x000000040d067825 */ /* 0x140fe400078e0014 */
[----:B------:R-:W2:Y:S02]  /*15e0*/  LDG.E.CONSTANT R4, desc[UR8][R4.64] ;  /* 0x0000000804047981 */ /* 0x000ea4000c1e9900 */
[C---:B------:R-:W-:Y:S02]  /*15f0*/  VIADD R9, R13.reuse, 0x100 ;  /* 0x000001000d097836 */ /* 0x040fe40000000000 */
[----:B------:R-:W3:Y:S01]  /*1600*/  LDG.E.CONSTANT R6, desc[UR8][R6.64] ;  /* 0x0000000806067981 */ /* 0x000ee2000c1e9900 */
[----:B------:R-:W-:Y:S02]  /*1610*/  VIADD R11, R13, 0x200 ;  /* 0x000002000d0b7836 */ /* 0x000fe40000000000 */
[----:B------:R-:W-:-:S04]  /*1620*/  IMAD.WIDE.U32 R8, R9, 0x4, R20 ;  /* 0x0000000409087825 */ /* 0x000fc800078e0014 */
[----:B------:R-:W-:Y:S02]  /*1630*/  IMAD.WIDE.U32 R10, R11, 0x4, R20 ;  /* 0x000000040b0a7825 */ /* 0x000fe400078e0014 */
[----:B------:R-:W4:Y:S04]  /*1640*/  LDG.E.CONSTANT R8, desc[UR8][R8.64] ;  /* 0x0000000808087981 */ /* 0x000f28000c1e9900 */
[----:B------:R-:W5:Y:S01]  /*1650*/  LDG.E.CONSTANT R10, desc[UR8][R10.64] ;  /* 0x000000080a0a7981 */ /* 0x000f62000c1e9900 */
[----:B------:R-:W-:Y:S01]  /*1660*/  VIADD R13, R13, 0x400 ;  /* 0x000004000d0d7836 */ /* 0x000fe20000000000 */
[----:B--2---:R-:W-:-:S04]  /*1670*/  FSETP.GEU.AND P0, PT, R3, R4, PT ;  /* 0x000000040300720b */ /* 0x004fc80003f0e000 */
[----:B------:R-:W-:Y:S01]  /*1680*/  FSEL R3, R4, R3, !P0 ;  /* 0x0000000304037208 */ /* 0x000fe20004000000 */
[C---:B------:R-:W-:Y:S02]  /*1690*/  VIADD R4, R12.reuse, 0x200 ;  /* 0x000002000c047836 */ /* 0x040fe40000000000 */
[----:B------:R-:W-:Y:S01]  /*16a0*/  VIADD R12, R12, 0x400 ;  /* 0x000004000c0c7836 */ /* 0x000fe20000000000 */
[----:B---3--:R-:W-:Y:S02]  /*16b0*/  FSETP.GEU.AND P0, PT, R3, R6, PT ;  /* 0x000000060300720b */ /* 0x008fe40003f0e000 */
[----:B------:R-:W-:Y:S02]  /*16c0*/  ISETP.GE.AND P1, PT, R4, R23, PT ;  /* 0x000000170400720c */ /* 0x000fe40003f26270 */
[----:B------:R-:W-:-:S04]  /*16d0*/  FSEL R3, R6, R3, !P0 ;  /* 0x0000000306037208 */ /* 0x000fc80004000000 */
[----:B----4-:R-:W-:-:S04]  /*16e0*/  FSETP.GEU.AND P0, PT, R3, R8, PT ;  /* 0x000000080300720b */ /* 0x010fc80003f0e000 */
[----:B------:R-:W-:-:S04]  /*16f0*/  FSEL R3, R8, R3, !P0 ;  /* 0x0000000308037208 */ /* 0x000fc80004000000 */
[----:B-----5:R-:W-:-:S04]  /*1700*/  FSETP.GEU.AND P0, PT, R3, R10, PT ;  /* 0x0000000a0300720b */ /* 0x020fc80003f0e000 */
[----:B------:R-:W-:Y:S01]  /*1710*/  FSEL R3, R10, R3, !P0 ;  /* 0x000000030a037208 */ /* 0x000fe20004000000 */
[----:B------:R-:W-:Y:S08]  /*1720*/  @!P1 BRA `(.L_x_77) ;  /* 0xfffffffc00a09947 */ /* 0x000ff0000383ffff */
.L_x_73:
[----:B------:R-:W-:Y:S05]  /*1730*/  BSYNC.RECONVERGENT B1 ;  /* 0x0000000000017941 */ /* 0x000fea0003800200 */
.L_x_70:
        /* <DEDUP_REMOVED lines=55> */
.L_x_58:
[----:B------:R-:W0:Y:S02]  /*1ab0*/  LDCU UR6, c[0x0][0x3a8] ;  /* 0x00007500ff0677ac */ /* 0x000e240008000800 */
[----:B0-----:R-:W-:-:S04]  /*1ac0*/  IADD3 R4, PT, PT, -R23, UR6, RZ ;  /* 0x0000000617047c10 */ /* 0x001fc8000fffe1ff */
        /* <DEDUP_REMOVED lines=9> */
[----:B------:R-:W-:-:S04]  /*1b60*/  IMAD.IADD R3, R23, 0x1, R2 ;  /* 0x0000000117037824 */ /* 0x000fc800078e0202 */
[----:B0-----:R-:W-:-:S05]  /*1b70*/  IMAD.WIDE.U32 R6, R3, 0x4, R6 ;  /* 0x0000000403067825 */ /* 0x001fca00078e0006 */
[----:B------:R0:W5:Y:S01]  /*1b80*/  LDG.E.CONSTANT R3, desc[UR8][R6.64] ;  /* 0x0000000806037981 */ /* 0x000162000c1e9900 */
[----:B------:R-:W-:-:S07]  /*1b90*/  VIADD R10, R2, 0x100 ;  /* 0x00000100020a7836 */ /* 0x000fce0000000000 */
.L_x_80:
[----:B------:R-:W-:Y:S05]  /*1ba0*/  BSYNC.RECONVERGENT B1 ;  /* 0x0000000000017941 */ /* 0x000fea0003800200 */
.L_x_79:
[----:B------:R-:W-:Y:S01]  /*1bb0*/  ISETP.GE.U32.AND P0, PT, R10, R4, PT ;  /* 0x000000040a00720c */ /* 0x000fe20003f06070 */
[----:B------:R-:W-:-:S12]  /*1bc0*/  BSSY.RECONVERGENT B1, `(.L_x_81) ;  /* 0x0000035000017945 */ /* 0x000fd80003800200 */
[----:B------:R-:W-:Y:S05]  /*1bd0*/  @P0 BRA `(.L_x_82) ;  /* 0x0000000000cc0947 */ /* 0x000fea0003800000 */
[----:B------:R-:W-:Y:S01]  /*1be0*/  LOP3.LUT R5, RZ, R10, RZ, 0x33, !PT ;  /* 0x0000000aff057212 */ /* 0x000fe200078e33ff */
[----:B------:R-:W-:Y:S04]  /*1bf0*/  BSSY.RECONVERGENT B2, `(.L_x_83) ;  /* 0x0000015000027945 */ /* 0x000fe80003800200 */
[----:B0-----:R-:W-:-:S04]  /*1c00*/  VIADD R6, R5, UR6 ;  /* 0x0000000605067c36 */ /* 0x001fc80008000000 */
[C---:B------:R-:W-:Y:S01]  /*1c10*/  IMAD.IADD R7, R6.reuse, 0x1, -R23 ;  /* 0x0000000106077824 */ /* 0x040fe200078e0a17 */
[----:B------:R-:W-:-:S04]  /*1c20*/  LOP3.LUT R5, R6, 0x300, RZ, 0xc0, !PT ;  /* 0x0000030006057812 */ /* 0x000fc800078ec0ff */
[----:B------:R-:W-:Y:S02]  /*1c30*/  ISETP.NE.AND P0, PT, R5, 0x300, PT ;  /* 0x000003000500780c */ /* 0x000fe40003f05270 */
[----:B------:R-:W-:-:S11]  /*1c40*/  ISETP.GE.U32.AND P2, PT, R7, 0x300, PT ;  /* 0x000003000700780c */ /* 0x000fd60003f46070 */
[----:B------:R-:W-:Y:S05]  /*1c50*/  @!P0 BRA `(.L_x_84) ;  /* 0x0000000000388947 */ /* 0x000fea0003800000 */
[----:B------:R-:W0:Y:S01]  /*1c60*/  LDC.64 R8, c[0x0][0x380] ;  /* 0x0000e000ff087b82 */ /* 0x000e220000000a00 */
[----:B------:R-:W-:Y:S01]  /*1c70*/  LEA.HI R5, R6, 0x1, RZ, 0x18 ;  /* 0x0000000106057811 */ /* 0x000fe200078fc0ff */
[----:B------:R-:W-:-:S03]  /*1c80*/  IMAD.IADD R11, R23, 0x1, R10 ;  /* 0x00000001170b7824 */ /* 0x000fc600078e020a */
[----:B------:R-:W-:-:S05]  /*1c90*/  LOP3.LUT R5, R5, 0x3, RZ, 0xc0, !PT ;  /* 0x0000000305057812 */ /* 0x000fca00078ec0ff */
[----:B------:R-:W-:-:S07]  /*1ca0*/  IMAD.MOV R5, RZ, RZ, -R5 ;  /* 0x000000ffff057224 */ /* 0x000fce00078e0a05 */
.L_x_85:
        /* <DEDUP_REMOVED lines=9> */
.L_x_84:
[----:B------:R-:W-:Y:S05]  /*1d40*/  BSYNC.RECONVERGENT B2 ;  /* 0x0000000000027941 */ /* 0x000fea0003800200 */
.L_x_83:
[----:B------:R-:W-:Y:S05]  /*1d50*/  @!P2 BRA `(.L_x_82) ;  /* 0x00000000006ca947 */ /* 0x000fea0003800000 */
[----:B------:R-:W0:Y:S01]  /*1d60*/  LDC.64 R6, c[0x0][0x380] ;  /* 0x0000e000ff067b82 */ /* 0x000e220000000a00 */
[----:B------:R-:W-:Y:S02]  /*1d70*/  IMAD.IADD R23, R23, 0x1, R10 ;  /* 0x0000000117177824 */ /* 0x000fe400078e020a */
[----:B------:R-:W-:-:S07]  /*1d80*/  VIADD R5, R10, 0x200 ;  /* 0x000002000a057836 */ /* 0x000fce0000000000 */
.L_x_86:
        /* <DEDUP_REMOVED lines=24> */
.L_x_82:
[----:B------:R-:W-:Y:S05]  /*1f10*/  BSYNC.RECONVERGENT B1 ;  /* 0x0000000000017941 */ /* 0x000fea0003800200 */
.L_x_81:
[----:B------:R-:W-:Y:S01]  /*1f20*/  ISETP.GE.U32.AND P0, PT, R4, 0x100, PT ;  /* 0x000001000400780c */ /* 0x000fe20003f06070 */
[----:B0----5:R-:W-:-:S12]  /*1f30*/  IMAD.MOV.U32 R6, RZ, RZ, R3 ;  /* 0x000000ffff067224 */ /* 0x021fd800078e0003 */
[----:B------:R-:W-:Y:S05]  /*1f40*/  @!P0 BRA `(.L_x_87) ;  /* 0x0000000000dc8947 */ /* 0x000fea0003800000 */
[----:B------:R-:W0:Y:S01]  /*1f50*/  S2R R8, SR_LANEID ;  /* 0x0000000000087919 */ /* 0x000e220000000000 */
[----:B------:R-:W1:Y:S02]  /*1f60*/  SHFL.DOWN PT, R3, R6, 0x1, 0x1f ;  /* 0x08201f0006037f89 */ /* 0x000e6400000e0000 */
[----:B-1----:R-:W-:Y:S02]  /*1f70*/  FSETP.GEU.AND P0, PT, R6, R3, PT ;  /* 0x000000030600720b */ /* 0x002fe40003f0e000 */
[C---:B0-----:R-:W-:Y:S02]  /*1f80*/  ISETP.GT.AND P1, PT, R8.reuse, 0x1e, PT ;  /* 0x0000001e0800780c */ /* 0x041fe40003f24270 */
[----:B------:R-:W-:Y:S02]  /*1f90*/  FSEL R3, R3, R6, !P0 ;  /* 0x0000000603037208 */ /* 0x000fe40004000000 */
[----:B------:R-:W-:Y:S02]  /*1fa0*/  ISETP.NE.AND P2, PT, R8, RZ, PT ;  /* 0x000000ff0800720c */ /* 0x000fe40003f45270 */
[----:B------:R-:W-:-:S02]  /*1fb0*/  FSEL R3, R6, R3, P1 ;  /* 0x0000000306037208 */ /* 0x000fc40000800000 */
[----:B------:R-:W-:-:S03]  /*1fc0*/  ISETP.GT.AND P1, PT, R8, 0x1d, PT ;  /* 0x0000001d0800780c */ /* 0x000fc60003f24270 */
[----:B------:R-:W0:Y:S06]  /*1fd0*/  SHFL.DOWN PT, R4, R3, 0x2, 0x1f ;  /* 0x08401f0003047f89 */ /* 0x000e2c00000e0000 */
        /* <DEDUP_REMOVED lines=46> */
.L_x_87:
[----:B------:R-:W-:Y:S01]  /*22c0*/  LOP3.LUT R3, R2, 0x3e0, RZ, 0xc0, !PT ;  /* 0x000003e002037812 */ /* 0x000fe200078ec0ff */
[----:B------:R-:W0:Y:S04]  /*22d0*/  S2R R8, SR_LANEID ;  /* 0x0000000000087919 */ /* 0x000e280000000000 */
[----:B------:R-:W-:Y:S01]  /*22e0*/  VIADD R5, R3, 0x20 ;  /* 0x0000002003057836 */ /* 0x000fe20000000000 */
[----:B------:R-:W-:-:S04]  /*22f0*/  LOP3.LUT R3, RZ, R3, RZ, 0x33, !PT ;  /* 0x00000003ff037212 */ /* 0x000fc800078e33ff */
[----:B------:R-:W-:Y:S01]  /*2300*/  ISETP.GT.U32.AND P0, PT, R5, R4, PT ;  /* 0x000000040500720c */ /* 0x000fe20003f04070 */
[----:B------:R-:W-:-:S05]  /*2310*/  IMAD.IADD R3, R3, 0x1, R4 ;  /* 0x0000000103037824 */ /* 0x000fca00078e0204 */
        /* <DEDUP_REMOVED lines=16> */
[C---:B------:R-:W-:Y:S01]  /*2420*/  ISETP.NE.AND P0, PT, R8.reuse, RZ, PT ;  /* 0x000000ff0800720c */ /* 0x040fe20003f05270 */
[----:B------:R-:W-:Y:S01]  /*2430*/  VIADD R8, R8, 0x10 ;  /* 0x0000001008087836 */ /* 0x000fe20000000000 */
[----:B------:R-:W-:Y:S01]  /*2440*/  ISETP.GT.AND P1, PT, R10, R3, PT ;  /* 0x000000030a00720c */ /* 0x000fe20003f24270 */
        /* <DEDUP_REMOVED lines=46> */
.L_x_78:
[----:B------:R-:W0:Y:S01]  /*2730*/  S2R R6, SR_TID.X ;  /* 0x0000000000067919 */ /* 0x000e220000002100 */
[----:B------:R-:W1:Y:S02]  /*2740*/  LDCU.64 UR10, c[0x0][0x380] ;  /* 0x00007000ff0a77ac */ /* 0x000e640008000a00 */
[----:B-1----:R-:W-:Y:S02]  /*2750*/  IMAD.U32 R2, RZ, RZ, UR10 ;  /* 0x0000000aff027e24 */ /* 0x002fe4000f8e00ff */
[----:B------:R-:W-:Y:S02]  /*2760*/  IMAD.U32 R3, RZ, RZ, UR11 ;  /* 0x0000000bff037e24 */ /* 0x000fe4000f8e00ff */
[----:B0-----:R-:W-:-:S04]  /*2770*/  IMAD.IADD R9, R23, 0x1, R6 ;  /* 0x0000000117097824 */ /* 0x001fc800078e0206 */
[----:B------:R-:W-:-:S05]  /*2780*/  IMAD.WIDE.U32 R8, R9, 0x4, R2 ;  /* 0x0000000409087825 */ /* 0x000fca00078e0002 */
        /* <DEDUP_REMOVED lines=44> */
[----:B------:R-:W-:Y:S02]  /*2a50*/  ISETP.GE.U32.AND P1, PT, R4, UR5, PT ;  /* 0x0000000504007c0c */ /* 0x000fe4000bf26070 */
[----:B------:R-:W-:-:S04]  /*2a60*/  FSETP.GEU.AND P0, PT, R11, R18, PT ;  /* 0x000000120b00720b */ /* 0x000fc80003f0e000 */
[----:B------:R-:W-:-:S07]  /*2a70*/  FSEL R11, R18, R11, !P0 ;  /* 0x0000000b120b7208 */ /* 0x000fce0004000000 */
[----:B------:R-:W-:Y:S05]  /*2a80*/  @!P1 BRA `(.L_x_88) ;  /* 0x0000000800149947 */ /* 0x000fea0003800000 */
[----:B------:R-:W-:Y:S01]  /*2a90*/  UIADD3 UR7, UPT, UPT, UR6, -0x1000, URZ ;  /* 0xfffff00006077890 */ /* 0x000fe2000fffe0ff */
[----:B------:R-:W-:Y:S01]  /*2aa0*/  VIADD R23, R23, UR5 ;  /* 0x0000000517177c36 */ /* 0x000fe20008000000 */
[----:B------:R-:W-:-:S03]  /*2ab0*/  UMOV UR4, URZ ;  /* 0x000000ff00047c82 */ /* 0x000fc60008000000 */
[C---:B------:R-:W-:Y:S01]  /*2ac0*/  VIADD R7, R23.reuse, 0x100 ;  /* 0x0000010017077836 */ /* 0x040fe20000000000 */
[C---:B------:R-:W-:Y:S01]  /*2ad0*/  ISETP.GT.U32.AND P0, PT, R23.reuse, UR7, PT ;  /* 0x0000000717007c0c */ /* 0x040fe2000bf04070 */
[----:B------:R-:W-:-:S12]  /*2ae0*/  IMAD.IADD R9, R23, 0x1, R6 ;  /* 0x0000000117097824 */ /* 0x000fd800078e0206 */
[----:B------:R-:W-:Y:S05]  /*2af0*/  @P0 BRA `(.L_x_89) ;  /* 0x0000000000f80947 */ /* 0x000fea0003800000 */
[----:B------:R-:W0:Y:S01]  /*2b00*/  LDC.64 R2, c[0x0][0x380] ;  /* 0x0000e000ff027b82 */ /* 0x000e220000000a00 */
[----:B------:R-:W1:Y:S01]  /*2b10*/  LDCU UR6, c[0x0][0x3a8] ;  /* 0x00007500ff0677ac */ /* 0x000e620008000800 */
[----:B------:R-:W-:Y:S01]  /*2b20*/  NOP ;  /* 0x0000000000007918 */ /* 0x000fe20000000000 */
.L_x_90:
[----:B------:R-:W-:-:S04]  /*2b30*/  IMAD.IADD R5, R6, 0x1, R23 ;  /* 0x0000000106057824 */ /* 0x000fc800078e0217 */
[----:B0-----:R-:W-:-:S05]  /*2b40*/  IMAD.WIDE.U32 R4, R5, 0x4, R2 ;  /* 0x0000000405047825 */ /* 0x001fca00078e0002 */
        /* <DEDUP_REMOVED lines=17> */
[----:B------:R1:W2:Y:S01]  /*2c60*/  LDG.E.CONSTANT R8, desc[UR8][R4.64+0x3400] ;  /* 0x0034000804087981 */ /* 0x0002a2000c1e9900 */
        /* <DEDUP_REMOVED lines=8> */
[----:B------:R-:W-:-:S04]  /*2cf0*/  FSETP.GEU.AND P1, PT, R10, R17, PT ;  /* 0x000000110a00720b */ /* 0x000fc80003f2e000 */
[----:B------:R-:W-:Y:S02]  /*2d00*/  FSEL R17, R17, R10, !P1 ;  /* 0x0000000a11117208 */ /* 0x000fe40004800000 */
[----:B------:R-:W-:-:S04]  /*2d10*/  FSETP.GEU.AND P2, PT, R12, R15, PT ;  /* 0x0000000f0c00720b */ /* 0x000fc80003f4e000 */
[----:B------:R-:W-:Y:S02]  /*2d20*/  FSEL R12, R15, R12, !P2 ;  /* 0x0000000c0f0c7208 */ /* 0x000fe40005000000 */
[----:B------:R-:W-:Y:S02]  /*2d30*/  FSETP.GEU.AND P0, PT, R11, R18, PT ;  /* 0x000000120b00720b */ /* 0x000fe40003f0e000 */
[----:B------:R-:W-:Y:S02]  /*2d40*/  FSETP.GEU.AND P1, PT, R20, R27, PT ;  /* 0x0000001b1400720b */ /* 0x000fe40003f2e000 */
[----:B------:R-:W-:Y:S02]  /*2d50*/  FSETP.GEU.AND P2, PT, R14, R17, PT ;  /* 0x000000110e00720b */ /* 0x000fe40003f4e000 */
[----:B------:R-:W-:Y:S02]  /*2d60*/  FSEL R11, R18, R11, !P0 ;  /* 0x0000000b120b7208 */ /* 0x000fe40004000000 */
[----:B------:R-:W-:-:S02]  /*2d70*/  FSEL R20, R27, R20, !P1 ;  /* 0x000000141b147208 */ /* 0x000fc40004800000 */
[----:B------:R-:W-:Y:S02]  /*2d80*/  FSEL R14, R17, R14, !P2 ;  /* 0x0000000e110e7208 */ /* 0x000fe40005000000 */
[----:B------:R-:W-:Y:S02]  /*2d90*/  FSETP.GEU.AND P0, PT, R11, R20, PT ;  /* 0x000000140b00720b */ /* 0x000fe40003f0e000 */
[----:B-1----:R-:W-:Y:S02]  /*2da0*/  IADD3 R4, PT, PT, -R23, UR6, RZ ;  /* 0x0000000617047c10 */ /* 0x002fe4000fffe1ff */
[----:B------:R-:W-:Y:S02]  /*2db0*/  FSEL R11, R20, R11, !P0 ;  /* 0x0000000b140b7208 */ /* 0x000fe40004000000 */
[----:B--2---:R-:W-:-:S04]  /*2dc0*/  FSETP.GEU.AND P3, PT, R8, R13, PT ;  /* 0x0000000d0800720b */ /* 0x004fc80003f6e000 */
[----:B------:R-:W-:-:S04]  /*2dd0*/  FSEL R13, R13, R8, !P3 ;  /* 0x000000080d0d7208 */ /* 0x000fc80005800000 */
[----:B------:R-:W-:-:S04]  /*2de0*/  FSETP.GEU.AND P3, PT, R12, R13, PT ;  /* 0x0000000d0c00720b */ /* 0x000fc80003f6e000 */
[----:B------:R-:W-:-:S04]  /*2df0*/  FSEL R13, R13, R12, !P3 ;  /* 0x0000000c0d0d7208 */ /* 0x000fc80005800000 */
[----:B------:R-:W-:-:S04]  /*2e00*/  FSETP.GEU.AND P1, PT, R14, R13, PT ;  /* 0x0000000d0e00720b */ /* 0x000fc80003f2e000 */
        /* <DEDUP_REMOVED lines=11> */
[----:B------:R-:W-:-:S13]  /*2ec0*/  ISETP.GT.U32.AND P0, PT, R23, UR7, PT ;  /* 0x0000000717007c0c */ /* 0x000fda000bf04070 */
[----:B------:R-:W-:Y:S05]  /*2ed0*/  @!P0 BRA `(.L_x_90) ;  /* 0xfffffffc00148947 */ /* 0x000fea000383ffff */
.L_x_89:
[----:B------:R-:W-:-:S13]  /*2ee0*/  ISETP.GE.U32.AND P0, PT, R23, UR6, PT ;  /* 0x0000000617007c0c */ /* 0x000fda000bf06070 */
[----:B------:R-:W-:Y:S05]  /*2ef0*/  @P0 BRA `(.L_x_88) ;  /* 0x0000000000f80947 */ /* 0x000fea0003800000 */
[----:B------:R-:W-:Y:S01]  /*2f00*/  IADD3 R23, PT, PT, -R23, UR6, RZ ;  /* 0x0000000617177c10 */ /* 0x000fe2000fffe1ff */
[----:B------:R-:W-:Y:S03]  /*2f10*/  BSSY.RECONVERGENT B1, `(.L_x_88) ;  /* 0x000003c000017945 */ /* 0x000fe60003800200 */
[----:B------:R-:W-:-:S13]  /*2f20*/  ISETP.GE.AND P0, PT, R6, R23, PT ;  /* 0x000000170600720c */ /* 0x000fda0003f06270 */
[----:B------:R-:W-:Y:S05]  /*2f30*/  @P0 BRA `(.L_x_91) ;  /* 0x0000000000e40947 */ /* 0x000fea0003800000 */
[----:B------:R-:W0:Y:S01]  /*2f40*/  LDC R8, c[0x0][0x3ac] ;  /* 0x0000eb00ff087b82 */ /* 0x000e220000000800 */
[----:B------:R-:W1:Y:S01]  /*2f50*/  LDCU UR5, c[0x0][0x3ac] ;  /* 0x00007580ff0577ac */ /* 0x000e620008000800 */
[----:B------:R-:W-:Y:S01]  /*2f60*/  LOP3.LUT R4, RZ, R6, RZ, 0x33, !PT ;  /* 0x00000006ff047212 */ /* 0x000fe200078e33ff */
[----:B------:R-:W-:Y:S01]  /*2f70*/  IMAD.SHL.U32 R10, R0, 0x1000, RZ ;  /* 0x00001000000a7824 */ /* 0x000fe200078e00ff */
[----:B------:R-:W-:Y:S03]  /*2f80*/  BSSY.RECONVERGENT B2, `(.L_x_92) ;  /* 0x0000019000027945 */ /* 0x000fe60003800200 */
[----:B------:R-:W-:Y:S01]  /*2f90*/  VIADD R5, R4, UR6 ;  /* 0x0000000604057c36 */ /* 0x000fe20008000000 */
[----:B-1----:R-:W-:Y:S01]  /*2fa0*/  USHF.L.U32 UR5, UR5, 0xc, URZ ;  /* 0x0000000c05057899 */ /* 0x002fe200080006ff */
[----:B0-----:R-:W-:-:S03]  /*2fb0*/  IMAD R4, R8, UR4, RZ ;  /* 0x0000000408047c24 */ /* 0x001fc6000f8e02ff */
[C---:B------:R-:W-:Y:S02]  /*2fc0*/  LOP3.LUT R8, R5.reuse, 0x300, RZ, 0xc0, !PT ;  /* 0x0000030005087812 */ /* 0x040fe400078ec0ff */
[----:B------:R-:W-:Y:S02]  /*2fd0*/  VIADD R10, R10, UR5 ;  /* 0x000000050a0a7c36 */ /* 0x000fe40008000000 */
[----:B------:R-:W-:Y:S02]  /*2fe0*/  ISETP.NE.AND P0, PT, R8, 0x300, PT ;  /* 0x000003000800780c */ /* 0x000fe40003f05270 */
[C---:B------:R-:W-:Y:S01]  /*2ff0*/  IMAD.IADD R13, R5.reuse, 0x1, -R10 ;  /* 0x00000001050d7824 */ /* 0x040fe200078e0a0a */
[----:B------:R-:W-:Y:S01]  /*3000*/  LEA.HI R5, R5, 0x1, RZ, 0x18 ;  /* 0x0000000105057811 */ /* 0x000fe200078fc0ff */
[----:B------:R-:W-:Y:S02]  /*3010*/  IMAD.MOV.U32 R8, RZ, RZ, R6 ;  /* 0x000000ffff087224 */ /* 0x000fe400078e0006 */
[----:B------:R-:W-:-:S05]  /*3020*/  IMAD R4, R4, -0x1000, R13 ;  /* 0xfffff00004047824 */ /* 0x000fca00078e020d */
[----:B------:R-:W-:Y:S02]  /*3030*/  ISETP.GE.U32.AND P2, PT, R4, 0x300, PT ;  /* 0x000003000400780c */ /* 0x000fe40003f46070 */
[----:B------:R-:W-:Y:S11]  /*3040*/  @!P0 BRA `(.L_x_93) ;  /* 0x0000000000308947 */ /* 0x000ff60003800000 */
[----:B------:R-:W-:Y:S01]  /*3050*/  LOP3.LUT R5, R5, 0x3, RZ, 0xc0, !PT ;  /* 0x0000000305057812 */ /* 0x000fe200078ec0ff */
[----:B------:R-:W-:-:S04]  /*3060*/  IMAD.MOV.U32 R8, RZ, RZ, R6 ;  /* 0x000000ffff087224 */ /* 0x000fc800078e0006 */
[----:B------:R-:W-:-:S07]  /*3070*/  IMAD.MOV R10, RZ, RZ, -R5 ;  /* 0x000000ffff0a7224 */ /* 0x000fce00078e0a05 */
.L_x_94:
        /* <DEDUP_REMOVED lines=9> */
.L_x_93:
[----:B------:R-:W-:Y:S05]  /*3110*/  BSYNC.RECONVERGENT B2 ;  /* 0x0000000000027941 */ /* 0x000fea0003800200 */
.L_x_92:
[----:B------:R-:W-:Y:S05]  /*3120*/  @!P2 BRA `(.L_x_91) ;  /* 0x000000000068a947 */ /* 0x000fea0003800000 */
[C---:B------:R-:W-:Y:S02]  /*3130*/  IMAD.IADD R17, R8.reuse, 0x1, R7 ;  /* 0x0000000108117824 */ /* 0x040fe400078e0207 */
[----:B------:R-:W-:-:S07]  /*3140*/  VIADD R7, R8, 0x200 ;  /* 0x0000020008077836 */ /* 0x000fce0000000000 */
.L_x_95:
        /* <DEDUP_REMOVED lines=24> */
.L_x_91:
[----:B------:R-:W-:Y:S05]  /*32d0*/  BSYNC.RECONVERGENT B1 ;  /* 0x0000000000017941 */ /* 0x000fea0003800200 */
.L_x_88:
        /* <DEDUP_REMOVED lines=53> */
.L_x_69:
[----:B------:R-:W-:Y:S05]  /*3630*/  BSYNC.RECONVERGENT B0 ;  /* 0x0000000000007941 */ /* 0x000fea0003800200 */
.L_x_57:
[----:B------:R-:W-:Y:S05]  /*3640*/  @P0 EXIT ;  /* 0x000000000000094d */ /* 0x000fea0003800000 */
[----:B------:R-:W0:Y:S02]  /*3650*/  LDC.64 R2, c[0x0][0x388] ;  /* 0x0000e200ff027b82 */ /* 0x000e240000000a00 */
[----:B0-----:R-:W-:-:S05]  /*3660*/  IMAD.WIDE.U32 R2, R0, 0x4, R2 ;  /* 0x0000000400027825 */ /* 0x001fca00078e0002 */
[----:B------:R-:W-:Y:S01]  /*3670*/  STG.E desc[UR8][R2.64], R8 ;  /* 0x0000000802007986 */ /* 0x000fe2000c101908 */
[----:B------:R-:W-:Y:S05]  /*3680*/  EXIT ;  /* 0x000000000000794d */ /* 0x000fea0003800000 */
.L_x_96:
        /* <DEDUP_REMOVED lines=15> */
.L_x_154:


//--------------------- .text._ZN3cub18CUB_300001_SM_10006detail6reduce28DeviceReduceSingleTileKernelINS2_10policy_hubIfjN4cuda3__47maximumIvEEE10Policy1000EPfSB_jS8_ffNS5_3std3__410__identityEEEvT0_T1_T2_T3_T4_T6_ --------------------------
	.section	.text._ZN3cub18CUB_300001_SM_10006detail6reduce28DeviceReduceSingleTileKernelINS2_10policy_hubIfjN4cuda3__47maximumIvEEE10Policy1000EPfSB_jS8_ffNS5_3std3__410__identityEEEvT0_T1_T2_T3_T4_T6_,"ax",@progbits
	.align	128
        .global         _ZN3cub18CUB_300001_SM_10006detail6reduce28DeviceReduceSingleTileKernelINS2_10policy_hubIfjN4cuda3__47maximumIvEEE10Policy1000EPfSB_jS8_ffNS5_3std3__410__identityEEEvT0_T1_T2_T3_T4_T6_
        .type           _ZN3cub18CUB_300001_SM_10006detail6reduce28DeviceReduceSingleTileKernelINS2_10policy_hubIfjN4cuda3__47maximumIvEEE10Policy1000EPfSB_jS8_ffNS5_3std3__410__identityEEEvT0_T1_T2_T3_T4_T6_,@function
        .size           _ZN3cub18CUB_300001_SM_10006detail6reduce28DeviceReduceSingleTileKernelINS2_10policy_hubIfjN4cuda3__47maximumIvEEE10Policy1000EPfSB_jS8_ffNS5_3std3__410__identityEEEvT0_T1_T2_T3_T4_T6_,(.L_x_155 - _ZN3cub18CUB_300001_SM_10006detail6reduce28DeviceReduceSingleTileKernelINS2_10policy_hubIfjN4cuda3__47maximumIvEEE10Policy1000EPfSB_jS8_ffNS5_3std3__410__identityEEEvT0_T1_T2_T3_T4_T6_)
        .other          _ZN3cub18CUB_300001_SM_10006detail6reduce28DeviceReduceSingleTileKernelINS2_10policy_hubIfjN4cuda3__47maximumIvEEE10Policy1000EPfSB_jS8_ffNS5_3std3__410__identityEEEvT0_T1_T2_T3_T4_T6_,@"STO_CUDA_ENTRY STV_DEFAULT"
_ZN3cub18CUB_300001_SM_10006detail6reduce28DeviceReduceSingleTileKernelINS2_10policy_hubIfjN4cuda3__47maximumIvEEE10Policy1000EPfSB_jS8_ffNS5_3std3__410__identityEEEvT0_T1_T2_T3_T4_T6_:
.text._ZN3cub18CUB_300001_SM_10006detail6reduce28DeviceReduceSingleTileKernelINS2_10policy_hubIfjN4cuda3__47maximumIvEEE10Policy1000EPfSB_jS8_ffNS5_3std3__410__identityEEEvT0_T1_T2_T3_T4_T6_:
        /* <DEDUP_REMOVED lines=13> */
.L_x_97:
[----:B------:R-:W0:Y:S01]  /*00d0*/  LDCU UR4, c[0x0][0x380] ;  /* 0x00007000ff0477ac */ /* 0x000e220008000800 */
[----:B------:R-:W-:Y:S01]  /*00e0*/  BSSY.RECONVERGENT B0, `(.L_x_98) ;  /* 0x00003e2000007945 */ /* 0x000fe20003800200 */
[----:B0-----:R-:W-:-:S09]  /*00f0*/  ULOP3.LUT UP0, URZ, UR4, 0xf, URZ, 0xc0, !UPT ;  /* 0x0000000f04ff7892 */ /* 0x001fd2000f80c0ff */
[----:B------:R-:W-:Y:S05]  /*0100*/  BRA.U UP0, `(.L_x_99) ;  /* 0x0000001d008c7547 */ /* 0x000fea000b800000 */
        /* <DEDUP_REMOVED lines=8> */
[----:B------:R-:W0:Y:S02]  /*0190*/  LDC.64 R4, c[0x0][0x380] ;  /* 0x0000e000ff047b82 */ /* 0x000e240000000a00 */
[----:B0-----:R-:W-:-:S05]  /*01a0*/  IMAD.WIDE.U32 R4, R0, 0x4, R4 ;  /* 0x0000000400047825 */ /* 0x001fca00078e0004 */
[----:B------:R0:W5:Y:S01]  /*01b0*/  LDG.E.CONSTANT R2, desc[UR6][R4.64] ;  /* 0x0000000604027981 */ /* 0x000162000c1e9900 */
[----:B------:R-:W-:-:S07]  /*01c0*/  VIADD R6, R0, 0x100 ;  /* 0x0000010000067836 */ /* 0x000fce0000000000 */
.L_x_102:
[----:B------:R-:W-:Y:S05]  /*01d0*/  BSYNC.RECONVERGENT B1 ;  /* 0x0000000000017941 */ /* 0x000fea0003800200 */
.L_x_101:
[----:B------:R-:W-:Y:S01]  /*01e0*/  ISETP.GE.U32.AND P0, PT, R6, R3, PT ;  /* 0x000000030600720c */ /* 0x000fe20003f06070 */
        /* <DEDUP_REMOVED lines=15> */
.L_x_107:
        /* <DEDUP_REMOVED lines=10> */
.L_x_106:
[----:B------:R-:W-:Y:S05]  /*0380*/  BSYNC.RECONVERGENT B2 ;  /* 0x0000000000027941 */ /* 0x000fea0003800200 */
.L_x_105:
[----:B------:R-:W-:Y:S05]  /*0390*/  @!P0 BRA `(.L_x_104) ;  /* 0x0000000400b88947 */ /* 0x000fea0003800000 */
[----:B------:R-:W0:Y:S01]  /*03a0*/  LDC.64 R4, c[0x0][0x380] ;  /* 0x0000e000ff047b82 */ /* 0x000e220000000a00 */
[----:B------:R-:W-:Y:S01]  /*03b0*/  IMAD.IADD R7, R3, 0x1, -R6 ;  /* 0x0000000103077824 */ /* 0x000fe200078e0a06 */
[----:B------:R-:W-:Y:S01]  /*03c0*/  BSSY.RECONVERGENT B2, `(.L_x_108) ;  /* 0x000003c000027945 */ /* 0x000fe20003800200 */
[----:B------:R-:W-:-:S03]  /*03d0*/  PLOP3.LUT P0, PT, PT, PT, PT, 0x80, 0x8 ;  /* 0x000000000008781c */ /* 0x000fc60003f0f070 */
[----:B------:R-:W-:Y:S01]  /*03e0*/  ISETP.GT.AND P1, PT, R7, 0xc00, PT ;  /* 0x00000c000700780c */ /* 0x000fe20003f24270 */
[----:B0-----:R-:W-:-:S12]  /*03f0*/  IMAD.WIDE.U32 R4, R6, 0x4, R4 ;  /* 0x0000000406047825 */ /* 0x001fd800078e0004 */
[----:B------:R-:W-:Y:S05]  /*0400*/  @!P1 BRA `(.L_x_109) ;  /* 0x0000000000dc9947 */ /* 0x000fea0003800000 */
[----:B------:R-:W-:Y:S01]  /*0410*/  PLOP3.LUT P0, PT, PT, PT, PT, 0x8, 0x80 ;  /* 0x000000000080781c */ /* 0x000fe20003f0e170 */
[----:B------:R-:W-:-:S12]  /*0420*/  VIADD R9, R3, 0xfffff400 ;  /* 0xfffff40003097836 */ /* 0x000fd80000000000 */
.L_x_110:
[----:B------:R-:W2:Y:S04]  /*0430*/  LDG.E.CONSTANT R17, desc[UR6][R4.64] ;  /* 0x0000000604117981 */ /* 0x000ea8000c1e9900 */
[----:B------:R-:W3:Y:S04]  /*0440*/  LDG.E.CONSTANT R19, desc[UR6][R4.64+0x400] ;  /* 0x0004000604137981 */ /* 0x000ee8000c1e9900 */
[----:B------:R-:W4:Y:S04]  /*0450*/  LDG.E.CONSTANT R21, desc[UR6][R4.64+0x800] ;  /* 0x0008000604157981 */ /* 0x000f28000c1e9900 */
        /* <DEDUP_REMOVED lines=12> */
[----:B------:R0:W4:Y:S01]  /*0520*/  LDG.E.CONSTANT R7, desc[UR6][R4.64+0x3c00] ;  /* 0x003c000604077981 */ /* 0x000122000c1e9900 */
[----:B------:R-:W-:-:S05]  /*0530*/  VIADD R6, R6, 0x1000 ;  /* 0x0000100006067836 */ /* 0x000fca0000000000 */
[----:B------:R-:W-:Y:S02]  /*0540*/  ISETP.GE.AND P2, PT, R6, R9, PT ;  /* 0x000000090600720c */ /* 0x000fe40003f46270 */
[----:B0-----:R-:W-:-:S05]  /*0550*/  IADD3 R4, P3, PT, R4, 0x4000, RZ ;  /* 0x0000400004047810 */ /* 0x001fca0007f7e0ff */
[----:B------:R-:W-:Y:S01]  /*0560*/  IMAD.X R5, RZ, RZ, R5, P3 ;  /* 0x000000ffff057224 */ /* 0x000fe200018e0605 */
        /* <DEDUP_REMOVED lines=33> */
.L_x_109:
[----:B------:R-:W-:Y:S05]  /*0780*/  BSYNC.RECONVERGENT B2 ;  /* 0x0000000000027941 */ /* 0x000fea0003800200 */
.L_x_108:
[----:B------:R-:W-:Y:S01]  /*0790*/  IMAD.IADD R7, R3, 0x1, -R6 ;  /* 0x0000000103077824 */ /* 0x000fe200078e0a06 */
[----:B------:R-:W-:Y:S04]  /*07a0*/  BSSY.RECONVERGENT B2, `(.L_x_111) ;  /* 0x000001f000027945 */ /* 0x000fe80003800200 */
[----:B------:R-:W-:-:S13]  /*07b0*/  ISETP.GT.AND P1, PT, R7, 0x400, PT ;  /* 0x000004000700780c */ /* 0x000fda0003f24270 */
[----:B------:R-:W-:Y:S05]  /*07c0*/  @!P1 BRA `(.L_x_112) ;  /* 0x0000000000709947 */ /* 0x000fea0003800000 */
[----:B------:R-:W2:Y:S04]  /*07d0*/  LDG.E.CONSTANT R7, desc[UR6][R4.64] ;  /* 0x0000000604077981 */ /* 0x000ea8000c1e9900 */
[----:B------:R-:W3:Y:S04]  /*07e0*/  LDG.E.CONSTANT R9, desc[UR6][R4.64+0x400] ;  /* 0x0004000604097981 */ /* 0x000ee8000c1e9900 */
[----:B------:R-:W4:Y:S04]  /*07f0*/  LDG.E.CONSTANT R11, desc[UR6][R4.64+0x800] ;  /* 0x00080006040b7981 */ /* 0x000f28000c1e9900 */
[----:B------:R-:W4:Y:S04]  /*0800*/  LDG.E.CONSTANT R13, desc[UR6][R4.64+0xc00] ;  /* 0x000c0006040d7981 */ /* 0x000f28000c1e9900 */
[----:B------:R-:W4:Y:S04]  /*0810*/  LDG.E.CONSTANT R15, desc[UR6][R4.64+0x1000] ;  /* 0x00100006040f7981 */ /* 0x000f28000c1e9900 */
[----:B------:R-:W4:Y:S04]  /*0820*/  LDG.E.CONSTANT R17, desc[UR6][R4.64+0x1400] ;  /* 0x0014000604117981 */ /* 0x000f28000c1e9900 */
[----:B------:R-:W4:Y:S04]  /*0830*/  LDG.E.CONSTANT R19, desc[UR6][R4.64+0x1800] ;  /* 0x0018000604137981 */ /* 0x000f28000c1e9900 */
[----:B------:R0:W4:Y:S01]  /*0840*/  LDG.E.CONSTANT R21, desc[UR6][R4.64+0x1c00] ;  /* 0x001c000604157981 */ /* 0x000122000c1e9900 */
[----:B------:R-:W-:Y:S01]  /*0850*/  VIADD R6, R6, 0x800 ;  /* 0x0000080006067836 */ /* 0x000fe20000000000 */
        /* <DEDUP_REMOVED lines=19> */
.L_x_112:
[----:B------:R-:W-:Y:S05]  /*0990*/  BSYNC.RECONVERGENT B2 ;  /* 0x0000000000027941 */ /* 0x000fea0003800200 */
.L_x_111:
[----:B------:R-:W-:-:S13]  /*09a0*/  ISETP.LT.OR P0, PT, R6, R3, P0 ;  /* 0x000000030600720c */ /* 0x000fda0000701670 */
[----:B------:R-:W-:Y:S05]  /*09b0*/  @!P0 BRA `(.L_x_104) ;  /* 0x0000000000308947 */ /* 0x000fea0003800000 */
        /* <DEDUP_REMOVED lines=12> */
.L_x_104:
[----:B------:R-:W-:Y:S05]  /*0a80*/  BSYNC.RECONVERGENT B1 ;  /* 0x0000000000017941 */ /* 0x000fea0003800200 */
.L_x_103:
[----:B------:R-:W-:Y:S01]  /*0a90*/  ISETP.GE.U32.AND P0, PT, R3, 0x100, PT ;  /* 0x000001000300780c */ /* 0x000fe20003f06070 */
        /* <DEDUP_REMOVED lines=10> */
[----:B------:R-:W1:Y:S06]  /*0b40*/  SHFL.DOWN PT, R3, R2, 0x2, 0x1f ;  /* 0x08401f0002037f89 */ /* 0x000e6c00000e0000 */
[----:B------:R-:W2:Y:S01]  /*0b50*/  @!P2 S2R R6, SR_CgaCtaId ;  /* 0x000000000006a919 */ /* 0x000ea20000008800 */
[----:B0-----:R-:W-:Y:S02]  /*0b60*/  @!P2 MOV R5, 0x400 ;  /* 0x000004000005a802 */ /* 0x001fe40000000f00 */
[----:B------:R-:W-:-:S04]  /*0b70*/  @!P2 SHF.R.U32.HI R4, RZ, 0x3, R0 ;  /* 0x00000003ff04a819 */ /* 0x000fc80000011600 */
[----:B------:R-:W-:Y:S02]  /*0b80*/  @!P2 LOP3.LUT R4, R4, 0x7c, RZ, 0xc0, !PT ;  /* 0x0000007c0404a812 */ /* 0x000fe400078ec0ff */
[----:B-1----:R-:W-:-:S04]  /*0b90*/  FSETP.GEU.AND P1, PT, R2, R3, PT ;  /* 0x000000030200720b */ /* 0x002fc80003f2e000 */
[----:B------:R-:W-:Y:S02]  /*0ba0*/  @!P0 FSEL R2, R3, R2, !P1 ;  /* 0x0000000203028208 */ /* 0x000fe40004800000 */
[----:B------:R-:W-:-:S03]  /*0bb0*/  ISETP.GT.AND P0, PT, R8, 0x1b, PT ;  /* 0x0000001b0800780c */ /* 0x000fc60003f04270 */
[----:B------:R-:W0:Y:S01]  /*0bc0*/  SHFL.DOWN PT, R3, R2, 0x4, 0x1f ;  /* 0x08801f0002037f89 */ /* 0x000e2200000e0000 */
[----:B--2---:R-:W-:-:S05]  /*0bd0*/  @!P2 LEA R5, R6, R5, 0x18 ;  /* 0x000000050605a211 */ /* 0x004fca00078ec0ff */
        /* <DEDUP_REMOVED lines=37> */
.L_x_113:
[----:B------:R-:W-:Y:S01]  /*0e30*/  LOP3.LUT R2, R0, 0x3e0, RZ, 0xc0, !PT ;  /* 0x000003e000027812 */ /* 0x000fe200078ec0ff */
[----:B------:R-:W1:Y:S04]  /*0e40*/  S2R R9, SR_LANEID ;  /* 0x0000000000097919 */ /* 0x000e680000000000 */
[----:B0-----:R-:W-:Y:S01]  /*0e50*/  VIADD R4, R2, 0x20 ;  /* 0x0000002002047836 */ /* 0x001fe20000000000 */
[----:B------:R-:W-:-:S04]  /*0e60*/  LOP3.LUT R2, RZ, R2, RZ, 0x33, !PT ;  /* 0x00000002ff027212 */ /* 0x000fc800078e33ff */
[----:B------:R-:W-:Y:S01]  /*0e70*/  ISETP.GT.U32.AND P0, PT, R4, R3, PT ;  /* 0x000000030400720c */ /* 0x000fe20003f04070 */
[----:B------:R-:W-:-:S05]  /*0e80*/  IMAD.IADD R2, R2, 0x1, R3 ;  /* 0x0000000102027824 */ /* 0x000fca00078e0203 */
        /* <DEDUP_REMOVED lines=65> */
.L_x_100:
[----:B------:R-:W0:Y:S01]  /*12a0*/  S2R R0, SR_TID.X ;  /* 0x0000000000007919 */ /* 0x000e220000002100 */
[----:B------:R-:W1:Y:S02]  /*12b0*/  LDCU.64 UR4, c[0x0][0x380] ;  /* 0x00007000ff0477ac */ /* 0x000e640008000a00 */
[----:B-1----:R-:W-:Y:S02]  /*12c0*/  IMAD.U32 R20, RZ, RZ, UR4 ;  /* 0x00000004ff147e24 */ /* 0x002fe4000f8e00ff */
[----:B------:R-:W-:Y:S02]  /*12d0*/  IMAD.U32 R21, RZ, RZ, UR5 ;  /* 0x00000005ff157e24 */ /* 0x000fe4000f8e00ff */
[----:B0-----:R-:W-:-:S04]  /*12e0*/  IMAD.SHL.U32 R2, R0, 0x4, RZ ;  /* 0x0000000400027824 */ /* 0x001fc800078e00ff */
[----:B------:R-:W-:-:S05]  /*12f0*/  IMAD.WIDE.U32 R22, R2, 0x4, R20 ;  /* 0x0000000402167825 */ /* 0x000fca00078e0014 */
[----:B------:R-:W2:Y:S04]  /*1300*/  LDG.E.128.CONSTANT R4, desc[UR6][R22.64] ;  /* 0x0000000616047981 */ /* 0x000ea8000c1e9d00 */
[----:B------:R-:W3:Y:S04]  /*1310*/  LDG.E.128.CONSTANT R8, desc[UR6][R22.64+0x1000] ;  /* 0x0010000616087981 */ /* 0x000ee8000c1e9d00 */
[----:B------:R-:W4:Y:S04]  /*1320*/  LDG.E.128.CONSTANT R12, desc[UR6][R22.64+0x2000] ;  /* 0x00200006160c7981 */ /* 0x000f28000c1e9d00 */
[----:B------:R0:W5:Y:S01]  /*1330*/  LDG.E.128.CONSTANT R16, desc[UR6][R22.64+0x3000] ;  /* 0x0030000616107981 */ /* 0x000162000c1e9d00 */
[----:B------:R-:W-:Y:S01]  /*1340*/  UMOV UR4, 0x1000 ;  /* 0x0000100000047882 */ /* 0x000fe20000000000 */
[----:B0-----:R-:W-:Y:S01]  /*1350*/  VIADD R22, R3, 0xfffff000 ;  /* 0xfffff00003167836 */ /* 0x001fe20000000000 */
        /* <DEDUP_REMOVED lines=33> */
[----:B------:R-:W-:-:S07]  /*1570*/  UMOV UR4, 0x1000 ;  /* 0x0000100000047882 */ /* 0x000fce0000000000 */
[----:B------:R-:W1:Y:S02]  /*1580*/  LDC.64 R20, c[0x0][0x380] ;  /* 0x0000e000ff147b82 */ /* 0x000e640000000a00 */
.L_x_117:
[----:B------:R-:W-:-:S04]  /*1590*/  VIADD R25, R2, UR4 ;  /* 0x0000000402197c36 */ /* 0x000fc80008000000 */
[----:B-1----:R-:W-:-:S05]  /*15a0*/  IMAD.WIDE.U32 R24, R25, 0x4, R20 ;  /* 0x0000000419187825 */ /* 0x002fca00078e0014 */
        /* <DEDUP_REMOVED lines=9> */
[----:B------:R-:W-:Y:S01]  /*1640*/  FSEL R4, R6, R5, !P1 ;  /* 0x0000000506047208 */ /* 0x000fe20004800000 */
[----:B0-----:R-:W-:Y:S01]  /*1650*/  VIADD R5, R3, -UR4 ;  /* 0x8000000403057c36 */ /* 0x001fe20008000000 */
        /* <DEDUP_REMOVED lines=22> */
[----:B------:R-:W-:Y:S02]  /*17c0*/  ISETP.GE.U32.AND P1, PT, R5, 0x1000, PT ;  /* 0x000010000500780c */ /* 0x000fe40003f26070 */
[----:B------:R-:W-:-:S04]  /*17d0*/  FSETP.GEU.AND P0, PT, R4, R17, PT ;  /* 0x000000110400720b */ /* 0x000fc80003f0e000 */
[----:B------:R-:W-:-:S04]  /*17e0*/  FSEL R17, R17, R4, !P0 ;  /* 0x0000000411117208 */ /* 0x000fc80004000000 */
[----:B------:R-:W-:-:S04]  /*17f0*/  FSETP.GEU.AND P0, PT, R17, R19, PT ;  /* 0x000000131100720b */ /* 0x000fc80003f0e000 */
[----:B------:R-:W-:Y:S01]  /*1800*/  FSEL R23, R19, R17, !P0 ;  /* 0x0000001113177208 */ /* 0x000fe20004000000 */
[----:B------:R-:W-:Y:S08]  /*1810*/  @!P1 BRA `(.L_x_116) ;  /* 0x0000000000f09947 */ /* 0x000ff00003800000 */
[----:B------:R-:W-:-:S06]  /*1820*/  UIADD3 UR4, UPT, UPT, UR4, 0x1000, URZ ;  /* 0x0000100004047890 */ /* 0x000fcc000fffe0ff */
[----:B------:R-:W-:-:S13]  /*1830*/  ISETP.LT.U32.AND P0, PT, R22, UR4, PT ;  /* 0x0000000416007c0c */ /* 0x000fda000bf01070 */
[----:B------:R-:W-:Y:S05]  /*1840*/  @!P0 BRA `(.L_x_117) ;  /* 0xfffffffc00508947 */ /* 0x000fea000383ffff */
.L_x_115:
[----:B------:R-:W-:-:S13]  /*1850*/  ISETP.LE.U32.AND P0, PT, R3, UR4, PT ;  /* 0x0000000403007c0c */ /* 0x000fda000bf03070 */
[----:B------:R-:W-:Y:S05]  /*1860*/  @P0 BRA `(.L_x_116) ;  /* 0x0000000000dc0947 */ /* 0x000fea0003800000 */
[----:B------:R-:W-:Y:S01]  /*1870*/  VIADD R5, R3, -UR4 ;  /* 0x8000000403057c36 */ /* 0x000fe20008000000 */
[----:B------:R-:W-:Y:S04]  /*1880*/  BSSY.RECONVERGENT B1, `(.L_x_116) ;  /* 0x0000035000017945 */ /* 0x000fe80003800200 */
[----:B------:R-:W-:-:S13]  /*1890*/  ISETP.GE.AND P0, PT, R0, R5, PT ;  /* 0x000000050000720c */ /* 0x000fda0003f06270 */
[----:B------:R-:W-:Y:S05]  /*18a0*/  @P0 BRA `(.L_x_118) ;  /* 0x0000000000c80947 */ /* 0x000fea0003800000 */
[----:B------:R-:W-:Y:S01]  /*18b0*/  LOP3.LUT R2, RZ, R0, RZ, 0x33, !PT ;  /* 0x00000000ff027212 */ /* 0x000fe200078e33ff */
[----:B------:R-:W-:Y:S01]  /*18c0*/  BSSY.RECONVERGENT B2, `(.L_x_119) ;  /* 0x0000015000027945 */ /* 0x000fe20003800200 */
[----:B------:R-:W-:Y:S02]  /*18d0*/  IMAD.MOV.U32 R4, RZ, RZ, R0 ;  /* 0x000000ffff047224 */ /* 0x000fe400078e0000 */
[----:B------:R-:W-:-:S04]  /*18e0*/  IADD3 R2, PT, PT, R3, -UR4, R2 ;  /* 0x8000000403027c10 */ /* 0x000fc8000fffe002 */
[C---:B------:R-:W-:Y:S02]  /*18f0*/  LOP3.LUT R3, R2.reuse, 0x300, RZ, 0xc0, !PT ;  /* 0x0000030002037812 */ /* 0x040fe400078ec0ff */
[----:B------:R-:W-:Y:S02]  /*1900*/  ISETP.GE.U32.AND P2, PT, R2, 0x300, PT ;  /* 0x000003000200780c */ /* 0x000fe40003f46070 */
[----:B------:R-:W-:-:S13]  /*1910*/  ISETP.NE.AND P0, PT, R3, 0x300, PT ;  /* 0x000003000300780c */ /* 0x000fda0003f05270 */
[----:B------:R-:W-:Y:S05]  /*1920*/  @!P0 BRA `(.L_x_120) ;  /* 0x0000000000388947 */ /* 0x000fea0003800000 */
[----:B------:R-:W-:Y:S01]  /*1930*/  LEA.HI R2, R2, 0x1, RZ, 0x18 ;  /* 0x0000000102027811 */ /* 0x000fe200078fc0ff */
[----:B------:R-:W-:Y:S02]  /*1940*/  VIADD R7, R0, UR4 ;  /* 0x0000000400077c36 */ /* 0x000fe40008000000 */
[----:B------:R-:W-:Y:S01]  /*1950*/  IMAD.MOV.U32 R4, RZ, RZ, R0 ;  /* 0x000000ffff047224 */ /* 0x000fe200078e0000 */
[----:B------:R-:W-:-:S05]  /*1960*/  LOP3.LUT R2, R2, 0x3, RZ, 0xc0, !PT ;  /* 0x0000000302027812 */ /* 0x000fca00078ec0ff */
[----:B------:R-:W-:-:S07]  /*1970*/  IMAD.MOV R6, RZ, RZ, -R2 ;  /* 0x000000ffff067224 */ /* 0x000fce00078e0a02 */
.L_x_121:
        /* <DEDUP_REMOVED lines=9> */
.L_x_120:
[----:B------:R-:W-:Y:S05]  /*1a10*/  BSYNC.RECONVERGENT B2 ;  /* 0x0000000000027941 */ /* 0x000fea0003800200 */
.L_x_119:
[----:B------:R-:W-:Y:S05]  /*1a20*/  @!P2 BRA `(.L_x_118) ;  /* 0x000000000068a947 */ /* 0x000fea0003800000 */
[C---:B------:R-:W-:Y:S02]  /*1a30*/  VIADD R12, R4.reuse, 0x200 ;  /* 0x00000200040c7836 */ /* 0x040fe40000000000 */
[----:B------:R-:W-:-:S07]  /*1a40*/  VIADD R13, R4, UR4 ;  /* 0x00000004040d7c36 */ /* 0x000fce0008000000 */
.L_x_122:
[----:B------:R-:W-:-:S04]  /*1a50*/  IMAD.WIDE.U32 R2, R13, 0x4, R20 ;  /* 0x000000040d027825 */ /* 0x000fc800078e0014 */
[C---:B------:R-:W-:Y:S02]  /*1a60*/  VIADD R7, R13.reuse, 0x100 ;  /* 0x000001000d077836 */ /* 0x040fe40000000000 */
[----:B------:R-:W2:Y:S01]  /*1a70*/  LDG.E.CONSTANT R2, desc[UR6][R2.64] ;  /* 0x0000000602027981 */ /* 0x000ea2000c1e9900 */
[----:B------:R-:W-:Y:S02]  /*1a80*/  VIADD R9, R13, 0x200 ;  /* 0x000002000d097836 */ /* 0x000fe40000000000 */
[----:B------:R-:W-:-:S04]  /*1a90*/  IMAD.WIDE.U32 R6, R7, 0x4, R20 ;  /* 0x0000000407067825 */ /* 0x000fc800078e0014 */
[--C-:B------:R-:W-:Y:S02]  /*1aa0*/  IMAD.WIDE.U32 R8, R9, 0x4, R20.reuse ;  /* 0x0000000409087825 */ /* 0x100fe400078e0014 */
[----:B------:R-:W3:Y:S02]  /*1ab0*/  LDG.E.CONSTANT R6, desc[UR6][R6.64] ;  /* 0x0000000606067981 */ /* 0x000ee4000c1e9900 */
[----:B------:R-:W-:Y:S02]  /*1ac0*/  VIADD R11, R13, 0x300 ;  /* 0x000003000d0b7836 */ /* 0x000fe40000000000 */
[----:B------:R-:W4:Y:S02]  /*1ad0*/  LDG.E.CONSTANT R8, desc[UR6][R8.64] ;  /* 0x0000000608087981 */ /* 0x000f24000c1e9900 */
[----:B------:R-:W-:-:S06]  /*1ae0*/  IMAD.WIDE.U32 R10, R11, 0x4, R20 ;  /* 0x000000040b0a7825 */ /* 0x000fcc00078e0014 */
        /* <DEDUP_REMOVED lines=14> */
.L_x_118:
[----:B------:R-:W-:Y:S05]  /*1bd0*/  BSYNC.RECONVERGENT B1 ;  /* 0x0000000000017941 */ /* 0x000fea0003800200 */
.L_x_116:
        /* <DEDUP_REMOVED lines=54> */
.L_x_99:
        /* <DEDUP_REMOVED lines=12> */
.L_x_125:
[----:B------:R-:W-:Y:S05]  /*2000*/  BSYNC.RECONVERGENT B1 ;  /* 0x0000000000017941 */ /* 0x000fea0003800200 */
.L_x_124:
        /* <DEDUP_REMOVED lines=16> */
.L_x_130:
        /* <DEDUP_REMOVED lines=10> */
.L_x_129:
[----:B------:R-:W-:Y:S05]  /*21b0*/  BSYNC.RECONVERGENT B2 ;  /* 0x0000000000027941 */ /* 0x000fea0003800200 */
.L_x_128:
        /* <DEDUP_REMOVED lines=10> */
.L_x_133:
        /* <DEDUP_REMOVED lines=53> */
.L_x_132:
[----:B------:R-:W-:Y:S05]  /*25b0*/  BSYNC.RECONVERGENT B2 ;  /* 0x0000000000027941 */ /* 0x000fea0003800200 */
.L_x_131:
        /* <DEDUP_REMOVED lines=32> */
.L_x_135:
[----:B------:R-:W-:Y:S05]  /*27c0*/  BSYNC.RECONVERGENT B2 ;  /* 0x0000000000027941 */ /* 0x000fea0003800200 */
.L_x_134:
        /* <DEDUP_REMOVED lines=14> */
.L_x_127:
[----:B------:R-:W-:Y:S05]  /*28b0*/  BSYNC.RECONVERGENT B1 ;  /* 0x0000000000017941 */ /* 0x000fea0003800200 */
.L_x_126:
        /* <DEDUP_REMOVED lines=58> */
.L_x_136:
        /* <DEDUP_REMOVED lines=71> */
.L_x_123:
[----:B------:R-:W0:Y:S01]  /*30d0*/  S2R R11, SR_TID.X ;  /* 0x00000000000b7919 */ /* 0x000e220000002100 */
[----:B------:R-:W1:Y:S02]  /*30e0*/  LDCU.64 UR4, c[0x0][0x380] ;  /* 0x00007000ff0477ac */ /* 0x000e640008000a00 */
[----:B-1----:R-:W-:Y:S02]  /*30f0*/  IMAD.U32 R6, RZ, RZ, UR4 ;  /* 0x00000004ff067e24 */ /* 0x002fe4000f8e00ff */
[----:B------:R-:W-:Y:S02]  /*3100*/  IMAD.U32 R7, RZ, RZ, UR5 ;  /* 0x00000005ff077e24 */ /* 0x000fe4000f8e00ff */
        /* <DEDUP_REMOVED lines=24> */
[----:B------:R-:W-:Y:S01]  /*3290*/  FSEL R15, R15, R10, !P3 ;  /* 0x0000000a0f0f7208 */ /* 0x000fe20005800000 */
[----:B------:R-:W-:Y:S01]  /*32a0*/  IMAD.MOV.U32 R10, RZ, RZ, 0x1000 ;  /* 0x00001000ff0a7424 */ /* 0x000fe200078e00ff */
[----:B------:R-:W-:-:S04]  /*32b0*/  FSETP.GEU.AND P0, PT, R12, R17, PT ;  /* 0x000000110c00720b */ /* 0x000fc80003f0e000 */
[----:B------:R-:W-:Y:S02]  /*32c0*/  FSEL R12, R17, R12, !P0 ;  /* 0x0000000c110c7208 */ /* 0x000fe40004000000 */
[----:B------:R-:W-:Y:S02]  /*32d0*/  FSETP.GEU.AND P0, PT, R0, R9, PT ;  /* 0x000000090000720b */ /* 0x000fe40003f0e000 */
[----:B------:R-:W-:Y:S02]  /*32e0*/  FSETP.GEU.AND P1, PT, R14, R19, PT ;  /* 0x000000130e00720b */ /* 0x000fe40003f2e000 */
[----:B------:R-:W-:Y:S01]  /*32f0*/  FSEL R9, R9, R0, !P0 ;  /* 0x0000000009097208 */ /* 0x000fe20004000000 */
[----:B------:R-:W-:Y:S01]  /*3300*/  VIADD R0, R3, 0xfffff000 ;  /* 0xfffff00003007836 */ /* 0x000fe20000000000 */
        /* <DEDUP_REMOVED lines=15> */
[----:B------:R-:W-:Y:S02]  /*3400*/  ISETP.GE.U32.AND P1, PT, R0, 0x1000, PT ;  /* 0x000010000000780c */ /* 0x000fe40003f26070 */
[----:B------:R-:W-:-:S04]  /*3410*/  FSETP.GEU.AND P0, PT, R8, R23, PT ;  /* 0x000000170800720b */ /* 0x000fc80003f0e000 */
[----:B------:R-:W-:-:S07]  /*3420*/  FSEL R12, R23, R8, !P0 ;  /* 0x00000008170c7208 */ /* 0x000fce0004000000 */
[----:B------:R-:W-:Y:S05]  /*3430*/  @!P1 BRA `(.L_x_137) ;  /* 0x0000000000f49947 */ /* 0x000fea0003800000 */
[----:B------:R-:W0:Y:S01]  /*3440*/  LDC R14, c[0x0][0x390] ;  /* 0x0000e400ff0e7b82 */ /* 0x000e220000000800 */
[----:B------:R-:W-:-:S07]  /*3450*/  IMAD.MOV.U32 R10, RZ, RZ, 0x1000 ;  /* 0x00001000ff0a7424 */ /* 0x000fce00078e00ff */
[----:B------:R-:W1:Y:S02]  /*3460*/  LDC.64 R6, c[0x0][0x380] ;  /* 0x0000e000ff067b82 */ /* 0x000e640000000a00 */
.L_x_139:
[----:B------:R-:W-:-:S04]  /*3470*/  IMAD.WIDE.U32 R2, R10, 0x4, R4 ;  /* 0x000000040a027825 */ /* 0x000fc800078e0004 */
[----:B------:R-:W-:Y:S01]  /*3480*/  IMAD.IADD R9, R11, 0x1, R10 ;  /* 0x000000010b097824 */ /* 0x000fe200078e020a */
[----:B------:R-:W2:Y:S03]  /*3490*/  LDG.E.CONSTANT R15, desc[UR6][R2.64+0x400] ;  /* 0x00040006020f7981 */ /* 0x000ea6000c1e9900 */
[----:B-1----:R-:W-:Y:S01]  /*34a0*/  IMAD.WIDE.U32 R8, R9, 0x4, R6 ;  /* 0x0000000409087825 */ /* 0x002fe200078e0006 */
        /* <DEDUP_REMOVED lines=14> */
[----:B------:R0:W5:Y:S02]  /*3590*/  LDG.E.CONSTANT R27, desc[UR6][R2.64+0x3c00] ;  /* 0x003c0006021b7981 */ /* 0x000164000c1e9900 */
[----:B0-----:R-:W-:-:S04]  /*35a0*/  IMAD.MOV.U32 R3, RZ, RZ, R14 ;  /* 0x000000ffff037224 */ /* 0x001fc800078e000e */
[----:B------:R-:W-:Y:S01]  /*35b0*/  IMAD.IADD R2, R3, 0x1, -R10 ;  /* 0x0000000103027824 */ /* 0x000fe200078e0a0a */
        /* <DEDUP_REMOVED lines=34> */
[----:B------:R-:W-:-:S05]  /*37e0*/  VIADD R10, R10, 0x1000 ;  /* 0x000010000a0a7836 */ /* 0x000fca0000000000 */
[----:B------:R-:W-:-:S13]  /*37f0*/  ISETP.GT.U32.AND P0, PT, R10, R0, PT ;  /* 0x000000000a00720c */ /* 0x000fda0003f04070 */
[----:B------:R-:W-:Y:S05]  /*3800*/  @!P0 BRA `(.L_x_139) ;  /* 0xfffffffc00188947 */ /* 0x000fea000383ffff */
.L_x_137:
[----:B------:R-:W-:-:S13]  /*3810*/  ISETP.GE.U32.AND P0, PT, R10, R3, PT ;  /* 0x000000030a00720c */ /* 0x000fda0003f06070 */
        /* <DEDUP_REMOVED lines=13> */
[----:B------:R-:W-:Y:S01]  /*38f0*/  LEA.HI R2, R2, 0x1, RZ, 0x18 ;  /* 0x0000000102027811 */ /* 0x000fe200078fc0ff */
[----:B------:R-:W-:Y:S02]  /*3900*/  IMAD.IADD R9, R11, 0x1, R10 ;  /* 0x000000010b097824 */ /* 0x000fe400078e020a */
[----:B------:R-:W-:Y:S01]  /*3910*/  IMAD.MOV.U32 R5, RZ, RZ, R11 ;  /* 0x000000ffff057224 */ /* 0x000fe200078e000b */
[----:B------:R-:W-:-:S05]  /*3920*/  LOP3.LUT R2, R2, 0x3, RZ, 0xc0, !PT ;  /* 0x0000000302027812 */ /* 0x000fca00078ec0ff */
[----:B------:R-:W-:-:S07]  /*3930*/  IMAD.MOV R4, RZ, RZ, -R2 ;  /* 0x000000ffff047224 */ /* 0x000fce00078e0a02 */
.L_x_143:
        /* <DEDUP_REMOVED lines=9> */
.L_x_142:
[----:B------:R-:W-:Y:S05]  /*39d0*/  BSYNC.RECONVERGENT B2 ;  /* 0x0000000000027941 */ /* 0x000fea0003800200 */
.L_x_141:
[----:B------:R-:W-:Y:S05]  /*39e0*/  @!P2 BRA `(.L_x_140) ;  /* 0x000000000068a947 */ /* 0x000fea0003800000 */
[C---:B------:R-:W-:Y:S02]  /*39f0*/  IMAD.IADD R13, R5.reuse, 0x1, R10 ;  /* 0x00000001050d7824 */ /* 0x040fe400078e020a */
[----:B------:R-:W-:-:S07]  /*3a00*/  VIADD R10, R5, 0x200 ;  /* 0x00000200050a7836 */ /* 0x000fce0000000000 */
.L_x_144:
        /* <DEDUP_REMOVED lines=24> */
.L_x_140:
[----:B------:R-:W-:Y:S05]  /*3b90*/  BSYNC.RECONVERGENT B1 ;  /* 0x0000000000017941 */ /* 0x000fea0003800200 */
.L_x_138:
        /* <DEDUP_REMOVED lines=54> */
.L_x_114:
[----:B------:R-:W-:Y:S05]  /*3f00*/  BSYNC.RECONVERGENT B0 ;  /* 0x0000000000007941 */ /* 0x000fea0003800200 */
.L_x_98:
[----:B------:R-:W-:Y:S05]  /*3f10*/  @P0 EXIT ;  /* 0x000000000000094d */ /* 0x000fea0003800000 */
[----:B------:R-:W0:Y:S01]  /*3f20*/  LDCU UR4, c[0x0][0x398] ;  /* 0x00007300ff0477ac */ /* 0x000e220008000800 */
[----:B------:R-:W1:Y:S01]  /*3f30*/  LDC.64 R4, c[0x0][0x388] ;  /* 0x0000e200ff047b82 */ /* 0x000e620000000a00 */
[----:B0-----:R-:W-:-:S04]  /*3f40*/  FSETP.GT.AND P0, PT, R2, UR4, PT ;  /* 0x0000000402007c0b */ /* 0x001fc8000bf04000 */
[----:B------:R-:W-:-:S05]  /*3f50*/  FSEL R3, R2, UR4, P0 ;  /* 0x0000000402037c08 */ /* 0x000fca0008000000 */
[----:B-1----:R-:W-:Y:S01]  /*3f60*/  STG.E desc[UR6][R4.64], R3 ;  /* 0x0000000304007986 */ /* 0x002fe2000c101906 */
[----:B------:R-:W-:Y:S05]  /*3f70*/  EXIT ;  /* 0x000000000000794d */ /* 0x000fea0003800000 */
.L_x_145:
        /* <DEDUP_REMOVED lines=16> */
.L_x_155:


//--------------------- .text._ZN3cub18CUB_300001_SM_10006detail11EmptyKernelIvEEvv --------------------------
	.section	.text._ZN3cub18CUB_300001_SM_10006detail11EmptyKernelIvEEvv,"ax",@progbits
	.align	128
        .global         _ZN3cub18CUB_300001_SM_10006detail11EmptyKernelIvEEvv
        .type           _ZN3cub18CUB_300001_SM_10006detail11EmptyKernelIvEEvv,@function
        .size           _ZN3cub18CUB_300001_SM_10006detail11EmptyKernelIvEEvv,(.L_x_156 - _ZN3cub18CUB_300001_SM_10006detail11EmptyKernelIvEEvv)
        .other          _ZN3cub18CUB_300001_SM_10006detail11EmptyKernelIvEEvv,@"STO_CUDA_ENTRY STV_DEFAULT"
_ZN3cub18CUB_300001_SM_10006detail11EmptyKernelIvEEvv:
.text._ZN3cub18CUB_300001_SM_10006detail11EmptyKernelIvEEvv:
[----:B------:R-:W-:Y:S01]  /*0000*/  LDC R1, c[0x0][0x37c] ;  /* 0x0000df00ff017b82 */ /* 0x000fe20000000800 */
[----:B------:R-:W-:Y:S05]  /*0010*/  EXIT ;  /* 0x000000000000794d */ /* 0x000fea0003800000 */
.L_x_146:
        /* <DEDUP_REMOVED lines=14> */
.L_x_156:


//--------------------- .text._Z16compute_abs_diffPKfS0_Pfi --------------------------
	.section	.text._Z16compute_abs_diffPKfS0_Pfi,"ax",@progbits
	.align	128
        .global         _Z16compute_abs_diffPKfS0_Pfi
        .type           _Z16compute_abs_diffPKfS0_Pfi,@function
        .size           _Z16compute_abs_diffPKfS0_Pfi,(.L_x_157 - _Z16compute_abs_diffPKfS0_Pfi)
        .other          _Z16compute_abs_diffPKfS0_Pfi,@"STO_CUDA_ENTRY STV_DEFAULT"
_Z16compute_abs_diffPKfS0_Pfi:
.text._Z16compute_abs_diffPKfS0_Pfi:
[----:B------:R-:W-:Y:S01]  /*0000*/  LDC R1, c[0x0][0x37c] ;  /* 0x0000df00ff017b82 */ /* 0x000fe20000000800 */
[----:B------:R-:W0:Y:S07]  /*0010*/  S2R R0, SR_TID.X ;  /* 0x0000000000007919 */ /* 0x000e2e0000002100 */
[----:B------:R-:W0:Y:S01]  /*0020*/  S2UR UR4, SR_CTAID.X ;  /* 0x00000000000479c3 */ /* 0x000e220000002500 */
[----:B------:R-:W1:Y:S07]  /*0030*/  LDCU UR5, c[0x0][0x398] ;  /* 0x00007300ff0577ac */ /* 0x000e6e0008000800 */
[----:B------:R-:W0:Y:S02]  /*0040*/  LDC R9, c[0x0][0x360] ;  /* 0x0000d800ff097b82 */ /* 0x000e240000000800 */
[----:B0-----:R-:W-:-:S05]  /*0050*/  IMAD R9, R9, UR4, R0 ;  /* 0x0000000409097c24 */ /* 0x001fca000f8e0200 */
[----:B-1----:R-:W-:-:S13]  /*0060*/  ISETP.GE.AND P0, PT, R9, UR5, PT ;  /* 0x0000000509007c0c */ /* 0x002fda000bf06270 */
[----:B------:R-:W-:Y:S05]  /*0070*/  @P0 EXIT ;  /* 0x000000000000094d */ /* 0x000fea0003800000 */
[----:B------:R-:W0:Y:S01]  /*0080*/  LDC.64 R2, c[0x0][0x380] ;  /* 0x0000e000ff027b82 */ /* 0x000e220000000a00 */
[----:B------:R-:W1:Y:S07]  /*0090*/  LDCU.64 UR4, c[0x0][0x358] ;  /* 0x00006b00ff0477ac */ /* 0x000e6e0008000a00 */
[----:B------:R-:W2:Y:S08]  /*00a0*/  LDC.64 R4, c[0x0][0x388] ;  /* 0x0000e200ff047b82 */ /* 0x000eb00000000a00 */
[----:B------:R-:W3:Y:S01]  /*00b0*/  LDC.64 R6, c[0x0][0x390] ;  /* 0x0000e400ff067b82 */ /* 0x000ee20000000a00 */
[----:B0-----:R-:W-:-:S06]  /*00c0*/  IMAD.WIDE R2, R9, 0x4, R2 ;  /* 0x0000000409027825 */ /* 0x001fcc00078e0202 */
[----:B-1----:R-:W4:Y:S01]  /*00d0*/  LDG.E R2, desc[UR4][R2.64] ;  /* 0x0000000402027981 */ /* 0x002f22000c1e1900 */
[----:B--2---:R-:W-:-:S06]  /*00e0*/  IMAD.WIDE R4, R9, 0x4, R4 ;  /* 0x0000000409047825 */ /* 0x004fcc00078e0204 */
[----:B------:R-:W4:Y:S01]  /*00f0*/  LDG.E R5, desc[UR4][R4.64] ;  /* 0x0000000404057981 */ /* 0x000f22000c1e1900 */
[----:B---3--:R-:W-:-:S04]  /*0100*/  IMAD.WIDE R6, R9, 0x4, R6 ;  /* 0x0000000409067825 */ /* 0x008fc800078e0206 */
[----:B----4-:R-:W-:-:S04]  /*0110*/  FADD R0, R2, -R5 ;  /* 0x8000000502007221 */ /* 0x010fc80000000000 */
[----:B------:R-:W-:-:S05]  /*0120*/  FADD R9, |R0|, -RZ ;  /* 0x800000ff00097221 */ /* 0x000fca0000000200 */
[----:B------:R-:W-:Y:S01]  /*0130*/  STG.E desc[UR4][R6.64], R9 ;  /* 0x0000000906007986 */ /* 0x000fe2000c101904 */
[----:B------:R-:W-:Y:S05]  /*0140*/  EXIT ;  /* 0x000000000000794d */ /* 0x000fea0003800000 */
.L_x_147:
        /* <DEDUP_REMOVED lines=11> */
.L_x_157:


//--------------------- .text._Z22matrix_multiply_kernelPKfS0_Pfiii --------------------------
	.section	.text._Z22matrix_multiply_kernelPKfS0_Pfiii,"ax",@progbits
	.align	128
        .global         _Z22matrix_multiply_kernelPKfS0_Pfiii
        .type           _Z22matrix_multiply_kernelPKfS0_Pfiii,@function
        .size           _Z22matrix_multiply_kernelPKfS0_Pfiii,(.L_x_158 - _Z22matrix_multiply_kernelPKfS0_Pfiii)
        .other          _Z22matrix_multiply_kernelPKfS0_Pfiii,@"STO_CUDA_ENTRY STV_DEFAULT"
_Z22matrix_multiply_kernelPKfS0_Pfiii:
.text._Z22matrix_multiply_kernelPKfS0_Pfiii:
[----:B------:R-:W-:Y:S01]  /*0000*/  LDC R1, c[0x0][0x37c] ;  /* 0x0000df00ff017b82 */ /* 0x000fe20000000800 */
[----:B------:R-:W0:Y:S07]  /*0010*/  S2R R7, SR_TID.Y ;  /* 0x0000000000077919 */ /* 0x000e2e0000002200 */
[----:B------:R-:W1:Y:S01]  /*0020*/  LDC R0, c[0x0][0x360] ;  /* 0x0000d800ff007b82 */ /* 0x000e620000000800 */
[----:B------:R-:W1:Y:S07]  /*0030*/  S2R R5, SR_TID.X ;  /* 0x0000000000057919 */ /* 0x000e6e0000002100 */
[----:B------:R-:W0:Y:S08]  /*0040*/  S2UR UR5, SR_CTAID.Y ;  /* 0x00000000000579c3 */ /* 0x000e300000002600 */
[----:B------:R-:W0:Y:S08]  /*0050*/  LDC R16, c[0x0][0x364] ;  /* 0x0000d900ff107b82 */ /* 0x000e300000000800 */
[----:B------:R-:W1:Y:S08]  /*0060*/  S2UR UR4, SR_CTAID.X ;  /* 0x00000000000479c3 */ /* 0x000e700000002500 */
[----:B------:R-:W2:Y:S01]  /*0070*/  LDC.64 R2, c[0x0][0x398] ;  /* 0x0000e600ff027b82 */ /* 0x000ea20000000a00 */
[----:B0-----:R-:W-:-:S02]  /*0080*/  IMAD R16, R16, UR5, R7 ;  /* 0x0000000510107c24 */ /* 0x001fc4000f8e0207 */
[----:B-1----:R-:W-:-:S03]  /*0090*/  IMAD R0, R0, UR4, R5 ;  /* 0x0000000400007c24 */ /* 0x002fc6000f8e0205 */
[----:B--2---:R-:W-:-:S04]  /*00a0*/  ISETP.GE.AND P0, PT, R16, R3, PT ;  /* 0x000000031000720c */ /* 0x004fc80003f06270 */
[----:B------:R-:W-:-:S13]  /*00b0*/  ISETP.GE.OR P0, PT, R0, R2, P0 ;  /* 0x000000020000720c */ /* 0x000fda0000706670 */
[----:B------:R-:W-:Y:S05]  /*00c0*/  @P0 EXIT ;  /* 0x000000000000094d */ /* 0x000fea0003800000 */
[----:B------:R-:W0:Y:S01]  /*00d0*/  LDC R17, c[0x0][0x3a0] ;  /* 0x0000e800ff117b82 */ /* 0x000e220000000800 */
[----:B------:R-:W1:Y:S01]  /*00e0*/  LDCU.64 UR6, c[0x0][0x358] ;  /* 0x00006b00ff0677ac */ /* 0x000e620008000a00 */
[----:B------:R-:W-:Y:S01]  /*00f0*/  HFMA2 R26, -RZ, RZ, 0, 0 ;  /* 0x00000000ff1a7431 */ /* 0x000fe200000001ff */
[----:B0-----:R-:W-:-:S13]  /*0100*/  ISETP.GE.AND P0, PT, R17, 0x1, PT ;  /* 0x000000011100780c */ /* 0x001fda0003f06270 */
[----:B-1----:R-:W-:Y:S05]  /*0110*/  @!P0 BRA `(.L_x_148) ;  /* 0x0000000400b88947 */ /* 0x002fea0003800000 */
[C---:B------:R-:W-:Y:S01]  /*0120*/  ISETP.GE.U32.AND P1, PT, R17.reuse, 0x8, PT ;  /* 0x000000081100780c */ /* 0x040fe20003f26070 */
[----:B------:R-:W-:Y:S01]  /*0130*/  IMAD R18, R0, R17, RZ ;  /* 0x0000001100127224 */ /* 0x000fe200078e02ff */
[----:B------:R-:W-:Y:S02]  /*0140*/  LOP3.LUT R25, R17, 0x7, RZ, 0xc0, !PT ;  /* 0x0000000711197812 */ /* 0x000fe400078ec0ff */
[----:B------:R-:W-:Y:S02]  /*0150*/  MOV R26, RZ ;  /* 0x000000ff001a7202 */ /* 0x000fe40000000f00 */
[----:B------:R-:W-:Y:S02]  /*0160*/  ISETP.NE.AND P0, PT, R25, RZ, PT ;  /* 0x000000ff1900720c */ /* 0x000fe40003f05270 */
[----:B------:R-:W-:-:S05]  /*0170*/  MOV R19, RZ ;  /* 0x000000ff00137202 */ /* 0x000fca0000000f00 */
[----:B------:R-:W-:Y:S06]  /*0180*/  @!P1 BRA `(.L_x_149) ;  /* 0x0000000000c49947 */ /* 0x000fec0003800000 */
[----:B------:R-:W0:Y:S01]  /*0190*/  LDCU.64 UR4, c[0x0][0x380] ;  /* 0x00007000ff0477ac */ /* 0x000e220008000a00 */
[----:B------:R-:W-:Y:S02]  /*01a0*/  LOP3.LUT R19, R17, 0x7ffffff8, RZ, 0xc0, !PT ;  /* 0x7ffffff811137812 */ /* 0x000fe400078ec0ff */
[----:B------:R-:W-:Y:S02]  /*01b0*/  MOV R26, RZ ;  /* 0x000000ff001a7202 */ /* 0x000fe40000000f00 */
[----:B------:R-:W-:Y:S02]  /*01c0*/  MOV R2, R18 ;  /* 0x0000001200027202 */ /* 0x000fe40000000f00 */
[----:B------:R-:W-:Y:S02]  /*01d0*/  MOV R22, R16 ;  /* 0x0000001000167202 */ /* 0x000fe40000000f00 */
[----:B------:R-:W-:Y:S01]  /*01e0*/  IADD3 R20, PT, PT, -R19, RZ, RZ ;  /* 0x000000ff13147210 */ /* 0x000fe20007ffe1ff */
[----:B0-----:R-:W-:-:S04]  /*01f0*/  UIADD3 UR4, UP0, UPT, UR4, 0x10, URZ ;  /* 0x0000001004047890 */ /* 0x001fc8000ff1e0ff */
[----:B------:R-:W-:-:S12]  /*0200*/  UIADD3.X UR5, UPT, UPT, URZ, UR5, URZ, UP0, !UPT ;  /* 0x00000005ff057290 */ /* 0x000fd800087fe4ff */
.L_x_150:
[----:B------:R-:W0:Y:S01]  /*0210*/  LDC.64 R14, c[0x0][0x388] ;  /* 0x0000e200ff0e7b82 */ /* 0x000e220000000a00 */
[----:B------:R-:W-:Y:S02]  /*0220*/  MOV R4, UR4 ;  /* 0x0000000400047c02 */ /* 0x000fe40008000f00 */
[----:B------:R-:W-:-:S03]  /*0230*/  MOV R5, UR5 ;  /* 0x0000000500057c02 */ /* 0x000fc60008000f00 */
[----:B------:R-:W-:-:S05]  /*0240*/  IMAD.WIDE R4, R2, 0x4, R4 ;  /* 0x0000000402047825 */ /* 0x000fca00078e0204 */
[----:B------:R-:W2:Y:S04]  /*0250*/  LDG.E R21, desc[UR6][R4.64+-0x10] ;  /* 0xfffff00604157981 */ /* 0x000ea8000c1e1900 */
[----:B------:R-:W3:Y:S04]  /*0260*/  LDG.E R23, desc[UR6][R4.64+-0xc] ;  /* 0xfffff40604177981 */ /* 0x000ee8000c1e1900 */
[----:B------:R-:W4:Y:S01]  /*0270*/  LDG.E R29, desc[UR6][R4.64+-0x8] ;  /* 0xfffff806041d7981 */ /* 0x000f22000c1e1900 */
[----:B0-----:R-:W-:-:S05]  /*0280*/  IMAD.WIDE R14, R22, 0x4, R14 ;  /* 0x00000004160e7825 */ /* 0x001fca00078e020e */
[----:B------:R0:W2:Y:S01]  /*0290*/  LDG.E R24, desc[UR6][R14.64] ;  /* 0x000000060e187981 */ /* 0x0000a2000c1e1900 */
[----:B------:R-:W-:-:S04]  /*02a0*/  IMAD.WIDE R12, R3, 0x4, R14 ;  /* 0x00000004030c7825 */ /* 0x000fc800078e020e */
[C---:B------:R-:W-:Y:S02]  /*02b0*/  IMAD.WIDE R6, R3.reuse, 0x4, R12 ;  /* 0x0000000403067825 */ /* 0x040fe400078e020c */
[----:B------:R-:W3:Y:S02]  /*02c0*/  LDG.E R12, desc[UR6][R12.64] ;  /* 0x000000060c0c7981 */ /* 0x000ee4000c1e1900 */
[C---:B------:R-:W-:Y:S02]  /*02d0*/  IMAD.WIDE R8, R3.reuse, 0x4, R6 ;  /* 0x0000000403087825 */ /* 0x040fe400078e0206 */
[----:B------:R1:W4:Y:S02]  /*02e0*/  LDG.E R28, desc[UR6][R6.64] ;  /* 0x00000006061c7981 */ /* 0x000324000c1e1900 */
[C---:B------:R-:W-:Y:S02]  /*02f0*/  IMAD.WIDE R10, R3.reuse, 0x4, R8 ;  /* 0x00000004030a7825 */ /* 0x040fe400078e0208 */
[----:B------:R-:W5:Y:S02]  /*0300*/  LDG.E R8, desc[UR6][R8.64] ;  /* 0x0000000608087981 */ /* 0x000f64000c1e1900 */
[----:B0-----:R-:W-:-:S05]  /*0310*/  IMAD.WIDE R14, R3, 0x4, R10 ;  /* 0x00000004030e7825 */ /* 0x001fca00078e020a */
[----:B------:R-:W5:Y:S04]  /*0320*/  LDG.E R13, desc[UR6][R14.64] ;  /* 0x000000060e0d7981 */ /* 0x000f68000c1e1900 */
[----:B------:R-:W5:Y:S04]  /*0330*/  LDG.E R9, desc[UR6][R10.64] ;  /* 0x000000060a097981 */ /* 0x000f68000c1e1900 */
[----:B------:R-:W5:Y:S04]  /*0340*/  LDG.E R11, desc[UR6][R4.64+-0x4] ;  /* 0xfffffc06040b7981 */ /* 0x000f68000c1e1900 */
[----:B------:R-:W5:Y:S01]  /*0350*/  LDG.E R10, desc[UR6][R4.64+0x8] ;  /* 0x00000806040a7981 */ /* 0x000f62000c1e1900 */
[----:B--2---:R-:W-:Y:S01]  /*0360*/  FFMA R24, R21, R24, R26 ;  /* 0x0000001815187223 */ /* 0x004fe2000000001a */
[----:B------:R-:W-:-:S02]  /*0370*/  IMAD.WIDE R26, R3, 0x4, R14 ;  /* 0x00000004031a7825 */ /* 0x000fc400078e020e */
[----:B------:R-:W2:Y:S04]  /*0380*/  LDG.E R21, desc[UR6][R4.64] ;  /* 0x0000000604157981 */ /* 0x000ea8000c1e1900 */
[----:B------:R-:W2:Y:S01]  /*0390*/  LDG.E R14, desc[UR6][R4.64+0x4] ;  /* 0x00000406040e7981 */ /* 0x000ea2000c1e1900 */
[----:B-1----:R-:W-:-:S03]  /*03a0*/  IMAD.WIDE R6, R3, 0x4, R26 ;  /* 0x0000000403067825 */ /* 0x002fc600078e021a */
[----:B------:R-:W2:Y:S04]  /*03b0*/  LDG.E R15, desc[UR6][R4.64+0xc] ;  /* 0x00000c06040f7981 */ /* 0x000ea8000c1e1900 */
[----:B------:R-:W2:Y:S04]  /*03c0*/  LDG.E R6, desc[UR6][R6.64] ;  /* 0x0000000606067981 */ /* 0x000ea8000c1e1900 */
[----:B------:R-:W2:Y:S01]  /*03d0*/  LDG.E R5, desc[UR6][R26.64] ;  /* 0x000000061a057981 */ /* 0x000ea2000c1e1900 */
[----:B---3--:R-:W-:Y:S01]  /*03e0*/  FFMA R12, R23, R12, R24 ;  /* 0x0000000c170c7223 */ /* 0x008fe20000000018 */
[----:B------:R-:W-:-:S03]  /*03f0*/  IADD3 R20, PT, PT, R20, 0x8, RZ ;  /* 0x0000000814147810 */ /* 0x000fc60007ffe0ff */
[----:B----4-:R-:W-:Y:S01]  /*0400*/  FFMA R12, R29, R28, R12 ;  /* 0x0000001c1d0c7223 */ /* 0x010fe2000000000c */
[----:B------:R-:W-:Y:S02]  /*0410*/  ISETP.NE.AND P1, PT, R20, RZ, PT ;  /* 0x000000ff1400720c */ /* 0x000fe40003f25270 */
[----:B------:R-:W-:Y:S01]  /*0420*/  LEA R22, R3, R22, 0x3 ;  /* 0x0000001603167211 */ /* 0x000fe200078e18ff */
[----:B-----5:R-:W-:Y:S01]  /*0430*/  FFMA R8, R11, R8, R12 ;  /* 0x000000080b087223 */ /* 0x020fe2000000000c */
[----:B------:R-:W-:-:S03]  /*0440*/  IADD3 R2, PT, PT, R2, 0x8, RZ ;  /* 0x0000000802027810 */ /* 0x000fc60007ffe0ff */
[----:B--2---:R-:W-:-:S04]  /*0450*/  FFMA R9, R21, R9, R8 ;  /* 0x0000000915097223 */ /* 0x004fc80000000008 */
[----:B------:R-:W-:-:S04]  /*0460*/  FFMA R9, R14, R13, R9 ;  /* 0x0000000d0e097223 */ /* 0x000fc80000000009 */
[----:B------:R-:W-:-:S04]  /*0470*/  FFMA R10, R10, R5, R9 ;  /* 0x000000050a0a7223 */ /* 0x000fc80000000009 */
[----:B------:R-:W-:Y:S01]  /*0480*/  FFMA R26, R15, R6, R10 ;  /* 0x000000060f1a7223 */ /* 0x000fe2000000000a */
[----:B------:R-:W-:Y:S06]  /*0490*/  @P1 BRA `(.L_x_150) ;  /* 0xfffffffc005c1947 */ /* 0x000fec000383ffff */
.L_x_149:
[----:B------:R-:W-:Y:S05]  /*04a0*/  @!P0 BRA `(.L_x_148) ;  /* 0x0000000000d48947 */ /* 0x000fea0003800000 */
[----:B------:R-:W-:Y:S02]  /*04b0*/  ISETP.GE.U32.AND P0, PT, R25, 0x4, PT ;  /* 0x000000041900780c */ /* 0x000fe40003f06070 */
[----:B------:R-:W-:-:S04]  /*04c0*/  LOP3.LUT R2, R17, 0x3, RZ, 0xc0, !PT ;  /* 0x0000000311027812 */ /* 0x000fc800078ec0ff */
[----:B------:R-:W-:-:S07]  /*04d0*/  ISETP.NE.AND P1, PT, R2, RZ, PT ;  /* 0x000000ff0200720c */ /* 0x000fce0003f25270 */
[----:B------:R-:W-:Y:S06]  /*04e0*/  @!P0 BRA `(.L_x_151) ;  /* 0x0000000000588947 */ /* 0x000fec0003800000 */
[----:B------:R-:W0:Y:S01]  /*04f0*/  LDC.64 R10, c[0x0][0x388] ;  /* 0x0000e200ff0a7b82 */ /* 0x000e220000000a00 */
[----:B------:R-:W-:Y:S01]  /*0500*/  IMAD R9, R19, R3, R16 ;  /* 0x0000000313097224 */ /* 0x000fe200078e0210 */
[----:B------:R-:W-:-:S06]  /*0510*/  IADD3 R7, PT, PT, R18, R19, RZ ;  /* 0x0000001312077210 */ /* 0x000fcc0007ffe0ff */
[----:B------:R-:W1:Y:S01]  /*0520*/  LDC.64 R4, c[0x0][0x380] ;  /* 0x0000e000ff047b82 */ /* 0x000e620000000a00 */
[----:B0-----:R-:W-:-:S04]  /*0530*/  IMAD.WIDE R10, R9, 0x4, R10 ;  /* 0x00000004090a7825 */ /* 0x001fc800078e020a */
[----:B------:R-:W-:Y:S02]  /*0540*/  IMAD.WIDE R12, R3, 0x4, R10 ;  /* 0x00000004030c7825 */ /* 0x000fe400078e020a */
[----:B------:R-:W2:Y:S02]  /*0550*/  LDG.E R10, desc[UR6][R10.64] ;  /* 0x000000060a0a7981 */ /* 0x000ea4000c1e1900 */
[----:B-1----:R-:W-:-:S04]  /*0560*/  IMAD.WIDE R4, R7, 0x4, R4 ;  /* 0x0000000407047825 */ /* 0x002fc800078e0204 */
[C---:B------:R-:W-:Y:S01]  /*0570*/  IMAD.WIDE R6, R3.reuse, 0x4, R12 ;  /* 0x0000000403067825 */ /* 0x040fe200078e020c */
[----:B------:R-:W2:Y:S04]  /*0580*/  LDG.E R15, desc[UR6][R4.64] ;  /* 0x00000006040f7981 */ /* 0x000ea8000c1e1900 */
[----:B------:R-:W3:Y:S01]  /*0590*/  LDG.E R12, desc[UR6][R12.64] ;  /* 0x000000060c0c7981 */ /* 0x000ee2000c1e1900 */
[----:B------:R-:W-:-:S03]  /*05a0*/  IMAD.WIDE R8, R3, 0x4, R6 ;  /* 0x0000000403087825 */ /* 0x000fc600078e0206 */
[----:B------:R-:W3:Y:S04]  /*05b0*/  LDG.E R14, desc[UR6][R4.64+0x4] ;  /* 0x00000406040e7981 */ /* 0x000ee8000c1e1900 */
[----:B------:R-:W4:Y:S04]  /*05c0*/  LDG.E R20, desc[UR6][R6.64] ;  /* 0x0000000606147981 */ /* 0x000f28000c1e1900 */
[----:B------:R-:W4:Y:S04]  /*05d0*/  LDG.E R21, desc[UR6][R4.64+0x8] ;  /* 0x0000080604157981 */ /* 0x000f28000c1e1900 */
[----:B------:R-:W5:Y:S04]  /*05e0*/  LDG.E R23, desc[UR6][R4.64+0xc] ;  /* 0x00000c0604177981 */ /* 0x000f68000c1e1900 */
[----:B------:R-:W5:Y:S01]  /*05f0*/  LDG.E R8, desc[UR6][R8.64] ;  /* 0x0000000608087981 */ /* 0x000f62000c1e1900 */
[----:B------:R-:W-:Y:S01]  /*0600*/  IADD3 R19, PT, PT, R19, 0x4, RZ ;  /* 0x0000000413137810 */ /* 0x000fe20007ffe0ff */
[----:B--2---:R-:W-:-:S04]  /*0610*/  FFMA R15, R15, R10, R26 ;  /* 0x0000000a0f0f7223 */ /* 0x004fc8000000001a */
[----:B---3--:R-:W-:-:S04]  /*0620*/  FFMA R14, R14, R12, R15 ;  /* 0x0000000c0e0e7223 */ /* 0x008fc8000000000f */
[----:B----4-:R-:W-:-:S04]  /*0630*/  FFMA R14, R21, R20, R14 ;  /* 0x00000014150e7223 */ /* 0x010fc8000000000e */
[----:B-----5:R-:W-:-:S07]  /*0640*/  FFMA R26, R23, R8, R14 ;  /* 0x00000008171a7223 */ /* 0x020fce000000000e */
.L_x_151:
[----:B------:R-:W-:Y:S05]  /*0650*/  @!P1 BRA `(.L_x_148) ;  /* 0x0000000000689947 */ /* 0x000fea0003800000 */
[----:B------:R-:W0:Y:S01]  /*0660*/  LDC.64 R10, c[0x0][0x388] ;  /* 0x0000e200ff0a7b82 */ /* 0x000e220000000a00 */
[----:B------:R-:W-:Y:S02]  /*0670*/  ISETP.NE.AND P0, PT, R2, 0x1, PT ;  /* 0x000000010200780c */ /* 0x000fe40003f05270 */
[----:B------:R-:W-:-:S04]  /*0680*/  LOP3.LUT R17, R17, 0x1, RZ, 0xc0, !PT ;  /* 0x0000000111117812 */ /* 0x000fc800078ec0ff */
[----:B------:R-:W-:Y:S01]  /*0690*/  ISETP.NE.U32.AND P1, PT, R17, 0x1, PT ;  /* 0x000000011100780c */ /* 0x000fe20003f25070 */
[----:B------:R-:W1:Y:S06]  /*06a0*/  LDC.64 R8, c[0x0][0x380] ;  /* 0x0000e000ff087b82 */ /* 0x000e6c0000000a00 */
[C---:B------:R-:W-:Y:S01]  /*06b0*/  @P0 IMAD R15, R19.reuse, R3, R16 ;  /* 0x00000003130f0224 */ /* 0x040fe200078e0210 */
[----:B------:R-:W-:Y:S01]  /*06c0*/  @P0 IADD3 R13, PT, PT, R18, R19, RZ ;  /* 0x00000013120d0210 */ /* 0x000fe20007ffe0ff */
[----:B------:R-:W2:Y:S01]  /*06d0*/  LDC.64 R6, c[0x0][0x380] ;  /* 0x0000e000ff067b82 */ /* 0x000ea20000000a00 */
[----:B------:R-:W-:-:S07]  /*06e0*/  @P0 IADD3 R19, PT, PT, R19, 0x2, RZ ;  /* 0x0000000213130810 */ /* 0x000fce0007ffe0ff */
[----:B------:R-:W3:Y:S01]  /*06f0*/  LDC.64 R4, c[0x0][0x388] ;  /* 0x0000e200ff047b82 */ /* 0x000ee20000000a00 */
[----:B0-----:R-:W-:Y:S01]  /*0700*/  @P0 IMAD.WIDE R10, R15, 0x4, R10 ;  /* 0x000000040f0a0825 */ /* 0x001fe200078e020a */
[----:B------:R-:W-:-:S03]  /*0710*/  @!P1 IADD3 R15, PT, PT, R18, R19, RZ ;  /* 0x00000013120f9210 */ /* 0x000fc60007ffe0ff */
[----:B------:R-:W-:Y:S01]  /*0720*/  @!P1 IMAD R19, R19, R3, R16 ;  /* 0x0000000313139224 */ /* 0x000fe200078e0210 */
[----:B------:R-:W4:Y:S01]  /*0730*/  @P0 LDG.E R2, desc[UR6][R10.64] ;  /* 0x000000060a020981 */ /* 0x000f22000c1e1900 */
[----:B-1----:R-:W-:-:S04]  /*0740*/  @P0 IMAD.WIDE R8, R13, 0x4, R8 ;  /* 0x000000040d080825 */ /* 0x002fc800078e0208 */
[----:B------:R-:W-:Y:S01]  /*0750*/  @P0 IMAD.WIDE R12, R3, 0x4, R10 ;  /* 0x00000004030c0825 */ /* 0x000fe200078e020a */
[----:B------:R-:W4:Y:S03]  /*0760*/  @P0 LDG.E R17, desc[UR6][R8.64] ;  /* 0x0000000608110981 */ /* 0x000f26000c1e1900 */
[----:B--2---:R-:W-:Y:S01]  /*0770*/  @!P1 IMAD.WIDE R6, R15, 0x4, R6 ;  /* 0x000000040f069825 */ /* 0x004fe200078e0206 */
[----:B------:R-:W2:Y:S04]  /*0780*/  @P0 LDG.E R21, desc[UR6][R8.64+0x4] ;  /* 0x0000040608150981 */ /* 0x000ea8000c1e1900 */
[----:B------:R-:W2:Y:S01]  /*0790*/  @P0 LDG.E R12, desc[UR6][R12.64] ;  /* 0x000000060c0c0981 */ /* 0x000ea2000c1e1900 */
[----:B---3--:R-:W-:-:S03]  /*07a0*/  @!P1 IMAD.WIDE R4, R19, 0x4, R4 ;  /* 0x0000000413049825 */ /* 0x008fc600078e0204 */
[----:B------:R-:W3:Y:S04]  /*07b0*/  @!P1 LDG.E R7, desc[UR6][R6.64] ;  /* 0x0000000606079981 */ /* 0x000ee8000c1e1900 */
[----:B------:R-:W3:Y:S01]  /*07c0*/  @!P1 LDG.E R4, desc[UR6][R4.64] ;  /* 0x0000000604049981 */ /* 0x000ee2000c1e1900 */
[----:B----4-:R-:W-:-:S04]  /*07d0*/  @P0 FFMA R2, R17, R2, R26 ;  /* 0x0000000211020223 */ /* 0x010fc8000000001a */
[----:B--2---:R-:W-:-:S04]  /*07e0*/  @P0 FFMA R26, R21, R12, R2 ;  /* 0x0000000c151a0223 */ /* 0x004fc80000000002 */
[----:B---3--:R-:W-:-:S07]  /*07f0*/  @!P1 FFMA R26, R7, R4, R26 ;  /* 0x00000004071a9223 */ /* 0x008fce000000001a */
.L_x_148:
[----:B------:R-:W0:Y:S01]  /*0800*/  LDC.64 R4, c[0x0][0x390] ;  /* 0x0000e400ff047b82 */ /* 0x000e220000000a00 */
[----:B------:R-:W-:-:S04]  /*0810*/  IMAD R3, R0, R3, R16 ;  /* 0x0000000300037224 */ /* 0x000fc800078e0210 */
[----:B0-----:R-:W-:-:S05]  /*0820*/  IMAD.WIDE R2, R3, 0x4, R4 ;  /* 0x0000000403027825 */ /* 0x001fca00078e0204 */
[----:B------:R-:W-:Y:S01]  /*0830*/  STG.E desc[UR6][R2.64], R26 ;  /* 0x0000001a02007986 */ /* 0x000fe2000c101906 */
[----:B------:R-:W-:Y:S05]  /*0840*/  EXIT ;  /* 0x000000000000794d */ /* 0x000fea0003800000 */
.L_x_152:
        /* <DEDUP_REMOVED lines=11> */
.L_x_158:


//--------------------- .nv.shared._ZN3cub18CUB_300001_SM_10006detail6reduce28DeviceReduceSingleTileKernelINS2_10policy_hubIfjN4cuda3__47maximumIvEEE10Policy1000EPfSB_iS8_ffNS5_3std3__410__identityEEEvT0_T1_T2_T3_T4_T6_ --------------------------
	.section	.nv.shared._ZN3cub18CUB_300001_SM_10006detail6reduce28DeviceReduceSingleTileKernelINS2_10policy_hubIfjN4cuda3__47maximumIvEEE10Policy1000EPfSB_iS8_ffNS5_3std3__410__identityEEEvT0_T1_T2_T3_T4_T6_,"aw",@nobits
	.sectionflags	@""
	.align	4
.nv.shared._ZN3cub18CUB_300001_SM_10006detail6reduce28DeviceReduceSingleTileKernelINS2_10policy_hubIfjN4cuda3__47maximumIvEEE10Policy1000EPfSB_iS8_ffNS5_3std3__410__identityEEEvT0_T1_T2_T3_T4_T6_:
	.zero		1068


//--------------------- .nv.shared.reserved.0     --------------------------
	.section	.nv.shared.reserved.0,"aw",@nobits
	.weak		__nv_reservedSMEM_offset_0_alias
	.size		__nv_reservedSMEM_offset_0_alias, 0, 64
	.other		__nv_reservedSMEM_offset_0_alias,@"STO_CUDA_RESERVED_SHARED STV_DEFAULT"
__nv_reservedSMEM_offset_0_alias:
	.zero		0
	.zero		64


//--------------------- .nv.global                --------------------------
	.section	.nv.global,"aw",@nobits
.nv.global:
	.type		_ZN34_INTERNAL_7521db15_4_k_cu_1517d0636thrust24THRUST_300001_SM_1000_NS12placeholders2_5E,@object
	.size		_ZN34_INTERNAL_7521db15_4_k_cu_1517d0636thrust24THRUST_300001_SM_1000_NS12placeholders2_5E,(_ZN34_INTERNAL_7521db15_4_k_cu_1517d0634cuda3std3__45__cpo6cbeginE - _ZN34_INTERNAL_7521db15_4_k_cu_1517d0636thrust24THRUST_300001_SM_1000_NS12placeholders2_5E)
_ZN34_INTERNAL_7521db15_4_k_cu_1517d0636thrust24THRUST_300001_SM_1000_NS12placeholders2_5E:
	.zero		1
	.type		_ZN34_INTERNAL_7521db15_4_k_cu_1517d0634cuda3std3__45__cpo6cbeginE,@object
	.size		_ZN34_INTERNAL_7521db15_4_k_cu_1517d0634cuda3std3__45__cpo6cbeginE,(_ZN34_INTERNAL_7521db15_4_k_cu_1517d0634cuda3std6ranges3__45__cpo6cbeginE - _ZN34_INTERNAL_7521db15_4_k_cu_1517d0634cuda3std3__45__cpo6cbeginE)
_ZN34_INTERNAL_7521db15_4_k_cu_1517d0634cuda3std3__45__cpo6cbeginE:
	.zero		1
	.type		_ZN34_INTERNAL_7521db15_4_k_cu_1517d0634cuda3std6ranges3__45__cpo6cbeginE,@object
	.size		_ZN34_INTERNAL_7521db15_4_k_cu_1517d0634cuda3std6ranges3__45__cpo6cbeginE,(_ZN34_INTERNAL_7521db15_4_k_cu_1517d0634cuda3std3__48in_placeE - _ZN34_INTERNAL_7521db15_4_k_cu_1517d0634cuda3std6ranges3__45__cpo6cbeginE)
_ZN34_INTERNAL_7521db15_4_k_cu_1517d0634cuda3std6ranges3__45__cpo6cbeginE:
	.zero		1
	.type		_ZN34_INTERNAL_7521db15_4_k_cu_1517d0634cuda3std3__48in_placeE,@object
	.size		_ZN34_INTERNAL_7521db15_4_k_cu_1517d0634cuda3std3__48in_placeE,(_ZN34_INTERNAL_7521db15_4_k_cu_1517d0634cuda3std6ranges3__45__cpo4sizeE - _ZN34_INTERNAL_7521db15_4_k_cu_1517d0634cuda3std3__48in_placeE)
_ZN34_INTERNAL_7521db15_4_k_cu_1517d0634cuda3std3__48in_placeE:
	.zero		1
	.type		_ZN34_INTERNAL_7521db15_4_k_cu_1517d0634cuda3std6ranges3__45__cpo4sizeE,@object
	.size		_ZN34_INTERNAL_7521db15_4_k_cu_1517d0634cuda3std6ranges3__45__cpo4sizeE,(_ZN34_INTERNAL_7521db15_4_k_cu_1517d0636thrust24THRUST_300001_SM_1000_NS12placeholders2_9E - _ZN34_INTERNAL_7521db15_4_k_cu_1517d0634cuda3std6ranges3__45__cpo4sizeE)
_ZN34_INTERNAL_7521db15_4_k_cu_1517d0634cuda3std6ranges3__45__cpo4sizeE:
	.zero		1
	.type		_ZN34_INTERNAL_7521db15_4_k_cu_1517d0636thrust24THRUST_300001_SM_1000_NS12placeholders2_9E,@object
	.size		_ZN34_INTERNAL_7521db15_4_k_cu_1517d0636thrust24THRUST_300001_SM_1000_NS12placeholders2_9E,(_ZN34_INTERNAL_7521db15_4_k_cu_1517d0634cuda3std3__45__cpo7crbeginE - _ZN34_INTERNAL_7521db15_4_k_cu_1517d0636thrust24THRUST_300001_SM_1000_NS12placeholders2_9E)
_ZN34_INTERNAL_7521db15_4_k_cu_1517d0636thrust24THRUST_300001_SM_1000_NS12placeholders2_9E:
	.zero		1
	.type		_ZN34_INTERNAL_7521db15_4_k_cu_1517d0634cuda3std3__45__cpo7crbeginE,@object
	.size		_ZN34_INTERNAL_7521db15_4_k_cu_1517d0634cuda3std3__45__cpo7crbeginE,(_ZN34_INTERNAL_7521db15_4_k_cu_1517d0634cuda3std6ranges3__45__cpo4nextE - _ZN34_INTERNAL_7521db15_4_k_cu_1517d0634cuda3std3__45__cpo7crbeginE)
_ZN34_INTERNAL_7521db15_4_k_cu_1517d0634cuda3std3__45__cpo7crbeginE:
	.zero		1
	.type		_ZN34_INTERNAL_7521db15_4_k_cu_1517d0634cuda3std6ranges3__45__cpo4nextE,@object
	.size		_ZN34_INTERNAL_7521db15_4_k_cu_1517d0634cuda3std6ranges3__45__cpo4nextE,(_ZN34_INTERNAL_7521db15_4_k_cu_1517d0634cuda3std6ranges3__45__cpo4swapE - _ZN34_INTERNAL_7521db15_4_k_cu_1517d0634cuda3std6ranges3__45__cpo4nextE)
_ZN34_INTERNAL_7521db15_4_k_cu_1517d0634cuda3std6ranges3__45__cpo4nextE:
	.zero		1
	.type		_ZN34_INTERNAL_7521db15_4_k_cu_1517d0634cuda3std6ranges3__45__cpo4swapE,@object
	.size		_ZN34_INTERNAL_7521db15_4_k_cu_1517d0634cuda3std6ranges3__45__cpo4swapE,(_ZN34_INTERNAL_7521db15_4_k_cu_1517d0636thrust24THRUST_300001_SM_1000_NS12placeholders2_1E - _ZN34_INTERNAL_7521db15_4_k_cu_1517d0634cuda3std6ranges3__45__cpo4swapE)
_ZN34_INTERNAL_7521db15_4_k_cu_1517d0634cuda3std6ranges3__45__cpo4swapE:
	.zero		1
	.type		_ZN34_INTERNAL_7521db15_4_k_cu_1517d0636thrust24THRUST_300001_SM_1000_NS12placeholders2_1E,@object
	.size		_ZN34_INTERNAL_7521db15_4_k_cu_1517d0636thrust24THRUST_300001_SM_1000_NS12placeholders2_1E,(_ZN34_INTERNAL_7521db15_4_k_cu_1517d0636thrust24THRUST_300001_SM_1000_NS12placeholders2_3E - _ZN34_INTERNAL_7521db15_4_k_cu_1517d0636thrust24THRUST_300001_SM_1000_NS12placeholders2_1E)
_ZN34_INTERNAL_7521db15_4_k_cu_1517d0636thrust24THRUST_300001_SM_1000_NS12placeholders2_1E:
	.zero		1
	.type		_ZN34_INTERNAL_7521db15_4_k_cu_1517d0636thrust24THRUST_300001_SM_1000_NS12placeholders2_3E,@object
	.size		_ZN34_INTERNAL_7521db15_4_k_cu_1517d0636thrust24THRUST_300001_SM_1000_NS12placeholders2_3E,(_ZN34_INTERNAL_7521db15_4_k_cu_1517d0634cuda3std3__45__cpo5beginE - _ZN34_INTERNAL_7521db15_4_k_cu_1517d0636thrust24THRUST_300001_SM_1000_NS12placeholders2_3E)
_ZN34_INTERNAL_7521db15_4_k_cu_1517d0636thrust24THRUST_300001_SM_1000_NS12placeholders2_3E:
	.zero		1
	.type		_ZN34_INTERNAL_7521db15_4_k_cu_1517d0634cuda3std3__45__cpo5beginE,@object
	.size		_ZN34_INTERNAL_7521db15_4_k_cu_1517d0634cuda3std3__45__cpo5beginE,(_ZN34_INTERNAL_7521db15_4_k_cu_1517d0634cuda3std6ranges3__45__cpo5beginE - _ZN34_INTERNAL_7521db15_4_k_cu_1517d0634cuda3std3__45__cpo5beginE)
_ZN34_INTERNAL_7521db15_4_k_cu_1517d0634cuda3std3__45__cpo5beginE:
	.zero		1
	.type		_ZN34_INTERNAL_7521db15_4_k_cu_1517d0634cuda3std6ranges3__45__cpo5beginE,@object
	.size		_ZN34_INTERNAL_7521db15_4_k_cu_1517d0634cuda3std6ranges3__45__cpo5beginE,(_ZN34_INTERNAL_7521db15_4_k_cu_1517d0634cuda3std3__436_GLOBAL__N__7521db15_4_k_cu_1517d0636ignoreE - _ZN34_INTERNAL_7521db15_4_k_cu_1517d0634cuda3std6ranges3__45__cpo5beginE)
_ZN34_INTERNAL_7521db15_4_k_cu_1517d0634cuda3std6ranges3__45__cpo5beginE:
	.zero		1
	.type		_ZN34_INTERNAL_7521db15_4_k_cu_1517d0634cuda3std3__436_GLOBAL__N__7521db15_4_k_cu_1517d0636ignoreE,@object
	.size		_ZN34_INTERNAL_7521db15_4_k_cu_1517d0634cuda3std3__436_GLOBAL__N__7521db15_4_k_cu_1517d0636ignoreE,(_ZN34_INTERNAL_7521db15_4_k_cu_1517d0634cuda3std6ranges3__45__cpo4dataE - _ZN34_INTERNAL_7521db15_4_k_cu_1517d0634cuda3std3__436_GLOBAL__N__7521db15_4_k_cu_1517d0636ignoreE)
_ZN34_INTERNAL_7521db15_4_k_cu_1517d0634cuda3std3__436_GLOBAL__N__7521db15_4_k_cu_1517d0636ignoreE:
	.zero		1
	.type		_ZN34_INTERNAL_7521db15_4_k_cu_1517d0634cuda3std6ranges3__45__cpo4dataE,@object
	.size		_ZN34_INTERNAL_7521db15_4_k_cu_1517d0634cuda3std6ranges3__45__cpo4dataE,(_ZN34_INTERNAL_7521db15_4_k_cu_1517d0636thrust24THRUST_300001_SM_1000_NS12placeholders2_7E - _ZN34_INTERNAL_7521db15_4_k_cu_1517d0634cuda3std6ranges3__45__cpo4dataE)
_ZN34_INTERNAL_7521db15_4_k_cu_1517d0634cuda3std6ranges3__45__cpo4dataE:
	.zero		1
	.type		_ZN34_INTERNAL_7521db15_4_k_cu_1517d0636thrust24THRUST_300001_SM_1000_NS12placeholders2_7E,@object
	.size		_ZN34_INTERNAL_7521db15_4_k_cu_1517d0636thrust24THRUST_300001_SM_1000_NS12placeholders2_7E,(_ZN34_INTERNAL_7521db15_4_k_cu_1517d0634cuda3std3__45__cpo6rbeginE - _ZN34_INTERNAL_7521db15_4_k_cu_1517d0636thrust24THRUST_300001_SM_1000_NS12placeholders2_7E)
_ZN34_INTERNAL_7521db15_4_k_cu_1517d0636thrust24THRUST_300001_SM_1000_NS12placeholders2_7E:
	.zero		1
	.type		_ZN34_INTERNAL_7521db15_4_k_cu_1517d0634cuda3std3__45__cpo6rbeginE,@object
	.size		_ZN34_INTERNAL_7521db15_4_k_cu_1517d0634cuda3std3__45__cpo6rbeginE,(_ZN34_INTERNAL_7521db15_4_k_cu_1517d0634cuda3std6ranges3__45__cpo7advanceE - _ZN34_INTERNAL_7521db15_4_k_cu_1517d0634cuda3std3__45__cpo6rbeginE)
_ZN34_INTERNAL_7521db15_4_k_cu_1517d0634cuda3std3__45__cpo6rbeginE:
	.zero		1
	.type		_ZN34_INTERNAL_7521db15_4_k_cu_1517d0634cuda3std6ranges3__45__cpo7advanceE,@object
	.size		_ZN34_INTERNAL_7521db15_4_k_cu_1517d0634cuda3std6ranges3__45__cpo7advanceE,(_ZN34_INTERNAL_7521db15_4_k_cu_1517d0634cuda3std3__47nulloptE - _ZN34_INTERNAL_7521db15_4_k_cu_1517d0634cuda3std6ranges3__45__cpo7advanceE)
_ZN34_INTERNAL_7521db15_4_k_cu_1517d0634cuda3std6ranges3__45__cpo7advanceE:
	.zero		1
	.type		_ZN34_INTERNAL_7521db15_4_k_cu_1517d0634cuda3std3__47nulloptE,@object
	.size		_ZN34_INTERNAL_7521db15_4_k_cu_1517d0634cuda3std3__47nulloptE,(_ZN34_INTERNAL_7521db15_4_k_cu_1517d0634cuda3std6ranges3__45__cpo8distanceE - _ZN34_INTERNAL_7521db15_4_k_cu_1517d0634cuda3std3__47nulloptE)
_ZN34_INTERNAL_7521db15_4_k_cu_1517d0634cuda3std3__47nulloptE:
	.zero		1
	.type		_ZN34_INTERNAL_7521db15_4_k_cu_1517d0634cuda3std6ranges3__45__cpo8distanceE,@object
	.size		_ZN34_INTERNAL_7521db15_4_k_cu_1517d0634cuda3std6ranges3__45__cpo8distanceE,(_ZN34_INTERNAL_7521db15_4_k_cu_1517d0636thrust24THRUST_300001_SM_1000_NS12placeholders2_6E - _ZN34_INTERNAL_7521db15_4_k_cu_1517d0634cuda3std6ranges3__45__cpo8distanceE)
_ZN34_INTERNAL_7521db15_4_k_cu_1517d0634cuda3std6ranges3__45__cpo8distanceE:
	.zero		1
	.type		_ZN34_INTERNAL_7521db15_4_k_cu_1517d0636thrust24THRUST_300001_SM_1000_NS12placeholders2_6E,@object
	.size		_ZN34_INTERNAL_7521db15_4_k_cu_1517d0636thrust24THRUST_300001_SM_1000_NS12placeholders2_6E,(_ZN34_INTERNAL_7521db15_4_k_cu_1517d0634cuda3std3__45__cpo4cendE - _ZN34_INTERNAL_7521db15_4_k_cu_1517d0636thrust24THRUST_300001_SM_1000_NS12placeholders2_6E)
_ZN34_INTERNAL_7521db15_4_k_cu_1517d0636thrust24THRUST_300001_SM_1000_NS12placeholders2_6E:
	.zero		1
	.type		_ZN34_INTERNAL_7521db15_4_k_cu_1517d0634cuda3std3__45__cpo4cendE,@object
	.size		_ZN34_INTERNAL_7521db15_4_k_cu_1517d0634cuda3std3__45__cpo4cendE,(_ZN34_INTERNAL_7521db15_4_k_cu_1517d0634cuda3std6ranges3__45__cpo4cendE - _ZN34_INTERNAL_7521db15_4_k_cu_1517d0634cuda3std3__45__cpo4cendE)
_ZN34_INTERNAL_7521db15_4_k_cu_1517d0634cuda3std3__45__cpo4cendE:
	.zero		1
	.type		_ZN34_INTERNAL_7521db15_4_k_cu_1517d0634cuda3std6ranges3__45__cpo4cendE,@object
	.size		_ZN34_INTERNAL_7521db15_4_k_cu_1517d0634cuda3std6ranges3__45__cpo4cendE,(_ZN34_INTERNAL_7521db15_4_k_cu_1517d0634cuda3std3__420unreachable_sentinelE - _ZN34_INTERNAL_7521db15_4_k_cu_1517d0634cuda3std6ranges3__45__cpo4cendE)
_ZN34_INTERNAL_7521db15_4_k_cu_1517d0634cuda3std6ranges3__45__cpo4cendE:
	.zero		1
	.type		_ZN34_INTERNAL_7521db15_4_k_cu_1517d0634cuda3std3__420unreachable_sentinelE,@object
	.size		_ZN34_INTERNAL_7521db15_4_k_cu_1517d0634cuda3std3__420unreachable_sentinelE,(_ZN34_INTERNAL_7521db15_4_k_cu_1517d0634cuda3std6ranges3__45__cpo5ssizeE - _ZN34_INTERNAL_7521db15_4_k_cu_1517d0634cuda3std3__420unreachable_sentinelE)
_ZN34_INTERNAL_7521db15_4_k_cu_1517d0634cuda3std3__420unreachable_sentinelE:
	.zero		1
	.type		_ZN34_INTERNAL_7521db15_4_k_cu_1517d0634cuda3std6ranges3__45__cpo5ssizeE,@object
	.size		_ZN34_INTERNAL_7521db15_4_k_cu_1517d0634cuda3std6ranges3__45__cpo5ssizeE,(_ZN34_INTERNAL_7521db15_4_k_cu_1517d0636thrust24THRUST_300001_SM_1000_NS12placeholders3_10E - _ZN34_INTERNAL_7521db15_4_k_cu_1517d0634cuda3std6ranges3__45__cpo5ssizeE)
_ZN34_INTERNAL_7521db15_4_k_cu_1517d0634cuda3std6ranges3__45__cpo5ssizeE:
	.zero		1
	.type		_ZN34_INTERNAL_7521db15_4_k_cu_1517d0636thrust24THRUST_300001_SM_1000_NS12placeholders3_10E,@object
	.size		_ZN34_INTERNAL_7521db15_4_k_cu_1517d0636thrust24THRUST_300001_SM_1000_NS12placeholders3_10E,(_ZN34_INTERNAL_7521db15_4_k_cu_1517d0634cuda3std3__45__cpo5crendE - _ZN34_INTERNAL_7521db15_4_k_cu_1517d0636thrust24THRUST_300001_SM_1000_NS12placeholders3_10E)
_ZN34_INTERNAL_7521db15_4_k_cu_1517d0636thrust24THRUST_300001_SM_1000_NS12placeholders3_10E:
	.zero		1
	.type		_ZN34_INTERNAL_7521db15_4_k_cu_1517d0634cuda3std3__45__cpo5crendE,@object
	.size		_ZN34_INTERNAL_7521db15_4_k_cu_1517d0634cuda3std3__45__cpo5crendE,(_ZN34_INTERNAL_7521db15_4_k_cu_1517d0634cuda3std6ranges3__45__cpo4prevE - _ZN34_INTERNAL_7521db15_4_k_cu_1517d0634cuda3std3__45__cpo5crendE)
_ZN34_INTERNAL_7521db15_4_k_cu_1517d0634cuda3std3__45__cpo5crendE:
	.zero		1
	.type		_ZN34_INTERNAL_7521db15_4_k_cu_1517d0634cuda3std6ranges3__45__cpo4prevE,@object
	.size		_ZN34_INTERNAL_7521db15_4_k_cu_1517d0634cuda3std6ranges3__45__cpo4prevE,(_ZN34_INTERNAL_7521db15_4_k_cu_1517d0634cuda3std6ranges3__45__cpo9iter_moveE - _ZN34_INTERNAL_7521db15_4_k_cu_1517d0634cuda3std6ranges3__45__cpo4prevE)
_ZN34_INTERNAL_7521db15_4_k_cu_1517d0634cuda3std6ranges3__45__cpo4prevE:
	.zero		1
	.type		_ZN34_INTERNAL_7521db15_4_k_cu_1517d0634cuda3std6ranges3__45__cpo9iter_moveE,@object
	.size		_ZN34_INTERNAL_7521db15_4_k_cu_1517d0634cuda3std6ranges3__45__cpo9iter_moveE,(_ZN34_INTERNAL_7521db15_4_k_cu_1517d0636thrust24THRUST_300001_SM_1000_NS12placeholders2_2E - _ZN34_INTERNAL_7521db15_4_k_cu_1517d0634cuda3std6ranges3__45__cpo9iter_moveE)
_ZN34_INTERNAL_7521db15_4_k_cu_1517d0634cuda3std6ranges3__45__cpo9iter_moveE:
	.zero		1
	.type		_ZN34_INTERNAL_7521db15_4_k_cu_1517d0636thrust24THRUST_300001_SM_1000_NS12placeholders2_2E,@object
	.size		_ZN34_INTERNAL_7521db15_4_k_cu_1517d0636thrust24THRUST_300001_SM_1000_NS12placeholders2_2E,(_ZN34_INTERNAL_7521db15_4_k_cu_1517d0636thrust24THRUST_300001_SM_1000_NS12placeholders2_4E - _ZN34_INTERNAL_7521db15_4_k_cu_1517d0636thrust24THRUST_300001_SM_1000_NS12placeholders2_2E)
_ZN34_INTERNAL_7521db15_4_k_cu_1517d0636thrust24THRUST_300001_SM_1000_NS12placeholders2_2E:
	.zero		1
	.type		_ZN34_INTERNAL_7521db15_4_k_cu_1517d0636thrust24THRUST_300001_SM_1000_NS12placeholders2_4E,@object
	.size		_ZN34_INTERNAL_7521db15_4_k_cu_1517d0636thrust24THRUST_300001_SM_1000_NS12placeholders2_4E,(_ZN34_INTERNAL_7521db15_4_k_cu_1517d0634cuda3std3__45__cpo3endE - _ZN34_INTERNAL_7521db15_4_k_cu_1517d0636thrust24THRUST_300001_SM_1000_NS12placeholders2_4E)
_ZN34_INTERNAL_7521db15_4_k_cu_1517d0636thrust24THRUST_300001_SM_1000_NS12placeholders2_4E:
	.zero		1
	.type		_ZN34_INTERNAL_7521db15_4_k_cu_1517d0634cuda3std3__45__cpo3endE,@object
	.size		_ZN34_INTERNAL_7521db15_4_k_cu_1517d0634cuda3std3__45__cpo3endE,(_ZN34_INTERNAL_7521db15_4_k_cu_1517d0634cuda3std6ranges3__45__cpo3endE - _ZN34_INTERNAL_7521db15_4_k_cu_1517d0634cuda3std3__45__cpo3endE)
_ZN34_INTERNAL_7521db15_4_k_cu_1517d0634cuda3std3__45__cpo3endE:
	.zero		1
	.type		_ZN34_INTERNAL_7521db15_4_k_cu_1517d0634cuda3std6ranges3__45__cpo3endE,@object
	.size		_ZN34_INTERNAL_7521db15_4_k_cu_1517d0634cuda3std6ranges3__45__cpo3endE,(_ZN34_INTERNAL_7521db15_4_k_cu_1517d0634cuda3std3__419piecewise_constructE - _ZN34_INTERNAL_7521db15_4_k_cu_1517d0634cuda3std6ranges3__45__cpo3endE)
_ZN34_INTERNAL_7521db15_4_k_cu_1517d0634cuda3std6ranges3__45__cpo3endE:
	.zero		1
	.type		_ZN34_INTERNAL_7521db15_4_k_cu_1517d0634cuda3std3__419piecewise_constructE,@object
	.size		_ZN34_INTERNAL_7521db15_4_k_cu_1517d0634cuda3std3__419piecewise_constructE,(_ZN34_INTERNAL_7521db15_4_k_cu_1517d0634cuda3std6ranges3__45__cpo5cdataE - _ZN34_INTERNAL_7521db15_4_k_cu_1517d0634cuda3std3__419piecewise_constructE)
_ZN34_INTERNAL_7521db15_4_k_cu_1517d0634cuda3std3__419piecewise_constructE:
	.zero		1
	.type		_ZN34_INTERNAL_7521db15_4_k_cu_1517d0634cuda3std6ranges3__45__cpo5cdataE,@object
	.size		_ZN34_INTERNAL_7521db15_4_k_cu_1517d0634cuda3std6ranges3__45__cpo5cdataE,(_ZN34_INTERNAL_7521db15_4_k_cu_1517d0636thrust24THRUST_300001_SM_1000_NS12placeholders2_8E - _ZN34_INTERNAL_7521db15_4_k_cu_1517d0634cuda3std6ranges3__45__cpo5cdataE)
_ZN34_INTERNAL_7521db15_4_k_cu_1517d0634cuda3std6ranges3__45__cpo5cdataE:
	.zero		1
	.type		_ZN34_INTERNAL_7521db15_4_k_cu_1517d0636thrust24THRUST_300001_SM_1000_NS12placeholders2_8E,@object
	.size		_ZN34_INTERNAL_7521db15_4_k_cu_1517d0636thrust24THRUST_300001_SM_1000_NS12placeholders2_8E,(_ZN34_INTERNAL_7521db15_4_k_cu_1517d0634cuda3std3__45__cpo4rendE - _ZN34_INTERNAL_7521db15_4_k_cu_1517d0636thrust24THRUST_300001_SM_1000_NS12placeholders2_8E)
_ZN34_INTERNAL_7521db15_4_k_cu_1517d0636thrust24THRUST_300001_SM_1000_NS12placeholders2_8E:
	.zero		1
	.type		_ZN34_INTERNAL_7521db15_4_k_cu_1517d0634cuda3std3__45__cpo4rendE,@object
	.size		_ZN34_INTERNAL_7521db15_4_k_cu_1517d0634cuda3std3__45__cpo4rendE,(_ZN34_INTERNAL_7521db15_4_k_cu_1517d0634cuda3std6ranges3__45__cpo9iter_swapE - _ZN34_INTERNAL_7521db15_4_k_cu_1517d0634cuda3std3__45__cpo4rendE)
_ZN34_INTERNAL_7521db15_4_k_cu_1517d0634cuda3std3__45__cpo4rendE:
	.zero		1
	.type		_ZN34_INTERNAL_7521db15_4_k_cu_1517d0634cuda3std6ranges3__45__cpo9iter_swapE,@object
	.size		_ZN34_INTERNAL_7521db15_4_k_cu_1517d0634cuda3std6ranges3__45__cpo9iter_swapE,(_ZN34_INTERNAL_7521db15_4_k_cu_1517d0634cuda3std3__48unexpectE - _ZN34_INTERNAL_7521db15_4_k_cu_1517d0634cuda3std6ranges3__45__cpo9iter_swapE)
_ZN34_INTERNAL_7521db15_4_k_cu_1517d0634cuda3std6ranges3__45__cpo9iter_swapE:
	.zero		1
	.type		_ZN34_INTERNAL_7521db15_4_k_cu_1517d0634cuda3std3__48unexpectE,@object
	.size		_ZN34_INTERNAL_7521db15_4_k_cu_1517d0634cuda3std3__48unexpectE,(_ZN34_INTERNAL_7521db15_4_k_cu_1517d0636thrust24THRUST_300001_SM_1000_NS6system6detail10sequential3seqE - _ZN34_INTERNAL_7521db15_4_k_cu_1517d0634cuda3std3__48unexpectE)
_ZN34_INTERNAL_7521db15_4_k_cu_1517d0634cuda3std3__48unexpectE:
	.zero		1
	.type		_ZN34_INTERNAL_7521db15_4_k_cu_1517d0636thrust24THRUST_300001_SM_1000_NS6system6detail10sequential3seqE,@object
	.size		_ZN34_INTERNAL_7521db15_4_k_cu_1517d0636thrust24THRUST_300001_SM_1000_NS6system6detail10sequential3seqE,(.L_29 - _ZN34_INTERNAL_7521db15_4_k_cu_1517d0636thrust24THRUST_300001_SM_1000_NS6system6detail10sequential3seqE)
_ZN34_INTERNAL_7521db15_4_k_cu_1517d0636thrust24THRUST_300001_SM_1000_NS6system6detail10sequential3seqE:
	.zero		1
.L_29:


//--------------------- .nv.shared._ZN3cub18CUB_300001_SM_10006detail6reduce18DeviceReduceKernelINS2_10policy_hubIfjN4cuda3__47maximumIvEEE10Policy1000EPfjS8_fNS5_3std3__410__identityEEEvT0_PT3_T1_NS0_13GridEvenShareISI_EET2_T4_ --------------------------
	.section	.nv.shared._ZN3cub18CUB_300001_SM_10006detail6reduce18DeviceReduceKernelINS2_10policy_hubIfjN4cuda3__47maximumIvEEE10Policy1000EPfjS8_fNS5_3std3__410__identityEEEvT0_PT3_T1_NS0_13GridEvenShareISI_EET2_T4_,"aw",@nobits
	.sectionflags	@""
	.align	4
.nv.shared._ZN3cub18CUB_300001_SM_10006detail6reduce18DeviceReduceKernelINS2_10policy_hubIfjN4cuda3__47maximumIvEEE10Policy1000EPfjS8_fNS5_3std3__410__identityEEEvT0_PT3_T1_NS0_13GridEvenShareISI_EET2_T4_:
	.zero		1068


//--------------------- .nv.shared._ZN3cub18CUB_300001_SM_10006detail6reduce28DeviceReduceSingleTileKernelINS2_10policy_hubIfjN4cuda3__47maximumIvEEE10Policy1000EPfSB_jS8_ffNS5_3std3__410__identityEEEvT0_T1_T2_T3_T4_T6_ --------------------------
	.section	.nv.shared._ZN3cub18CUB_300001_SM_10006detail6reduce28DeviceReduceSingleTileKernelINS2_10policy_hubIfjN4cuda3__47maximumIvEEE10Policy1000EPfSB_jS8_ffNS5_3std3__410__identityEEEvT0_T1_T2_T3_T4_T6_,"aw",@nobits
	.sectionflags	@""
	.align	4
.nv.shared._ZN3cub18CUB_300001_SM_10006detail6reduce28DeviceReduceSingleTileKernelINS2_10policy_hubIfjN4cuda3__47maximumIvEEE10Policy1000EPfSB_jS8_ffNS5_3std3__410__identityEEEvT0_T1_T2_T3_T4_T6_:
	.zero		1068


//--------------------- .nv.constant0._ZN3cub18CUB_300001_SM_10006detail6reduce28DeviceReduceSingleTileKernelINS2_10policy_hubIfjN4cuda3__47maximumIvEEE10Policy1000EPfSB_iS8_ffNS5_3std3__410__identityEEEvT0_T1_T2_T3_T4_T6_ --------------------------
	.section	.nv.constant0._ZN3cub18CUB_300001_SM_10006detail6reduce28DeviceReduceSingleTileKernelINS2_10policy_hubIfjN4cuda3__47maximumIvEEE10Policy1000EPfSB_iS8_ffNS5_3std3__410__identityEEEvT0_T1_T2_T3_T4_T6_,"a",@progbits
	.sectionflags	@""
	.align	4
.nv.constant0._ZN3cub18CUB_300001_SM_10006detail6reduce28DeviceReduceSingleTileKernelINS2_10policy_hubIfjN4cuda3__47maximumIvEEE10Policy1000EPfSB_iS8_ffNS5_3std3__410__identityEEEvT0_T1_T2_T3_T4_T6_:
	.zero		925


//--------------------- .nv.constant0._ZN3cub18CUB_300001_SM_10006detail6reduce18DeviceReduceKernelINS2_10policy_hubIfjN4cuda3__47maximumIvEEE10Policy1000EPfjS8_fNS5_3std3__410__identityEEEvT0_PT3_T1_NS0_13GridEvenShareISI_EET2_T4_ --------------------------
	.section	.nv.constant0._ZN3cub18CUB_300001_SM_10006detail6reduce18DeviceReduceKernelINS2_10policy_hubIfjN4cuda3__47maximumIvEEE10Policy1000EPfjS8_fNS5_3std3__410__identityEEEvT0_PT3_T1_NS0_13GridEvenShareISI_EET2_T4_,"a",@progbits
	.sectionflags	@""
	.align	4
.nv.constant0._ZN3cub18CUB_300001_SM_10006detail6reduce18DeviceReduceKernelINS2_10policy_hubIfjN4cuda3__47maximumIvEEE10Policy1000EPfjS8_fNS5_3std3__410__identityEEEvT0_PT3_T1_NS0_13GridEvenShareISI_EET2_T4_:
	.zero		958


//--------------------- .nv.constant0._ZN3cub18CUB_300001_SM_10006detail6reduce28DeviceReduceSingleTileKernelINS2_10policy_hubIfjN4cuda3__47maximumIvEEE10Policy1000EPfSB_jS8_ffNS5_3std3__410__identityEEEvT0_T1_T2_T3_T4_T6_ --------------------------
	.section	.nv.constant0._ZN3cub18CUB_300001_SM_10006detail6reduce28DeviceReduceSingleTileKernelINS2_10policy_hubIfjN4cuda3__47maximumIvEEE10Policy1000EPfSB_jS8_ffNS5_3std3__410__identityEEEvT0_T1_T2_T3_T4_T6_,"a",@progbits
	.sectionflags	@""
	.align	4
.nv.constant0._ZN3cub18CUB_300001_SM_10006detail6reduce28DeviceReduceSingleTileKernelINS2_10policy_hubIfjN4cuda3__47maximumIvEEE10Policy1000EPfSB_jS8_ffNS5_3std3__410__identityEEEvT0_T1_T2_T3_T4_T6_:
	.zero		925


//--------------------- .nv.constant0._ZN3cub18CUB_300001_SM_10006detail11EmptyKernelIvEEvv --------------------------
	.section	.nv.constant0._ZN3cub18CUB_300001_SM_10006detail11EmptyKernelIvEEvv,"a",@progbits
	.sectionflags	@""
	.align	4
.nv.constant0._ZN3cub18CUB_300001_SM_10006detail11EmptyKernelIvEEvv:
	.zero		896


//--------------------- .nv.constant0._Z16compute_abs_diffPKfS0_Pfi --------------------------
	.section	.nv.constant0._Z16compute_abs_diffPKfS0_Pfi,"a",@progbits
	.sectionflags	@""
	.align	4
.nv.constant0._Z16compute_abs_diffPKfS0_Pfi:
	.zero		924


//--------------------- .nv.constant0._Z22matrix_multiply_kernelPKfS0_Pfiii --------------------------
	.section	.nv.constant0._Z22matrix_multiply_kernelPKfS0_Pfiii,"a",@progbits
	.sectionflags	@""
	.align	4
.nv.constant0._Z22matrix_multiply_kernelPKfS0_Pfiii:
	.zero		932


//--------------------- SYMBOLS --------------------------

	.type		.nv.reservedSmem.offset0,@object
	.size		.nv.reservedSmem.offset0,0x4
	.type		.nv.reservedSmem.cap,@object
	.size		.nv.reservedSmem.cap,0x4
